//
// Generated by NVIDIA NVVM Compiler
//
// Compiler Build ID: CL-36424714
// Cuda compilation tools, release 13.0, V13.0.88
// Based on NVVM 20.0.0
//

.version 9.0
.target sm_100
.address_size 64

	// .globl	_ZN3cub18CUB_300001_SM_10006detail11EmptyKernelIvEEvv
// _ZZN3cub18CUB_300001_SM_10006detail10radix_sort31DeviceRadixSortSingleTileKernelINS1_5radix10policy_hubIcNS0_8NullTypeEyE10Policy1000ELNS0_9SortOrderE0EcS6_yNS1_21identity_decomposer_tEEEvPKT1_PSB_PKT2_PSF_T3_iiT4_E12temp_storage has been demoted
// _ZZN3cub18CUB_300001_SM_10006detail10radix_sort30DeviceRadixSortHistogramKernelINS1_5radix10policy_hubIcNS0_8NullTypeEyE10Policy1000ELNS0_9SortOrderE0EcyNS1_21identity_decomposer_tEEEvPT2_PKT1_SB_iiT3_E12temp_storage has been demoted
// _ZZN3cub18CUB_300001_SM_10006detail10radix_sort33DeviceRadixSortExclusiveSumKernelINS1_5radix10policy_hubIcNS0_8NullTypeEyE10Policy1000EyEEvPT0_E12temp_storage has been demoted
// _ZZN3cub18CUB_300001_SM_10006detail10radix_sort29DeviceRadixSortOnesweepKernelINS1_5radix10policy_hubIcNS0_8NullTypeEyE10Policy1000ELNS0_9SortOrderE0EcS6_yiiNS1_21identity_decomposer_tEEEvPT5_SC_PT3_PKSD_PT1_PKSH_PT2_PKSL_T4_iiT6_E1s has been demoted
// _ZZN3cub18CUB_300001_SM_10006detail10radix_sort31DeviceRadixSortSingleTileKernelINS1_5radix10policy_hubIdNS0_8NullTypeEyE10Policy1000ELNS0_9SortOrderE0EdS6_yNS1_21identity_decomposer_tEEEvPKT1_PSB_PKT2_PSF_T3_iiT4_E12temp_storage has been demoted
// _ZZN3cub18CUB_300001_SM_10006detail10radix_sort30DeviceRadixSortHistogramKernelINS1_5radix10policy_hubIdNS0_8NullTypeEyE10Policy1000ELNS0_9SortOrderE0EdyNS1_21identity_decomposer_tEEEvPT2_PKT1_SB_iiT3_E12temp_storage has been demoted
// _ZZN3cub18CUB_300001_SM_10006detail10radix_sort33DeviceRadixSortExclusiveSumKernelINS1_5radix10policy_hubIdNS0_8NullTypeEyE10Policy1000EyEEvPT0_E12temp_storage has been demoted
// _ZZN3cub18CUB_300001_SM_10006detail10radix_sort29DeviceRadixSortOnesweepKernelINS1_5radix10policy_hubIdNS0_8NullTypeEyE10Policy1000ELNS0_9SortOrderE0EdS6_yiiNS1_21identity_decomposer_tEEEvPT5_SC_PT3_PKSD_PT1_PKSH_PT2_PKSL_T4_iiT6_E1s has been demoted
// _ZZN3cub18CUB_300001_SM_10006detail10merge_sort30DeviceMergeSortBlockSortKernelINS2_10policy_hubIN6thrust24THRUST_300001_SM_1000_NS6detail15normal_iteratorINS6_10device_ptrI4TestEEEEE9Policy600ESC_PNS0_8NullTypeESC_SG_jN4cuda3std3__44lessISA_EESA_SF_EEvbT0_T1_T2_T3_T4_PT6_PT7_T5_NS1_7vsmem_tEE19static_temp_storage has been demoted
// _ZZN3cub18CUB_300001_SM_10006detail10merge_sort26DeviceMergeSortMergeKernelINS2_10policy_hubIN6thrust24THRUST_300001_SM_1000_NS6detail15normal_iteratorINS6_10device_ptrI4TestEEEEE9Policy600ESC_PNS0_8NullTypeESC_SG_jN4cuda3std3__44lessISA_EESA_SF_EEvbT2_T3_T4_PT6_PT7_T5_PSO_SO_NS1_7vsmem_tEE19static_temp_storage has been demoted
// _ZZN3cub18CUB_300001_SM_10006detail10merge_sort30DeviceMergeSortBlockSortKernelINS2_10policy_hubIN6thrust24THRUST_300001_SM_1000_NS6detail15normal_iteratorINS6_10device_ptrI4TestEEEEE9Policy600ESC_PNS0_8NullTypeESC_SG_mN4cuda3std3__44lessISA_EESA_SF_EEvbT0_T1_T2_T3_T4_PT6_PT7_T5_NS1_7vsmem_tEE19static_temp_storage has been demoted
// _ZZN3cub18CUB_300001_SM_10006detail10merge_sort26DeviceMergeSortMergeKernelINS2_10policy_hubIN6thrust24THRUST_300001_SM_1000_NS6detail15normal_iteratorINS6_10device_ptrI4TestEEEEE9Policy600ESC_PNS0_8NullTypeESC_SG_mN4cuda3std3__44lessISA_EESA_SF_EEvbT2_T3_T4_PT6_PT7_T5_PSO_SO_NS1_7vsmem_tEE19static_temp_storage has been demoted
.global .align 1 .b8 _ZN34_INTERNAL_01900e0f_4_k_cu_7a8de2064cuda3std3__45__cpo5beginE[1];
.global .align 1 .b8 _ZN34_INTERNAL_01900e0f_4_k_cu_7a8de2064cuda3std3__45__cpo3endE[1];
.global .align 1 .b8 _ZN34_INTERNAL_01900e0f_4_k_cu_7a8de2064cuda3std3__45__cpo6cbeginE[1];
.global .align 1 .b8 _ZN34_INTERNAL_01900e0f_4_k_cu_7a8de2064cuda3std3__45__cpo4cendE[1];
.global .align 1 .b8 _ZN34_INTERNAL_01900e0f_4_k_cu_7a8de2064cuda3std3__45__cpo6rbeginE[1];
.global .align 1 .b8 _ZN34_INTERNAL_01900e0f_4_k_cu_7a8de2064cuda3std3__45__cpo4rendE[1];
.global .align 1 .b8 _ZN34_INTERNAL_01900e0f_4_k_cu_7a8de2064cuda3std3__45__cpo7crbeginE[1];
.global .align 1 .b8 _ZN34_INTERNAL_01900e0f_4_k_cu_7a8de2064cuda3std3__45__cpo5crendE[1];
.global .align 1 .b8 _ZN34_INTERNAL_01900e0f_4_k_cu_7a8de2064cuda3std3__436_GLOBAL__N__01900e0f_4_k_cu_7a8de2066ignoreE[1];
.global .align 1 .b8 _ZN34_INTERNAL_01900e0f_4_k_cu_7a8de2064cuda3std3__419piecewise_constructE[1];
.global .align 1 .b8 _ZN34_INTERNAL_01900e0f_4_k_cu_7a8de2064cuda3std3__48in_placeE[1];
.global .align 1 .b8 _ZN34_INTERNAL_01900e0f_4_k_cu_7a8de2064cuda3std3__420unreachable_sentinelE[1];
.global .align 1 .b8 _ZN34_INTERNAL_01900e0f_4_k_cu_7a8de2064cuda3std3__47nulloptE[1];
.global .align 1 .b8 _ZN34_INTERNAL_01900e0f_4_k_cu_7a8de2064cuda3std3__48unexpectE[1];
.global .align 1 .b8 _ZN34_INTERNAL_01900e0f_4_k_cu_7a8de2064cuda3std6ranges3__45__cpo4swapE[1];
.global .align 1 .b8 _ZN34_INTERNAL_01900e0f_4_k_cu_7a8de2064cuda3std6ranges3__45__cpo9iter_moveE[1];
.global .align 1 .b8 _ZN34_INTERNAL_01900e0f_4_k_cu_7a8de2064cuda3std6ranges3__45__cpo5beginE[1];
.global .align 1 .b8 _ZN34_INTERNAL_01900e0f_4_k_cu_7a8de2064cuda3std6ranges3__45__cpo3endE[1];
.global .align 1 .b8 _ZN34_INTERNAL_01900e0f_4_k_cu_7a8de2064cuda3std6ranges3__45__cpo6cbeginE[1];
.global .align 1 .b8 _ZN34_INTERNAL_01900e0f_4_k_cu_7a8de2064cuda3std6ranges3__45__cpo4cendE[1];
.global .align 1 .b8 _ZN34_INTERNAL_01900e0f_4_k_cu_7a8de2064cuda3std6ranges3__45__cpo7advanceE[1];
.global .align 1 .b8 _ZN34_INTERNAL_01900e0f_4_k_cu_7a8de2064cuda3std6ranges3__45__cpo9iter_swapE[1];
.global .align 1 .b8 _ZN34_INTERNAL_01900e0f_4_k_cu_7a8de2064cuda3std6ranges3__45__cpo4nextE[1];
.global .align 1 .b8 _ZN34_INTERNAL_01900e0f_4_k_cu_7a8de2064cuda3std6ranges3__45__cpo4prevE[1];
.global .align 1 .b8 _ZN34_INTERNAL_01900e0f_4_k_cu_7a8de2064cuda3std6ranges3__45__cpo4dataE[1];
.global .align 1 .b8 _ZN34_INTERNAL_01900e0f_4_k_cu_7a8de2064cuda3std6ranges3__45__cpo5cdataE[1];
.global .align 1 .b8 _ZN34_INTERNAL_01900e0f_4_k_cu_7a8de2064cuda3std6ranges3__45__cpo4sizeE[1];
.global .align 1 .b8 _ZN34_INTERNAL_01900e0f_4_k_cu_7a8de2064cuda3std6ranges3__45__cpo5ssizeE[1];
.global .align 1 .b8 _ZN34_INTERNAL_01900e0f_4_k_cu_7a8de2064cuda3std6ranges3__45__cpo8distanceE[1];
.global .align 1 .b8 _ZN34_INTERNAL_01900e0f_4_k_cu_7a8de2066thrust24THRUST_300001_SM_1000_NS8cuda_cub3parE[1];
.global .align 1 .b8 _ZN34_INTERNAL_01900e0f_4_k_cu_7a8de2066thrust24THRUST_300001_SM_1000_NS8cuda_cub10par_nosyncE[1];
.global .align 1 .b8 _ZN34_INTERNAL_01900e0f_4_k_cu_7a8de2066thrust24THRUST_300001_SM_1000_NS6system6detail10sequential3seqE[1];
.global .align 1 .b8 _ZN34_INTERNAL_01900e0f_4_k_cu_7a8de2066thrust24THRUST_300001_SM_1000_NS6system3cpp3parE[1];
.global .align 1 .b8 _ZN34_INTERNAL_01900e0f_4_k_cu_7a8de2066thrust24THRUST_300001_SM_1000_NS12placeholders2_1E[1];
.global .align 1 .b8 _ZN34_INTERNAL_01900e0f_4_k_cu_7a8de2066thrust24THRUST_300001_SM_1000_NS12placeholders2_2E[1];
.global .align 1 .b8 _ZN34_INTERNAL_01900e0f_4_k_cu_7a8de2066thrust24THRUST_300001_SM_1000_NS12placeholders2_3E[1];
.global .align 1 .b8 _ZN34_INTERNAL_01900e0f_4_k_cu_7a8de2066thrust24THRUST_300001_SM_1000_NS12placeholders2_4E[1];
.global .align 1 .b8 _ZN34_INTERNAL_01900e0f_4_k_cu_7a8de2066thrust24THRUST_300001_SM_1000_NS12placeholders2_5E[1];
.global .align 1 .b8 _ZN34_INTERNAL_01900e0f_4_k_cu_7a8de2066thrust24THRUST_300001_SM_1000_NS12placeholders2_6E[1];
.global .align 1 .b8 _ZN34_INTERNAL_01900e0f_4_k_cu_7a8de2066thrust24THRUST_300001_SM_1000_NS12placeholders2_7E[1];
.global .align 1 .b8 _ZN34_INTERNAL_01900e0f_4_k_cu_7a8de2066thrust24THRUST_300001_SM_1000_NS12placeholders2_8E[1];
.global .align 1 .b8 _ZN34_INTERNAL_01900e0f_4_k_cu_7a8de2066thrust24THRUST_300001_SM_1000_NS12placeholders2_9E[1];
.global .align 1 .b8 _ZN34_INTERNAL_01900e0f_4_k_cu_7a8de2066thrust24THRUST_300001_SM_1000_NS12placeholders3_10E[1];
.global .align 1 .b8 _ZN34_INTERNAL_01900e0f_4_k_cu_7a8de2066thrust24THRUST_300001_SM_1000_NS3seqE[1];
.global .align 1 .b8 _ZN34_INTERNAL_01900e0f_4_k_cu_7a8de2066thrust24THRUST_300001_SM_1000_NS6deviceE[1];

.visible .entry _ZN3cub18CUB_300001_SM_10006detail11EmptyKernelIvEEvv()
{


	ret;

}
	// .globl	_ZN3cub18CUB_300001_SM_10006detail8for_each13static_kernelINS2_12policy_hub_t12policy_500_tEmN6thrust24THRUST_300001_SM_1000_NS8cuda_cub20__uninitialized_fill7functorINS7_10device_ptrI4TestEESC_EEEEvT0_T1_
.visible .entry _ZN3cub18CUB_300001_SM_10006detail8for_each13static_kernelINS2_12policy_hub_t12policy_500_tEmN6thrust24THRUST_300001_SM_1000_NS8cuda_cub20__uninitialized_fill7functorINS7_10device_ptrI4TestEESC_EEEEvT0_T1_(
	.param .u64 _ZN3cub18CUB_300001_SM_10006detail8for_each13static_kernelINS2_12policy_hub_t12policy_500_tEmN6thrust24THRUST_300001_SM_1000_NS8cuda_cub20__uninitialized_fill7functorINS7_10device_ptrI4TestEESC_EEEEvT0_T1__param_0,
	.param .align 8 .b8 _ZN3cub18CUB_300001_SM_10006detail8for_each13static_kernelINS2_12policy_hub_t12policy_500_tEmN6thrust24THRUST_300001_SM_1000_NS8cuda_cub20__uninitialized_fill7functorINS7_10device_ptrI4TestEESC_EEEEvT0_T1__param_1[32]
)
.maxntid 256
{
	.reg .pred 	%p<4>;
	.reg .b16 	%rs<17>;
	.reg .b32 	%r<62>;
	.reg .b32 	%f<3>;
	.reg .b64 	%rd<14>;
	.reg .b64 	%fd<3>;

	ld.param.u32 	%r4, [_ZN3cub18CUB_300001_SM_10006detail8for_each13static_kernelINS2_12policy_hub_t12policy_500_tEmN6thrust24THRUST_300001_SM_1000_NS8cuda_cub20__uninitialized_fill7functorINS7_10device_ptrI4TestEESC_EEEEvT0_T1__param_1+28];
	bfe.u32 	%r5, %r4, 24, 8;
	cvt.u16.u32 	%rs16, %r5;
	bfe.u32 	%r6, %r4, 16, 8;
	cvt.u16.u32 	%rs15, %r6;
	bfe.u32 	%r7, %r4, 8, 8;
	cvt.u16.u32 	%rs14, %r7;
	bfe.u32 	%r8, %r4, 0, 8;
	cvt.u16.u32 	%rs13, %r8;
	ld.param.u32 	%r9, [_ZN3cub18CUB_300001_SM_10006detail8for_each13static_kernelINS2_12policy_hub_t12policy_500_tEmN6thrust24THRUST_300001_SM_1000_NS8cuda_cub20__uninitialized_fill7functorINS7_10device_ptrI4TestEESC_EEEEvT0_T1__param_1+24];
	bfe.u32 	%r10, %r9, 24, 8;
	cvt.u16.u32 	%rs12, %r10;
	bfe.u32 	%r11, %r9, 16, 8;
	cvt.u16.u32 	%rs11, %r11;
	bfe.u32 	%r12, %r9, 8, 8;
	cvt.u16.u32 	%rs10, %r12;
	bfe.u32 	%r13, %r9, 0, 8;
	cvt.u16.u32 	%rs9, %r13;
	ld.param.f64 	%fd2, [_ZN3cub18CUB_300001_SM_10006detail8for_each13static_kernelINS2_12policy_hub_t12policy_500_tEmN6thrust24THRUST_300001_SM_1000_NS8cuda_cub20__uninitialized_fill7functorINS7_10device_ptrI4TestEESC_EEEEvT0_T1__param_1+16];
	ld.param.f32 	%f2, [_ZN3cub18CUB_300001_SM_10006detail8for_each13static_kernelINS2_12policy_hub_t12policy_500_tEmN6thrust24THRUST_300001_SM_1000_NS8cuda_cub20__uninitialized_fill7functorINS7_10device_ptrI4TestEESC_EEEEvT0_T1__param_1+12];
	ld.param.u32 	%r3, [_ZN3cub18CUB_300001_SM_10006detail8for_each13static_kernelINS2_12policy_hub_t12policy_500_tEmN6thrust24THRUST_300001_SM_1000_NS8cuda_cub20__uninitialized_fill7functorINS7_10device_ptrI4TestEESC_EEEEvT0_T1__param_1+8];
	ld.param.u64 	%rd4, [_ZN3cub18CUB_300001_SM_10006detail8for_each13static_kernelINS2_12policy_hub_t12policy_500_tEmN6thrust24THRUST_300001_SM_1000_NS8cuda_cub20__uninitialized_fill7functorINS7_10device_ptrI4TestEESC_EEEEvT0_T1__param_1];
	ld.param.u64 	%rd5, [_ZN3cub18CUB_300001_SM_10006detail8for_each13static_kernelINS2_12policy_hub_t12policy_500_tEmN6thrust24THRUST_300001_SM_1000_NS8cuda_cub20__uninitialized_fill7functorINS7_10device_ptrI4TestEESC_EEEEvT0_T1__param_0];
	mov.u32 	%r14, %ctaid.x;
	mul.wide.u32 	%rd1, %r14, 512;
	sub.s64 	%rd2, %rd5, %rd1;
	setp.lt.u64 	%p1, %rd2, 512;
	@%p1 bra 	$L__BB1_2;
	mov.u32 	%r46, %tid.x;
	cvta.to.global.u64 	%rd10, %rd4;
	cvt.u64.u32 	%rd11, %r46;
	add.s64 	%rd12, %rd1, %rd11;
	mad.lo.s64 	%rd13, %rd12, 24, %rd10;
	mov.b32 	%r47, %f2;
	st.global.v2.u32 	[%rd13], {%r3, %r47};
	st.global.f64 	[%rd13+8], %fd2;
	cvt.u32.u16 	%r48, %rs9;
	cvt.u32.u16 	%r49, %rs10;
	prmt.b32 	%r50, %r48, %r49, 0x3340U;
	cvt.u32.u16 	%r51, %rs11;
	cvt.u32.u16 	%r52, %rs12;
	prmt.b32 	%r53, %r51, %r52, 0x3340U;
	prmt.b32 	%r54, %r50, %r53, 0x5410U;
	cvt.u32.u16 	%r55, %rs13;
	cvt.u32.u16 	%r56, %rs14;
	prmt.b32 	%r57, %r55, %r56, 0x3340U;
	cvt.u32.u16 	%r58, %rs15;
	cvt.u32.u16 	%r59, %rs16;
	prmt.b32 	%r60, %r58, %r59, 0x3340U;
	prmt.b32 	%r61, %r57, %r60, 0x5410U;
	st.global.v2.b32 	[%rd13+16], {%r54, %r61};
	st.global.v2.u32 	[%rd13+6144], {%r3, %r47};
	st.global.f64 	[%rd13+6152], %fd2;
	st.global.v2.b32 	[%rd13+6160], {%r54, %r61};
	bra.uni 	$L__BB1_6;
$L__BB1_2:
	cvta.to.global.u64 	%rd6, %rd4;
	mov.u32 	%r2, %tid.x;
	cvt.u64.u32 	%rd7, %r2;
	setp.le.u64 	%p2, %rd2, %rd7;
	add.s64 	%rd8, %rd1, %rd7;
	mad.lo.s64 	%rd3, %rd8, 24, %rd6;
	@%p2 bra 	$L__BB1_4;
	mov.b32 	%r15, %f2;
	st.global.v2.u32 	[%rd3], {%r3, %r15};
	st.global.f64 	[%rd3+8], %fd2;
	cvt.u32.u16 	%r16, %rs16;
	cvt.u32.u16 	%r17, %rs15;
	prmt.b32 	%r18, %r17, %r16, 0x3340U;
	cvt.u32.u16 	%r19, %rs14;
	cvt.u32.u16 	%r20, %rs13;
	prmt.b32 	%r21, %r20, %r19, 0x3340U;
	prmt.b32 	%r22, %r21, %r18, 0x5410U;
	cvt.u32.u16 	%r23, %rs12;
	cvt.u32.u16 	%r24, %rs11;
	prmt.b32 	%r25, %r24, %r23, 0x3340U;
	cvt.u32.u16 	%r26, %rs10;
	cvt.u32.u16 	%r27, %rs9;
	prmt.b32 	%r28, %r27, %r26, 0x3340U;
	prmt.b32 	%r29, %r28, %r25, 0x5410U;
	st.global.v2.b32 	[%rd3+16], {%r29, %r22};
$L__BB1_4:
	add.s32 	%r30, %r2, 256;
	cvt.u64.u32 	%rd9, %r30;
	setp.le.u64 	%p3, %rd2, %rd9;
	@%p3 bra 	$L__BB1_6;
	mov.b32 	%r31, %f2;
	st.global.v2.u32 	[%rd3+6144], {%r3, %r31};
	st.global.f64 	[%rd3+6152], %fd2;
	cvt.u32.u16 	%r32, %rs16;
	cvt.u32.u16 	%r33, %rs15;
	prmt.b32 	%r34, %r33, %r32, 0x3340U;
	cvt.u32.u16 	%r35, %rs14;
	cvt.u32.u16 	%r36, %rs13;
	prmt.b32 	%r37, %r36, %r35, 0x3340U;
	prmt.b32 	%r38, %r37, %r34, 0x5410U;
	cvt.u32.u16 	%r39, %rs12;
	cvt.u32.u16 	%r40, %rs11;
	prmt.b32 	%r41, %r40, %r39, 0x3340U;
	cvt.u32.u16 	%r42, %rs10;
	cvt.u32.u16 	%r43, %rs9;
	prmt.b32 	%r44, %r43, %r42, 0x3340U;
	prmt.b32 	%r45, %r44, %r41, 0x5410U;
	st.global.v2.b32 	[%rd3+6160], {%r45, %r38};
$L__BB1_6:
	ret;

}
	// .globl	_ZN3cub18CUB_300001_SM_10006detail8for_each13static_kernelINS2_12policy_hub_t12policy_500_tEmN6thrust24THRUST_300001_SM_1000_NS8cuda_cub20__uninitialized_fill7functorINS7_10device_ptrIdEEdEEEEvT0_T1_
.visible .entry _ZN3cub18CUB_300001_SM_10006detail8for_each13static_kernelINS2_12policy_hub_t12policy_500_tEmN6thrust24THRUST_300001_SM_1000_NS8cuda_cub20__uninitialized_fill7functorINS7_10device_ptrIdEEdEEEEvT0_T1_(
	.param .u64 _ZN3cub18CUB_300001_SM_10006detail8for_each13static_kernelINS2_12policy_hub_t12policy_500_tEmN6thrust24THRUST_300001_SM_1000_NS8cuda_cub20__uninitialized_fill7functorINS7_10device_ptrIdEEdEEEEvT0_T1__param_0,
	.param .align 8 .b8 _ZN3cub18CUB_300001_SM_10006detail8for_each13static_kernelINS2_12policy_hub_t12policy_500_tEmN6thrust24THRUST_300001_SM_1000_NS8cuda_cub20__uninitialized_fill7functorINS7_10device_ptrIdEEdEEEEvT0_T1__param_1[16]
)
.maxntid 256
{
	.reg .pred 	%p<4>;
	.reg .b32 	%r<5>;
	.reg .b64 	%rd<16>;
	.reg .b64 	%fd<3>;

	ld.param.f64 	%fd2, [_ZN3cub18CUB_300001_SM_10006detail8for_each13static_kernelINS2_12policy_hub_t12policy_500_tEmN6thrust24THRUST_300001_SM_1000_NS8cuda_cub20__uninitialized_fill7functorINS7_10device_ptrIdEEdEEEEvT0_T1__param_1+8];
	ld.param.u64 	%rd4, [_ZN3cub18CUB_300001_SM_10006detail8for_each13static_kernelINS2_12policy_hub_t12policy_500_tEmN6thrust24THRUST_300001_SM_1000_NS8cuda_cub20__uninitialized_fill7functorINS7_10device_ptrIdEEdEEEEvT0_T1__param_1];
	ld.param.u64 	%rd5, [_ZN3cub18CUB_300001_SM_10006detail8for_each13static_kernelINS2_12policy_hub_t12policy_500_tEmN6thrust24THRUST_300001_SM_1000_NS8cuda_cub20__uninitialized_fill7functorINS7_10device_ptrIdEEdEEEEvT0_T1__param_0];
	mov.u32 	%r2, %ctaid.x;
	mul.wide.u32 	%rd1, %r2, 512;
	sub.s64 	%rd2, %rd5, %rd1;
	setp.lt.u64 	%p1, %rd2, 512;
	@%p1 bra 	$L__BB2_2;
	mov.u32 	%r4, %tid.x;
	cvta.to.global.u64 	%rd11, %rd4;
	cvt.u64.u32 	%rd12, %r4;
	add.s64 	%rd13, %rd1, %rd12;
	shl.b64 	%rd14, %rd13, 3;
	add.s64 	%rd15, %rd11, %rd14;
	st.global.f64 	[%rd15], %fd2;
	st.global.f64 	[%rd15+2048], %fd2;
	bra.uni 	$L__BB2_6;
$L__BB2_2:
	cvta.to.global.u64 	%rd6, %rd4;
	mov.u32 	%r1, %tid.x;
	cvt.u64.u32 	%rd7, %r1;
	setp.le.u64 	%p2, %rd2, %rd7;
	add.s64 	%rd8, %rd1, %rd7;
	shl.b64 	%rd9, %rd8, 3;
	add.s64 	%rd3, %rd6, %rd9;
	@%p2 bra 	$L__BB2_4;
	st.global.f64 	[%rd3], %fd2;
$L__BB2_4:
	add.s32 	%r3, %r1, 256;
	cvt.u64.u32 	%rd10, %r3;
	setp.le.u64 	%p3, %rd2, %rd10;
	@%p3 bra 	$L__BB2_6;
	st.global.f64 	[%rd3+2048], %fd2;
$L__BB2_6:
	ret;

}
	// .globl	_ZN3cub18CUB_300001_SM_10006detail8for_each13static_kernelINS2_12policy_hub_t12policy_500_tEmN6thrust24THRUST_300001_SM_1000_NS8cuda_cub20__uninitialized_fill7functorINS7_10device_ptrIcEEcEEEEvT0_T1_
.visible .entry _ZN3cub18CUB_300001_SM_10006detail8for_each13static_kernelINS2_12policy_hub_t12policy_500_tEmN6thrust24THRUST_300001_SM_1000_NS8cuda_cub20__uninitialized_fill7functorINS7_10device_ptrIcEEcEEEEvT0_T1_(
	.param .u64 _ZN3cub18CUB_300001_SM_10006detail8for_each13static_kernelINS2_12policy_hub_t12policy_500_tEmN6thrust24THRUST_300001_SM_1000_NS8cuda_cub20__uninitialized_fill7functorINS7_10device_ptrIcEEcEEEEvT0_T1__param_0,
	.param .align 8 .b8 _ZN3cub18CUB_300001_SM_10006detail8for_each13static_kernelINS2_12policy_hub_t12policy_500_tEmN6thrust24THRUST_300001_SM_1000_NS8cuda_cub20__uninitialized_fill7functorINS7_10device_ptrIcEEcEEEEvT0_T1__param_1[16]
)
.maxntid 256
{
	.reg .pred 	%p<4>;
	.reg .b16 	%rs<10>;
	.reg .b32 	%r<15>;
	.reg .b64 	%rd<14>;

	ld.param.u32 	%r7, [_ZN3cub18CUB_300001_SM_10006detail8for_each13static_kernelINS2_12policy_hub_t12policy_500_tEmN6thrust24THRUST_300001_SM_1000_NS8cuda_cub20__uninitialized_fill7functorINS7_10device_ptrIcEEcEEEEvT0_T1__param_1+8];
	bfe.u32 	%r11, %r7, 0, 8;
	cvt.u16.u32 	%rs2, %r11;
	ld.param.u64 	%rd4, [_ZN3cub18CUB_300001_SM_10006detail8for_each13static_kernelINS2_12policy_hub_t12policy_500_tEmN6thrust24THRUST_300001_SM_1000_NS8cuda_cub20__uninitialized_fill7functorINS7_10device_ptrIcEEcEEEEvT0_T1__param_1];
	ld.param.u64 	%rd5, [_ZN3cub18CUB_300001_SM_10006detail8for_each13static_kernelINS2_12policy_hub_t12policy_500_tEmN6thrust24THRUST_300001_SM_1000_NS8cuda_cub20__uninitialized_fill7functorINS7_10device_ptrIcEEcEEEEvT0_T1__param_0];
	mov.u32 	%r12, %ctaid.x;
	mul.wide.u32 	%rd1, %r12, 512;
	sub.s64 	%rd2, %rd5, %rd1;
	setp.lt.u64 	%p1, %rd2, 512;
	@%p1 bra 	$L__BB3_2;
	mov.u32 	%r14, %tid.x;
	cvta.to.global.u64 	%rd10, %rd4;
	cvt.u64.u32 	%rd11, %r14;
	add.s64 	%rd12, %rd1, %rd11;
	add.s64 	%rd13, %rd10, %rd12;
	st.global.u8 	[%rd13], %rs2;
	st.global.u8 	[%rd13+256], %rs2;
	bra.uni 	$L__BB3_6;
$L__BB3_2:
	cvta.to.global.u64 	%rd6, %rd4;
	mov.u32 	%r1, %tid.x;
	cvt.u64.u32 	%rd7, %r1;
	setp.le.u64 	%p2, %rd2, %rd7;
	add.s64 	%rd8, %rd1, %rd7;
	add.s64 	%rd3, %rd6, %rd8;
	@%p2 bra 	$L__BB3_4;
	st.global.u8 	[%rd3], %rs2;
$L__BB3_4:
	add.s32 	%r13, %r1, 256;
	cvt.u64.u32 	%rd9, %r13;
	setp.le.u64 	%p3, %rd2, %rd9;
	@%p3 bra 	$L__BB3_6;
	st.global.u8 	[%rd3+256], %rs2;
$L__BB3_6:
	ret;

}
	// .globl	_ZN3cub18CUB_300001_SM_10006detail8for_each13static_kernelINS2_12policy_hub_t12policy_500_tElN6thrust24THRUST_300001_SM_1000_NS8cuda_cub20__uninitialized_copy7functorINS7_6detail15normal_iteratorINS7_10device_ptrIdEEEENS7_7pointerIdNS8_3tagENS7_11use_defaultESI_EEEEEEvT0_T1_
.visible .entry _ZN3cub18CUB_300001_SM_10006detail8for_each13static_kernelINS2_12policy_hub_t12policy_500_tElN6thrust24THRUST_300001_SM_1000_NS8cuda_cub20__uninitialized_copy7functorINS7_6detail15normal_iteratorINS7_10device_ptrIdEEEENS7_7pointerIdNS8_3tagENS7_11use_defaultESI_EEEEEEvT0_T1_(
	.param .u64 _ZN3cub18CUB_300001_SM_10006detail8for_each13static_kernelINS2_12policy_hub_t12policy_500_tElN6thrust24THRUST_300001_SM_1000_NS8cuda_cub20__uninitialized_copy7functorINS7_6detail15normal_iteratorINS7_10device_ptrIdEEEENS7_7pointerIdNS8_3tagENS7_11use_defaultESI_EEEEEEvT0_T1__param_0,
	.param .align 8 .b8 _ZN3cub18CUB_300001_SM_10006detail8for_each13static_kernelINS2_12policy_hub_t12policy_500_tElN6thrust24THRUST_300001_SM_1000_NS8cuda_cub20__uninitialized_copy7functorINS7_6detail15normal_iteratorINS7_10device_ptrIdEEEENS7_7pointerIdNS8_3tagENS7_11use_defaultESI_EEEEEEvT0_T1__param_1[16]
)
.maxntid 256
{
	.reg .pred 	%p<4>;
	.reg .b32 	%r<6>;
	.reg .b64 	%rd<26>;
	.reg .b64 	%fd<5>;

	ld.param.u64 	%rd8, [_ZN3cub18CUB_300001_SM_10006detail8for_each13static_kernelINS2_12policy_hub_t12policy_500_tElN6thrust24THRUST_300001_SM_1000_NS8cuda_cub20__uninitialized_copy7functorINS7_6detail15normal_iteratorINS7_10device_ptrIdEEEENS7_7pointerIdNS8_3tagENS7_11use_defaultESI_EEEEEEvT0_T1__param_1+8];
	ld.param.u64 	%rd7, [_ZN3cub18CUB_300001_SM_10006detail8for_each13static_kernelINS2_12policy_hub_t12policy_500_tElN6thrust24THRUST_300001_SM_1000_NS8cuda_cub20__uninitialized_copy7functorINS7_6detail15normal_iteratorINS7_10device_ptrIdEEEENS7_7pointerIdNS8_3tagENS7_11use_defaultESI_EEEEEEvT0_T1__param_1];
	ld.param.u64 	%rd9, [_ZN3cub18CUB_300001_SM_10006detail8for_each13static_kernelINS2_12policy_hub_t12policy_500_tElN6thrust24THRUST_300001_SM_1000_NS8cuda_cub20__uninitialized_copy7functorINS7_6detail15normal_iteratorINS7_10device_ptrIdEEEENS7_7pointerIdNS8_3tagENS7_11use_defaultESI_EEEEEEvT0_T1__param_0];
	mov.u32 	%r1, %ctaid.x;
	mul.wide.u32 	%rd1, %r1, 512;
	sub.s64 	%rd2, %rd9, %rd1;
	setp.lt.s64 	%p1, %rd2, 512;
	@%p1 bra 	$L__BB4_2;
	mov.u32 	%r5, %tid.x;
	cvta.to.global.u64 	%rd19, %rd8;
	cvta.to.global.u64 	%rd20, %rd7;
	cvt.u64.u32 	%rd21, %r5;
	add.s64 	%rd22, %rd1, %rd21;
	shl.b64 	%rd23, %rd22, 3;
	add.s64 	%rd24, %rd20, %rd23;
	add.s64 	%rd25, %rd19, %rd23;
	ld.global.f64 	%fd3, [%rd24];
	st.global.f64 	[%rd25], %fd3;
	ld.global.f64 	%fd4, [%rd24+2048];
	st.global.f64 	[%rd25+2048], %fd4;
	bra.uni 	$L__BB4_6;
$L__BB4_2:
	cvta.to.global.u64 	%rd3, %rd7;
	cvta.to.global.u64 	%rd4, %rd8;
	mov.u32 	%r2, %tid.x;
	cvt.s64.s32 	%rd5, %rd2;
	cvt.u64.u32 	%rd6, %r2;
	setp.le.s64 	%p2, %rd5, %rd6;
	@%p2 bra 	$L__BB4_4;
	add.s64 	%rd10, %rd1, %rd6;
	shl.b64 	%rd11, %rd10, 3;
	add.s64 	%rd12, %rd3, %rd11;
	add.s64 	%rd13, %rd4, %rd11;
	ld.global.f64 	%fd1, [%rd12];
	st.global.f64 	[%rd13], %fd1;
$L__BB4_4:
	cvt.u32.u64 	%r3, %rd6;
	add.s32 	%r4, %r3, 256;
	cvt.u64.u32 	%rd14, %r4;
	setp.le.s64 	%p3, %rd5, %rd14;
	@%p3 bra 	$L__BB4_6;
	add.s64 	%rd15, %rd1, %rd6;
	shl.b64 	%rd16, %rd15, 3;
	add.s64 	%rd17, %rd3, %rd16;
	add.s64 	%rd18, %rd4, %rd16;
	ld.global.f64 	%fd2, [%rd17+2048];
	st.global.f64 	[%rd18+2048], %fd2;
$L__BB4_6:
	ret;

}
	// .globl	_ZN3cub18CUB_300001_SM_10006detail9transform16transform_kernelINS2_10policy_hubILb1EN4cuda3std3__45tupleIJN6thrust24THRUST_300001_SM_1000_NS7pointerIcNSA_8cuda_cub3tagENSA_11use_defaultESE_EEEEEE10policy1000EiNS7_10__identityENSA_10device_ptrIdEEJPcEEEvT0_iT1_T2_DpNS2_10kernel_argIT3_EE
.visible .entry _ZN3cub18CUB_300001_SM_10006detail9transform16transform_kernelINS2_10policy_hubILb1EN4cuda3std3__45tupleIJN6thrust24THRUST_300001_SM_1000_NS7pointerIcNSA_8cuda_cub3tagENSA_11use_defaultESE_EEEEEE10policy1000EiNS7_10__identityENSA_10device_ptrIdEEJPcEEEvT0_iT1_T2_DpNS2_10kernel_argIT3_EE(
	.param .u32 _ZN3cub18CUB_300001_SM_10006detail9transform16transform_kernelINS2_10policy_hubILb1EN4cuda3std3__45tupleIJN6thrust24THRUST_300001_SM_1000_NS7pointerIcNSA_8cuda_cub3tagENSA_11use_defaultESE_EEEEEE10policy1000EiNS7_10__identityENSA_10device_ptrIdEEJPcEEEvT0_iT1_T2_DpNS2_10kernel_argIT3_EE_param_0,
	.param .u32 _ZN3cub18CUB_300001_SM_10006detail9transform16transform_kernelINS2_10policy_hubILb1EN4cuda3std3__45tupleIJN6thrust24THRUST_300001_SM_1000_NS7pointerIcNSA_8cuda_cub3tagENSA_11use_defaultESE_EEEEEE10policy1000EiNS7_10__identityENSA_10device_ptrIdEEJPcEEEvT0_iT1_T2_DpNS2_10kernel_argIT3_EE_param_1,
	.param .align 1 .b8 _ZN3cub18CUB_300001_SM_10006detail9transform16transform_kernelINS2_10policy_hubILb1EN4cuda3std3__45tupleIJN6thrust24THRUST_300001_SM_1000_NS7pointerIcNSA_8cuda_cub3tagENSA_11use_defaultESE_EEEEEE10policy1000EiNS7_10__identityENSA_10device_ptrIdEEJPcEEEvT0_iT1_T2_DpNS2_10kernel_argIT3_EE_param_2[1],
	.param .align 8 .b8 _ZN3cub18CUB_300001_SM_10006detail9transform16transform_kernelINS2_10policy_hubILb1EN4cuda3std3__45tupleIJN6thrust24THRUST_300001_SM_1000_NS7pointerIcNSA_8cuda_cub3tagENSA_11use_defaultESE_EEEEEE10policy1000EiNS7_10__identityENSA_10device_ptrIdEEJPcEEEvT0_iT1_T2_DpNS2_10kernel_argIT3_EE_param_3[8],
	.param .align 8 .b8 _ZN3cub18CUB_300001_SM_10006detail9transform16transform_kernelINS2_10policy_hubILb1EN4cuda3std3__45tupleIJN6thrust24THRUST_300001_SM_1000_NS7pointerIcNSA_8cuda_cub3tagENSA_11use_defaultESE_EEEEEE10policy1000EiNS7_10__identityENSA_10device_ptrIdEEJPcEEEvT0_iT1_T2_DpNS2_10kernel_argIT3_EE_param_4[16]
)
.maxntid 128
{
	.reg .pred 	%p<37>;
	.reg .b16 	%rs<45>;
	.reg .b32 	%r<83>;
	.reg .b64 	%rd<87>;
	.reg .b64 	%fd<45>;

	ld.param.u32 	%r48, [_ZN3cub18CUB_300001_SM_10006detail9transform16transform_kernelINS2_10policy_hubILb1EN4cuda3std3__45tupleIJN6thrust24THRUST_300001_SM_1000_NS7pointerIcNSA_8cuda_cub3tagENSA_11use_defaultESE_EEEEEE10policy1000EiNS7_10__identityENSA_10device_ptrIdEEJPcEEEvT0_iT1_T2_DpNS2_10kernel_argIT3_EE_param_0];
	ld.param.u64 	%rd20, [_ZN3cub18CUB_300001_SM_10006detail9transform16transform_kernelINS2_10policy_hubILb1EN4cuda3std3__45tupleIJN6thrust24THRUST_300001_SM_1000_NS7pointerIcNSA_8cuda_cub3tagENSA_11use_defaultESE_EEEEEE10policy1000EiNS7_10__identityENSA_10device_ptrIdEEJPcEEEvT0_iT1_T2_DpNS2_10kernel_argIT3_EE_param_4];
	ld.param.u64 	%rd21, [_ZN3cub18CUB_300001_SM_10006detail9transform16transform_kernelINS2_10policy_hubILb1EN4cuda3std3__45tupleIJN6thrust24THRUST_300001_SM_1000_NS7pointerIcNSA_8cuda_cub3tagENSA_11use_defaultESE_EEEEEE10policy1000EiNS7_10__identityENSA_10device_ptrIdEEJPcEEEvT0_iT1_T2_DpNS2_10kernel_argIT3_EE_param_3];
	ld.param.u32 	%r47, [_ZN3cub18CUB_300001_SM_10006detail9transform16transform_kernelINS2_10policy_hubILb1EN4cuda3std3__45tupleIJN6thrust24THRUST_300001_SM_1000_NS7pointerIcNSA_8cuda_cub3tagENSA_11use_defaultESE_EEEEEE10policy1000EiNS7_10__identityENSA_10device_ptrIdEEJPcEEEvT0_iT1_T2_DpNS2_10kernel_argIT3_EE_param_1];
	cvta.to.global.u64 	%rd1, %rd21;
	cvta.to.global.u64 	%rd2, %rd20;
	shl.b32 	%r1, %r47, 7;
	mov.u32 	%r49, %ctaid.x;
	mul.lo.s32 	%r50, %r1, %r49;
	sub.s32 	%r2, %r48, %r50;
	min.s32 	%r3, %r1, %r2;
	cvt.s64.s32 	%rd3, %r50;
	mov.u32 	%r4, %tid.x;
	shl.b32 	%r71, %r4, 7;
	setp.ge.s32 	%p1, %r71, %r3;
	@%p1 bra 	$L__BB5_3;
	mul.wide.u32 	%rd22, %r4, 128;
	add.s64 	%rd23, %rd2, %rd22;
	add.s64 	%rd84, %rd23, %rd3;
$L__BB5_2:
	.pragma "nounroll";
	// begin inline asm
	prefetch.global.L2 [%rd84];
	// end inline asm
	add.s32 	%r71, %r71, 16384;
	add.s64 	%rd84, %rd84, 16384;
	setp.lt.s32 	%p2, %r71, %r3;
	@%p2 bra 	$L__BB5_2;
$L__BB5_3:
	add.s64 	%rd7, %rd2, %rd3;
	shl.b64 	%rd25, %rd3, 3;
	add.s64 	%rd8, %rd1, %rd25;
	setp.gt.s32 	%p3, %r1, %r2;
	@%p3 bra 	$L__BB5_17;
	setp.lt.s32 	%p4, %r47, 1;
	@%p4 bra 	$L__BB5_58;
	and.b32  	%r8, %r47, 15;
	setp.lt.u32 	%p5, %r47, 16;
	mov.b32 	%r78, 0;
	@%p5 bra 	$L__BB5_8;
	and.b32  	%r78, %r47, 2147483632;
	neg.s32 	%r73, %r78;
	add.s64 	%rd26, %rd3, %rd2;
	add.s64 	%rd9, %rd26, 384;
	add.s32 	%r72, %r4, 1152;
	add.s64 	%rd28, %rd25, %rd1;
	add.s64 	%rd10, %rd28, 3072;
	cvt.u64.u32 	%rd29, %r4;
	mul.wide.u32 	%rd30, %r4, 8;
	add.s64 	%rd31, %rd28, %rd30;
	add.s64 	%rd86, %rd31, 4096;
	add.s64 	%rd32, %rd26, %rd29;
	add.s64 	%rd85, %rd32, 512;
$L__BB5_7:
	.pragma "nounroll";
	cvt.s64.s32 	%rd33, %r72;
	add.s64 	%rd34, %rd9, %rd33;
	mul.wide.s32 	%rd35, %r72, 8;
	add.s64 	%rd36, %rd10, %rd35;
	ld.global.s8 	%rs1, [%rd85+-512];
	cvt.rn.f64.s16 	%fd1, %rs1;
	st.global.f64 	[%rd86+-4096], %fd1;
	ld.global.s8 	%rs2, [%rd85+-384];
	cvt.rn.f64.s16 	%fd2, %rs2;
	st.global.f64 	[%rd86+-3072], %fd2;
	ld.global.s8 	%rs3, [%rd85+-256];
	cvt.rn.f64.s16 	%fd3, %rs3;
	st.global.f64 	[%rd86+-2048], %fd3;
	ld.global.s8 	%rs4, [%rd85+-128];
	cvt.rn.f64.s16 	%fd4, %rs4;
	st.global.f64 	[%rd86+-1024], %fd4;
	ld.global.s8 	%rs5, [%rd85];
	cvt.rn.f64.s16 	%fd5, %rs5;
	st.global.f64 	[%rd86], %fd5;
	ld.global.s8 	%rs6, [%rd85+128];
	cvt.rn.f64.s16 	%fd6, %rs6;
	st.global.f64 	[%rd86+1024], %fd6;
	ld.global.s8 	%rs7, [%rd85+256];
	cvt.rn.f64.s16 	%fd7, %rs7;
	st.global.f64 	[%rd86+2048], %fd7;
	ld.global.s8 	%rs8, [%rd85+384];
	cvt.rn.f64.s16 	%fd8, %rs8;
	st.global.f64 	[%rd86+3072], %fd8;
	ld.global.s8 	%rs9, [%rd85+512];
	cvt.rn.f64.s16 	%fd9, %rs9;
	st.global.f64 	[%rd86+4096], %fd9;
	ld.global.s8 	%rs10, [%rd34+-384];
	cvt.rn.f64.s16 	%fd10, %rs10;
	st.global.f64 	[%rd36+-3072], %fd10;
	ld.global.s8 	%rs11, [%rd34+-256];
	cvt.rn.f64.s16 	%fd11, %rs11;
	st.global.f64 	[%rd36+-2048], %fd11;
	ld.global.s8 	%rs12, [%rd34+-128];
	cvt.rn.f64.s16 	%fd12, %rs12;
	st.global.f64 	[%rd36+-1024], %fd12;
	ld.global.s8 	%rs13, [%rd34];
	cvt.rn.f64.s16 	%fd13, %rs13;
	st.global.f64 	[%rd36], %fd13;
	ld.global.s8 	%rs14, [%rd34+128];
	cvt.rn.f64.s16 	%fd14, %rs14;
	st.global.f64 	[%rd36+1024], %fd14;
	ld.global.s8 	%rs15, [%rd34+256];
	cvt.rn.f64.s16 	%fd15, %rs15;
	st.global.f64 	[%rd36+2048], %fd15;
	ld.global.s8 	%rs16, [%rd34+384];
	cvt.rn.f64.s16 	%fd16, %rs16;
	st.global.f64 	[%rd36+3072], %fd16;
	add.s32 	%r73, %r73, 16;
	add.s32 	%r72, %r72, 2048;
	add.s64 	%rd86, %rd86, 16384;
	add.s64 	%rd85, %rd85, 2048;
	setp.eq.s32 	%p6, %r73, 0;
	@%p6 bra 	$L__BB5_8;
	bra.uni 	$L__BB5_7;
$L__BB5_8:
	setp.eq.s32 	%p7, %r8, 0;
	@%p7 bra 	$L__BB5_58;
	and.b32  	%r35, %r47, 7;
	setp.lt.u32 	%p8, %r8, 8;
	@%p8 bra 	$L__BB5_11;
	shl.b32 	%r52, %r78, 7;
	add.s32 	%r53, %r52, %r4;
	cvt.s64.s32 	%rd37, %r53;
	add.s64 	%rd38, %rd7, %rd37;
	ld.global.s8 	%rs17, [%rd38];
	cvt.rn.f64.s16 	%fd17, %rs17;
	mul.wide.s32 	%rd39, %r53, 8;
	add.s64 	%rd40, %rd8, %rd39;
	st.global.f64 	[%rd40], %fd17;
	ld.global.s8 	%rs18, [%rd38+128];
	cvt.rn.f64.s16 	%fd18, %rs18;
	st.global.f64 	[%rd40+1024], %fd18;
	ld.global.s8 	%rs19, [%rd38+256];
	cvt.rn.f64.s16 	%fd19, %rs19;
	st.global.f64 	[%rd40+2048], %fd19;
	ld.global.s8 	%rs20, [%rd38+384];
	cvt.rn.f64.s16 	%fd20, %rs20;
	st.global.f64 	[%rd40+3072], %fd20;
	ld.global.s8 	%rs21, [%rd38+512];
	cvt.rn.f64.s16 	%fd21, %rs21;
	st.global.f64 	[%rd40+4096], %fd21;
	ld.global.s8 	%rs22, [%rd38+640];
	cvt.rn.f64.s16 	%fd22, %rs22;
	st.global.f64 	[%rd40+5120], %fd22;
	ld.global.s8 	%rs23, [%rd38+768];
	cvt.rn.f64.s16 	%fd23, %rs23;
	st.global.f64 	[%rd40+6144], %fd23;
	ld.global.s8 	%rs24, [%rd38+896];
	cvt.rn.f64.s16 	%fd24, %rs24;
	st.global.f64 	[%rd40+7168], %fd24;
	add.s32 	%r78, %r78, 8;
$L__BB5_11:
	setp.eq.s32 	%p9, %r35, 0;
	@%p9 bra 	$L__BB5_58;
	and.b32  	%r38, %r47, 3;
	setp.lt.u32 	%p10, %r35, 4;
	@%p10 bra 	$L__BB5_14;
	shl.b32 	%r54, %r78, 7;
	add.s32 	%r55, %r54, %r4;
	cvt.s64.s32 	%rd41, %r55;
	add.s64 	%rd42, %rd7, %rd41;
	ld.global.s8 	%rs25, [%rd42];
	cvt.rn.f64.s16 	%fd25, %rs25;
	mul.wide.s32 	%rd43, %r55, 8;
	add.s64 	%rd44, %rd8, %rd43;
	st.global.f64 	[%rd44], %fd25;
	ld.global.s8 	%rs26, [%rd42+128];
	cvt.rn.f64.s16 	%fd26, %rs26;
	st.global.f64 	[%rd44+1024], %fd26;
	ld.global.s8 	%rs27, [%rd42+256];
	cvt.rn.f64.s16 	%fd27, %rs27;
	st.global.f64 	[%rd44+2048], %fd27;
	ld.global.s8 	%rs28, [%rd42+384];
	cvt.rn.f64.s16 	%fd28, %rs28;
	st.global.f64 	[%rd44+3072], %fd28;
	add.s32 	%r78, %r78, 4;
$L__BB5_14:
	setp.eq.s32 	%p11, %r38, 0;
	@%p11 bra 	$L__BB5_58;
	shl.b32 	%r56, %r78, 7;
	add.s32 	%r82, %r4, %r56;
	neg.s32 	%r81, %r38;
$L__BB5_16:
	.pragma "nounroll";
	cvt.s64.s32 	%rd46, %r82;
	mul.wide.s32 	%rd47, %r82, 8;
	add.s64 	%rd48, %rd8, %rd47;
	add.s64 	%rd49, %rd7, %rd46;
	ld.global.s8 	%rs29, [%rd49];
	cvt.rn.f64.s16 	%fd29, %rs29;
	st.global.f64 	[%rd48], %fd29;
	add.s32 	%r82, %r82, 128;
	add.s32 	%r81, %r81, 1;
	setp.ne.s32 	%p12, %r81, 0;
	@%p12 bra 	$L__BB5_16;
	bra.uni 	$L__BB5_58;
$L__BB5_17:
	setp.lt.s32 	%p13, %r47, 1;
	@%p13 bra 	$L__BB5_58;
	and.b32  	%r12, %r47, 7;
	setp.lt.u32 	%p14, %r47, 8;
	mov.b32 	%r75, 0;
	@%p14 bra 	$L__BB5_37;
	and.b32  	%r75, %r47, 2147483640;
	mov.b32 	%r74, 0;
$L__BB5_20:
	.pragma "nounroll";
	shl.b32 	%r59, %r74, 7;
	add.s32 	%r19, %r59, %r4;
	setp.ge.s32 	%p15, %r19, %r3;
	@%p15 bra 	$L__BB5_22;
	cvt.u64.u32 	%rd50, %r19;
	add.s64 	%rd51, %rd7, %rd50;
	ld.global.s8 	%rs30, [%rd51];
	cvt.rn.f64.s16 	%fd30, %rs30;
	mul.wide.u32 	%rd52, %r19, 8;
	add.s64 	%rd53, %rd8, %rd52;
	st.global.f64 	[%rd53], %fd30;
$L__BB5_22:
	add.s32 	%r60, %r19, 128;
	setp.ge.s32 	%p16, %r60, %r3;
	cvt.s64.s32 	%rd54, %r60;
	add.s64 	%rd17, %rd7, %rd54;
	mul.wide.s32 	%rd55, %r60, 8;
	add.s64 	%rd18, %rd8, %rd55;
	@%p16 bra 	$L__BB5_24;
	ld.global.s8 	%rs31, [%rd17];
	cvt.rn.f64.s16 	%fd31, %rs31;
	st.global.f64 	[%rd18], %fd31;
$L__BB5_24:
	add.s32 	%r61, %r19, 256;
	setp.ge.s32 	%p17, %r61, %r3;
	@%p17 bra 	$L__BB5_26;
	ld.global.s8 	%rs32, [%rd17+128];
	cvt.rn.f64.s16 	%fd32, %rs32;
	st.global.f64 	[%rd18+1024], %fd32;
$L__BB5_26:
	add.s32 	%r62, %r19, 384;
	setp.ge.s32 	%p18, %r62, %r3;
	@%p18 bra 	$L__BB5_28;
	ld.global.s8 	%rs33, [%rd17+256];
	cvt.rn.f64.s16 	%fd33, %rs33;
	st.global.f64 	[%rd18+2048], %fd33;
$L__BB5_28:
	add.s32 	%r63, %r19, 512;
	setp.ge.s32 	%p19, %r63, %r3;
	@%p19 bra 	$L__BB5_30;
	ld.global.s8 	%rs34, [%rd17+384];
	cvt.rn.f64.s16 	%fd34, %rs34;
	st.global.f64 	[%rd18+3072], %fd34;
$L__BB5_30:
	add.s32 	%r64, %r19, 640;
	setp.ge.s32 	%p20, %r64, %r3;
	@%p20 bra 	$L__BB5_32;
	ld.global.s8 	%rs35, [%rd17+512];
	cvt.rn.f64.s16 	%fd35, %rs35;
	st.global.f64 	[%rd18+4096], %fd35;
$L__BB5_32:
	add.s32 	%r65, %r19, 768;
	setp.ge.s32 	%p21, %r65, %r3;
	@%p21 bra 	$L__BB5_34;
	ld.global.s8 	%rs36, [%rd17+640];
	cvt.rn.f64.s16 	%fd36, %rs36;
	st.global.f64 	[%rd18+5120], %fd36;
$L__BB5_34:
	add.s32 	%r66, %r19, 896;
	setp.ge.s32 	%p22, %r66, %r3;
	@%p22 bra 	$L__BB5_36;
	ld.global.s8 	%rs37, [%rd17+768];
	cvt.rn.f64.s16 	%fd37, %rs37;
	st.global.f64 	[%rd18+6144], %fd37;
$L__BB5_36:
	add.s32 	%r74, %r74, 8;
	setp.ne.s32 	%p23, %r74, %r75;
	@%p23 bra 	$L__BB5_20;
$L__BB5_37:
	setp.eq.s32 	%p24, %r12, 0;
	@%p24 bra 	$L__BB5_58;
	and.b32  	%r22, %r47, 3;
	setp.lt.u32 	%p25, %r12, 4;
	@%p25 bra 	$L__BB5_48;
	shl.b32 	%r67, %r75, 7;
	add.s32 	%r23, %r67, %r4;
	setp.ge.s32 	%p26, %r23, %r3;
	@%p26 bra 	$L__BB5_41;
	cvt.s64.s32 	%rd56, %r23;
	add.s64 	%rd57, %rd7, %rd56;
	ld.global.s8 	%rs38, [%rd57];
	cvt.rn.f64.s16 	%fd38, %rs38;
	mul.wide.s32 	%rd58, %r23, 8;
	add.s64 	%rd59, %rd8, %rd58;
	st.global.f64 	[%rd59], %fd38;
$L__BB5_41:
	add.s32 	%r24, %r23, 128;
	setp.ge.s32 	%p27, %r24, %r3;
	@%p27 bra 	$L__BB5_43;
	cvt.s64.s32 	%rd60, %r24;
	add.s64 	%rd61, %rd7, %rd60;
	ld.global.s8 	%rs39, [%rd61];
	cvt.rn.f64.s16 	%fd39, %rs39;
	mul.wide.s32 	%rd62, %r24, 8;
	add.s64 	%rd63, %rd8, %rd62;
	st.global.f64 	[%rd63], %fd39;
$L__BB5_43:
	add.s32 	%r25, %r23, 256;
	setp.ge.s32 	%p28, %r25, %r3;
	@%p28 bra 	$L__BB5_45;
	cvt.s64.s32 	%rd64, %r25;
	add.s64 	%rd65, %rd7, %rd64;
	ld.global.s8 	%rs40, [%rd65];
	cvt.rn.f64.s16 	%fd40, %rs40;
	mul.wide.s32 	%rd66, %r25, 8;
	add.s64 	%rd67, %rd8, %rd66;
	st.global.f64 	[%rd67], %fd40;
$L__BB5_45:
	add.s32 	%r26, %r23, 384;
	setp.ge.s32 	%p29, %r26, %r3;
	@%p29 bra 	$L__BB5_47;
	cvt.s64.s32 	%rd68, %r26;
	add.s64 	%rd69, %rd7, %rd68;
	ld.global.s8 	%rs41, [%rd69];
	cvt.rn.f64.s16 	%fd41, %rs41;
	mul.wide.s32 	%rd70, %r26, 8;
	add.s64 	%rd71, %rd8, %rd70;
	st.global.f64 	[%rd71], %fd41;
$L__BB5_47:
	add.s32 	%r75, %r75, 4;
$L__BB5_48:
	setp.eq.s32 	%p30, %r22, 0;
	@%p30 bra 	$L__BB5_58;
	setp.eq.s32 	%p31, %r22, 1;
	@%p31 bra 	$L__BB5_55;
	shl.b32 	%r68, %r75, 7;
	add.s32 	%r29, %r68, %r4;
	setp.ge.s32 	%p32, %r29, %r3;
	@%p32 bra 	$L__BB5_52;
	cvt.s64.s32 	%rd72, %r29;
	add.s64 	%rd73, %rd7, %rd72;
	ld.global.s8 	%rs42, [%rd73];
	cvt.rn.f64.s16 	%fd42, %rs42;
	mul.wide.s32 	%rd74, %r29, 8;
	add.s64 	%rd75, %rd8, %rd74;
	st.global.f64 	[%rd75], %fd42;
$L__BB5_52:
	add.s32 	%r30, %r29, 128;
	setp.ge.s32 	%p33, %r30, %r3;
	@%p33 bra 	$L__BB5_54;
	cvt.s64.s32 	%rd76, %r30;
	add.s64 	%rd77, %rd7, %rd76;
	ld.global.s8 	%rs43, [%rd77];
	cvt.rn.f64.s16 	%fd43, %rs43;
	mul.wide.s32 	%rd78, %r30, 8;
	add.s64 	%rd79, %rd8, %rd78;
	st.global.f64 	[%rd79], %fd43;
$L__BB5_54:
	add.s32 	%r75, %r75, 2;
$L__BB5_55:
	and.b32  	%r69, %r47, 1;
	setp.eq.b32 	%p34, %r69, 1;
	not.pred 	%p35, %p34;
	@%p35 bra 	$L__BB5_58;
	shl.b32 	%r70, %r75, 7;
	add.s32 	%r33, %r70, %r4;
	setp.ge.s32 	%p36, %r33, %r3;
	@%p36 bra 	$L__BB5_58;
	cvt.s64.s32 	%rd80, %r33;
	add.s64 	%rd81, %rd7, %rd80;
	ld.global.s8 	%rs44, [%rd81];
	cvt.rn.f64.s16 	%fd44, %rs44;
	mul.wide.s32 	%rd82, %r33, 8;
	add.s64 	%rd83, %rd8, %rd82;
	st.global.f64 	[%rd83], %fd44;
$L__BB5_58:
	ret;

}
	// .globl	_ZN3cub18CUB_300001_SM_10006detail9transform16transform_kernelINS2_10policy_hubILb1EN4cuda3std3__45tupleIJN6thrust24THRUST_300001_SM_1000_NS7pointerIcNSA_8cuda_cub3tagENSA_11use_defaultESE_EEEEEE10policy1000ElNS7_10__identityENSA_10device_ptrIdEEJPcEEEvT0_iT1_T2_DpNS2_10kernel_argIT3_EE
.visible .entry _ZN3cub18CUB_300001_SM_10006detail9transform16transform_kernelINS2_10policy_hubILb1EN4cuda3std3__45tupleIJN6thrust24THRUST_300001_SM_1000_NS7pointerIcNSA_8cuda_cub3tagENSA_11use_defaultESE_EEEEEE10policy1000ElNS7_10__identityENSA_10device_ptrIdEEJPcEEEvT0_iT1_T2_DpNS2_10kernel_argIT3_EE(
	.param .u64 _ZN3cub18CUB_300001_SM_10006detail9transform16transform_kernelINS2_10policy_hubILb1EN4cuda3std3__45tupleIJN6thrust24THRUST_300001_SM_1000_NS7pointerIcNSA_8cuda_cub3tagENSA_11use_defaultESE_EEEEEE10policy1000ElNS7_10__identityENSA_10device_ptrIdEEJPcEEEvT0_iT1_T2_DpNS2_10kernel_argIT3_EE_param_0,
	.param .u32 _ZN3cub18CUB_300001_SM_10006detail9transform16transform_kernelINS2_10policy_hubILb1EN4cuda3std3__45tupleIJN6thrust24THRUST_300001_SM_1000_NS7pointerIcNSA_8cuda_cub3tagENSA_11use_defaultESE_EEEEEE10policy1000ElNS7_10__identityENSA_10device_ptrIdEEJPcEEEvT0_iT1_T2_DpNS2_10kernel_argIT3_EE_param_1,
	.param .align 1 .b8 _ZN3cub18CUB_300001_SM_10006detail9transform16transform_kernelINS2_10policy_hubILb1EN4cuda3std3__45tupleIJN6thrust24THRUST_300001_SM_1000_NS7pointerIcNSA_8cuda_cub3tagENSA_11use_defaultESE_EEEEEE10policy1000ElNS7_10__identityENSA_10device_ptrIdEEJPcEEEvT0_iT1_T2_DpNS2_10kernel_argIT3_EE_param_2[1],
	.param .align 8 .b8 _ZN3cub18CUB_300001_SM_10006detail9transform16transform_kernelINS2_10policy_hubILb1EN4cuda3std3__45tupleIJN6thrust24THRUST_300001_SM_1000_NS7pointerIcNSA_8cuda_cub3tagENSA_11use_defaultESE_EEEEEE10policy1000ElNS7_10__identityENSA_10device_ptrIdEEJPcEEEvT0_iT1_T2_DpNS2_10kernel_argIT3_EE_param_3[8],
	.param .align 8 .b8 _ZN3cub18CUB_300001_SM_10006detail9transform16transform_kernelINS2_10policy_hubILb1EN4cuda3std3__45tupleIJN6thrust24THRUST_300001_SM_1000_NS7pointerIcNSA_8cuda_cub3tagENSA_11use_defaultESE_EEEEEE10policy1000ElNS7_10__identityENSA_10device_ptrIdEEJPcEEEvT0_iT1_T2_DpNS2_10kernel_argIT3_EE_param_4[16]
)
.maxntid 128
{
	.reg .pred 	%p<37>;
	.reg .b16 	%rs<45>;
	.reg .b32 	%r<80>;
	.reg .b64 	%rd<92>;
	.reg .b64 	%fd<45>;

	ld.param.u64 	%rd20, [_ZN3cub18CUB_300001_SM_10006detail9transform16transform_kernelINS2_10policy_hubILb1EN4cuda3std3__45tupleIJN6thrust24THRUST_300001_SM_1000_NS7pointerIcNSA_8cuda_cub3tagENSA_11use_defaultESE_EEEEEE10policy1000ElNS7_10__identityENSA_10device_ptrIdEEJPcEEEvT0_iT1_T2_DpNS2_10kernel_argIT3_EE_param_0];
	ld.param.u64 	%rd21, [_ZN3cub18CUB_300001_SM_10006detail9transform16transform_kernelINS2_10policy_hubILb1EN4cuda3std3__45tupleIJN6thrust24THRUST_300001_SM_1000_NS7pointerIcNSA_8cuda_cub3tagENSA_11use_defaultESE_EEEEEE10policy1000ElNS7_10__identityENSA_10device_ptrIdEEJPcEEEvT0_iT1_T2_DpNS2_10kernel_argIT3_EE_param_4];
	ld.param.u64 	%rd22, [_ZN3cub18CUB_300001_SM_10006detail9transform16transform_kernelINS2_10policy_hubILb1EN4cuda3std3__45tupleIJN6thrust24THRUST_300001_SM_1000_NS7pointerIcNSA_8cuda_cub3tagENSA_11use_defaultESE_EEEEEE10policy1000ElNS7_10__identityENSA_10device_ptrIdEEJPcEEEvT0_iT1_T2_DpNS2_10kernel_argIT3_EE_param_3];
	ld.param.u32 	%r46, [_ZN3cub18CUB_300001_SM_10006detail9transform16transform_kernelINS2_10policy_hubILb1EN4cuda3std3__45tupleIJN6thrust24THRUST_300001_SM_1000_NS7pointerIcNSA_8cuda_cub3tagENSA_11use_defaultESE_EEEEEE10policy1000ElNS7_10__identityENSA_10device_ptrIdEEJPcEEEvT0_iT1_T2_DpNS2_10kernel_argIT3_EE_param_1];
	cvta.to.global.u64 	%rd1, %rd22;
	cvta.to.global.u64 	%rd2, %rd21;
	shl.b32 	%r1, %r46, 7;
	mov.u32 	%r47, %ctaid.x;
	cvt.u64.u32 	%rd23, %r47;
	cvt.s64.s32 	%rd24, %r1;
	mul.lo.s64 	%rd3, %rd24, %rd23;
	sub.s64 	%rd25, %rd20, %rd3;
	min.s64 	%rd26, %rd25, %rd24;
	cvt.u32.u64 	%r2, %rd26;
	mov.u32 	%r3, %tid.x;
	shl.b32 	%r68, %r3, 7;
	setp.ge.s32 	%p1, %r68, %r2;
	@%p1 bra 	$L__BB6_3;
	add.s64 	%rd27, %rd2, %rd3;
	mul.wide.u32 	%rd28, %r3, 128;
	add.s64 	%rd89, %rd27, %rd28;
$L__BB6_2:
	.pragma "nounroll";
	// begin inline asm
	prefetch.global.L2 [%rd89];
	// end inline asm
	add.s32 	%r68, %r68, 16384;
	add.s64 	%rd89, %rd89, 16384;
	setp.lt.s32 	%p2, %r68, %r2;
	@%p2 bra 	$L__BB6_2;
$L__BB6_3:
	add.s64 	%rd7, %rd2, %rd3;
	shl.b64 	%rd30, %rd3, 3;
	add.s64 	%rd8, %rd1, %rd30;
	setp.eq.s32 	%p3, %r1, %r2;
	@%p3 bra 	$L__BB6_45;
	setp.lt.s32 	%p4, %r46, 1;
	@%p4 bra 	$L__BB6_58;
	and.b32  	%r7, %r46, 7;
	setp.lt.u32 	%p5, %r46, 8;
	mov.b32 	%r77, 0;
	@%p5 bra 	$L__BB6_24;
	and.b32  	%r77, %r46, 2147483640;
	mov.b32 	%r71, 0;
$L__BB6_7:
	.pragma "nounroll";
	shl.b32 	%r50, %r71, 7;
	add.s32 	%r18, %r50, %r3;
	setp.ge.s32 	%p6, %r18, %r2;
	@%p6 bra 	$L__BB6_9;
	cvt.u64.u32 	%rd31, %r18;
	add.s64 	%rd32, %rd7, %rd31;
	ld.global.s8 	%rs1, [%rd32];
	cvt.rn.f64.s16 	%fd1, %rs1;
	mul.wide.u32 	%rd33, %r18, 8;
	add.s64 	%rd34, %rd8, %rd33;
	st.global.f64 	[%rd34], %fd1;
$L__BB6_9:
	add.s32 	%r51, %r18, 128;
	setp.ge.s32 	%p7, %r51, %r2;
	cvt.s64.s32 	%rd35, %r51;
	add.s64 	%rd17, %rd7, %rd35;
	mul.wide.s32 	%rd36, %r51, 8;
	add.s64 	%rd18, %rd8, %rd36;
	@%p7 bra 	$L__BB6_11;
	ld.global.s8 	%rs2, [%rd17];
	cvt.rn.f64.s16 	%fd2, %rs2;
	st.global.f64 	[%rd18], %fd2;
$L__BB6_11:
	add.s32 	%r52, %r18, 256;
	setp.ge.s32 	%p8, %r52, %r2;
	@%p8 bra 	$L__BB6_13;
	ld.global.s8 	%rs3, [%rd17+128];
	cvt.rn.f64.s16 	%fd3, %rs3;
	st.global.f64 	[%rd18+1024], %fd3;
$L__BB6_13:
	add.s32 	%r53, %r18, 384;
	setp.ge.s32 	%p9, %r53, %r2;
	@%p9 bra 	$L__BB6_15;
	ld.global.s8 	%rs4, [%rd17+256];
	cvt.rn.f64.s16 	%fd4, %rs4;
	st.global.f64 	[%rd18+2048], %fd4;
$L__BB6_15:
	add.s32 	%r54, %r18, 512;
	setp.ge.s32 	%p10, %r54, %r2;
	@%p10 bra 	$L__BB6_17;
	ld.global.s8 	%rs5, [%rd17+384];
	cvt.rn.f64.s16 	%fd5, %rs5;
	st.global.f64 	[%rd18+3072], %fd5;
$L__BB6_17:
	add.s32 	%r55, %r18, 640;
	setp.ge.s32 	%p11, %r55, %r2;
	@%p11 bra 	$L__BB6_19;
	ld.global.s8 	%rs6, [%rd17+512];
	cvt.rn.f64.s16 	%fd6, %rs6;
	st.global.f64 	[%rd18+4096], %fd6;
$L__BB6_19:
	add.s32 	%r56, %r18, 768;
	setp.ge.s32 	%p12, %r56, %r2;
	@%p12 bra 	$L__BB6_21;
	ld.global.s8 	%rs7, [%rd17+640];
	cvt.rn.f64.s16 	%fd7, %rs7;
	st.global.f64 	[%rd18+5120], %fd7;
$L__BB6_21:
	add.s32 	%r57, %r18, 896;
	setp.ge.s32 	%p13, %r57, %r2;
	@%p13 bra 	$L__BB6_23;
	ld.global.s8 	%rs8, [%rd17+768];
	cvt.rn.f64.s16 	%fd8, %rs8;
	st.global.f64 	[%rd18+6144], %fd8;
$L__BB6_23:
	add.s32 	%r71, %r71, 8;
	setp.eq.s32 	%p14, %r71, %r77;
	@%p14 bra 	$L__BB6_24;
	bra.uni 	$L__BB6_7;
$L__BB6_24:
	setp.eq.s32 	%p15, %r7, 0;
	@%p15 bra 	$L__BB6_58;
	and.b32  	%r34, %r46, 3;
	setp.lt.u32 	%p16, %r7, 4;
	@%p16 bra 	$L__BB6_35;
	shl.b32 	%r58, %r77, 7;
	add.s32 	%r35, %r58, %r3;
	setp.ge.s32 	%p17, %r35, %r2;
	@%p17 bra 	$L__BB6_28;
	cvt.s64.s32 	%rd37, %r35;
	add.s64 	%rd38, %rd7, %rd37;
	ld.global.s8 	%rs9, [%rd38];
	cvt.rn.f64.s16 	%fd9, %rs9;
	mul.wide.s32 	%rd39, %r35, 8;
	add.s64 	%rd40, %rd8, %rd39;
	st.global.f64 	[%rd40], %fd9;
$L__BB6_28:
	add.s32 	%r36, %r35, 128;
	setp.ge.s32 	%p18, %r36, %r2;
	@%p18 bra 	$L__BB6_30;
	cvt.s64.s32 	%rd41, %r36;
	add.s64 	%rd42, %rd7, %rd41;
	ld.global.s8 	%rs10, [%rd42];
	cvt.rn.f64.s16 	%fd10, %rs10;
	mul.wide.s32 	%rd43, %r36, 8;
	add.s64 	%rd44, %rd8, %rd43;
	st.global.f64 	[%rd44], %fd10;
$L__BB6_30:
	add.s32 	%r37, %r35, 256;
	setp.ge.s32 	%p19, %r37, %r2;
	@%p19 bra 	$L__BB6_32;
	cvt.s64.s32 	%rd45, %r37;
	add.s64 	%rd46, %rd7, %rd45;
	ld.global.s8 	%rs11, [%rd46];
	cvt.rn.f64.s16 	%fd11, %rs11;
	mul.wide.s32 	%rd47, %r37, 8;
	add.s64 	%rd48, %rd8, %rd47;
	st.global.f64 	[%rd48], %fd11;
$L__BB6_32:
	add.s32 	%r38, %r35, 384;
	setp.ge.s32 	%p20, %r38, %r2;
	@%p20 bra 	$L__BB6_34;
	cvt.s64.s32 	%rd49, %r38;
	add.s64 	%rd50, %rd7, %rd49;
	ld.global.s8 	%rs12, [%rd50];
	cvt.rn.f64.s16 	%fd12, %rs12;
	mul.wide.s32 	%rd51, %r38, 8;
	add.s64 	%rd52, %rd8, %rd51;
	st.global.f64 	[%rd52], %fd12;
$L__BB6_34:
	add.s32 	%r77, %r77, 4;
$L__BB6_35:
	setp.eq.s32 	%p21, %r34, 0;
	@%p21 bra 	$L__BB6_58;
	setp.eq.s32 	%p22, %r34, 1;
	@%p22 bra 	$L__BB6_42;
	shl.b32 	%r59, %r77, 7;
	add.s32 	%r41, %r59, %r3;
	setp.ge.s32 	%p23, %r41, %r2;
	@%p23 bra 	$L__BB6_39;
	cvt.s64.s32 	%rd53, %r41;
	add.s64 	%rd54, %rd7, %rd53;
	ld.global.s8 	%rs13, [%rd54];
	cvt.rn.f64.s16 	%fd13, %rs13;
	mul.wide.s32 	%rd55, %r41, 8;
	add.s64 	%rd56, %rd8, %rd55;
	st.global.f64 	[%rd56], %fd13;
$L__BB6_39:
	add.s32 	%r42, %r41, 128;
	setp.ge.s32 	%p24, %r42, %r2;
	@%p24 bra 	$L__BB6_41;
	cvt.s64.s32 	%rd57, %r42;
	add.s64 	%rd58, %rd7, %rd57;
	ld.global.s8 	%rs14, [%rd58];
	cvt.rn.f64.s16 	%fd14, %rs14;
	mul.wide.s32 	%rd59, %r42, 8;
	add.s64 	%rd60, %rd8, %rd59;
	st.global.f64 	[%rd60], %fd14;
$L__BB6_41:
	add.s32 	%r77, %r77, 2;
$L__BB6_42:
	and.b32  	%r60, %r46, 1;
	setp.eq.b32 	%p25, %r60, 1;
	not.pred 	%p26, %p25;
	@%p26 bra 	$L__BB6_58;
	shl.b32 	%r61, %r77, 7;
	add.s32 	%r45, %r61, %r3;
	setp.ge.s32 	%p27, %r45, %r2;
	@%p27 bra 	$L__BB6_58;
	cvt.s64.s32 	%rd61, %r45;
	add.s64 	%rd62, %rd7, %rd61;
	ld.global.s8 	%rs15, [%rd62];
	cvt.rn.f64.s16 	%fd15, %rs15;
	mul.wide.s32 	%rd63, %r45, 8;
	add.s64 	%rd64, %rd8, %rd63;
	st.global.f64 	[%rd64], %fd15;
	bra.uni 	$L__BB6_58;
$L__BB6_45:
	setp.lt.s32 	%p28, %r46, 1;
	@%p28 bra 	$L__BB6_58;
	and.b32  	%r9, %r46, 15;
	setp.lt.u32 	%p29, %r46, 16;
	mov.b32 	%r73, 0;
	@%p29 bra 	$L__BB6_49;
	and.b32  	%r73, %r46, 2147483632;
	neg.s32 	%r70, %r73;
	add.s64 	%rd65, %rd3, %rd2;
	add.s64 	%rd9, %rd65, 384;
	add.s32 	%r69, %r3, 1152;
	add.s64 	%rd67, %rd30, %rd1;
	add.s64 	%rd10, %rd67, 3072;
	cvt.u64.u32 	%rd68, %r3;
	mul.wide.u32 	%rd69, %r3, 8;
	add.s64 	%rd70, %rd67, %rd69;
	add.s64 	%rd91, %rd70, 4096;
	add.s64 	%rd71, %rd65, %rd68;
	add.s64 	%rd90, %rd71, 512;
$L__BB6_48:
	.pragma "nounroll";
	cvt.s64.s32 	%rd72, %r69;
	add.s64 	%rd73, %rd9, %rd72;
	mul.wide.s32 	%rd74, %r69, 8;
	add.s64 	%rd75, %rd10, %rd74;
	ld.global.s8 	%rs16, [%rd90+-512];
	cvt.rn.f64.s16 	%fd16, %rs16;
	st.global.f64 	[%rd91+-4096], %fd16;
	ld.global.s8 	%rs17, [%rd90+-384];
	cvt.rn.f64.s16 	%fd17, %rs17;
	st.global.f64 	[%rd91+-3072], %fd17;
	ld.global.s8 	%rs18, [%rd90+-256];
	cvt.rn.f64.s16 	%fd18, %rs18;
	st.global.f64 	[%rd91+-2048], %fd18;
	ld.global.s8 	%rs19, [%rd90+-128];
	cvt.rn.f64.s16 	%fd19, %rs19;
	st.global.f64 	[%rd91+-1024], %fd19;
	ld.global.s8 	%rs20, [%rd90];
	cvt.rn.f64.s16 	%fd20, %rs20;
	st.global.f64 	[%rd91], %fd20;
	ld.global.s8 	%rs21, [%rd90+128];
	cvt.rn.f64.s16 	%fd21, %rs21;
	st.global.f64 	[%rd91+1024], %fd21;
	ld.global.s8 	%rs22, [%rd90+256];
	cvt.rn.f64.s16 	%fd22, %rs22;
	st.global.f64 	[%rd91+2048], %fd22;
	ld.global.s8 	%rs23, [%rd90+384];
	cvt.rn.f64.s16 	%fd23, %rs23;
	st.global.f64 	[%rd91+3072], %fd23;
	ld.global.s8 	%rs24, [%rd90+512];
	cvt.rn.f64.s16 	%fd24, %rs24;
	st.global.f64 	[%rd91+4096], %fd24;
	ld.global.s8 	%rs25, [%rd73+-384];
	cvt.rn.f64.s16 	%fd25, %rs25;
	st.global.f64 	[%rd75+-3072], %fd25;
	ld.global.s8 	%rs26, [%rd73+-256];
	cvt.rn.f64.s16 	%fd26, %rs26;
	st.global.f64 	[%rd75+-2048], %fd26;
	ld.global.s8 	%rs27, [%rd73+-128];
	cvt.rn.f64.s16 	%fd27, %rs27;
	st.global.f64 	[%rd75+-1024], %fd27;
	ld.global.s8 	%rs28, [%rd73];
	cvt.rn.f64.s16 	%fd28, %rs28;
	st.global.f64 	[%rd75], %fd28;
	ld.global.s8 	%rs29, [%rd73+128];
	cvt.rn.f64.s16 	%fd29, %rs29;
	st.global.f64 	[%rd75+1024], %fd29;
	ld.global.s8 	%rs30, [%rd73+256];
	cvt.rn.f64.s16 	%fd30, %rs30;
	st.global.f64 	[%rd75+2048], %fd30;
	ld.global.s8 	%rs31, [%rd73+384];
	cvt.rn.f64.s16 	%fd31, %rs31;
	st.global.f64 	[%rd75+3072], %fd31;
	add.s32 	%r70, %r70, 16;
	add.s32 	%r69, %r69, 2048;
	add.s64 	%rd91, %rd91, 16384;
	add.s64 	%rd90, %rd90, 2048;
	setp.eq.s32 	%p30, %r70, 0;
	@%p30 bra 	$L__BB6_49;
	bra.uni 	$L__BB6_48;
$L__BB6_49:
	setp.eq.s32 	%p31, %r9, 0;
	@%p31 bra 	$L__BB6_58;
	and.b32  	%r21, %r46, 7;
	setp.lt.u32 	%p32, %r9, 8;
	@%p32 bra 	$L__BB6_52;
	shl.b32 	%r63, %r73, 7;
	add.s32 	%r64, %r63, %r3;
	cvt.s64.s32 	%rd76, %r64;
	add.s64 	%rd77, %rd7, %rd76;
	ld.global.s8 	%rs32, [%rd77];
	cvt.rn.f64.s16 	%fd32, %rs32;
	mul.wide.s32 	%rd78, %r64, 8;
	add.s64 	%rd79, %rd8, %rd78;
	st.global.f64 	[%rd79], %fd32;
	ld.global.s8 	%rs33, [%rd77+128];
	cvt.rn.f64.s16 	%fd33, %rs33;
	st.global.f64 	[%rd79+1024], %fd33;
	ld.global.s8 	%rs34, [%rd77+256];
	cvt.rn.f64.s16 	%fd34, %rs34;
	st.global.f64 	[%rd79+2048], %fd34;
	ld.global.s8 	%rs35, [%rd77+384];
	cvt.rn.f64.s16 	%fd35, %rs35;
	st.global.f64 	[%rd79+3072], %fd35;
	ld.global.s8 	%rs36, [%rd77+512];
	cvt.rn.f64.s16 	%fd36, %rs36;
	st.global.f64 	[%rd79+4096], %fd36;
	ld.global.s8 	%rs37, [%rd77+640];
	cvt.rn.f64.s16 	%fd37, %rs37;
	st.global.f64 	[%rd79+5120], %fd37;
	ld.global.s8 	%rs38, [%rd77+768];
	cvt.rn.f64.s16 	%fd38, %rs38;
	st.global.f64 	[%rd79+6144], %fd38;
	ld.global.s8 	%rs39, [%rd77+896];
	cvt.rn.f64.s16 	%fd39, %rs39;
	st.global.f64 	[%rd79+7168], %fd39;
	add.s32 	%r73, %r73, 8;
$L__BB6_52:
	setp.eq.s32 	%p33, %r21, 0;
	@%p33 bra 	$L__BB6_58;
	and.b32  	%r24, %r46, 3;
	setp.lt.u32 	%p34, %r21, 4;
	@%p34 bra 	$L__BB6_55;
	shl.b32 	%r65, %r73, 7;
	add.s32 	%r66, %r65, %r3;
	cvt.s64.s32 	%rd80, %r66;
	add.s64 	%rd81, %rd7, %rd80;
	ld.global.s8 	%rs40, [%rd81];
	cvt.rn.f64.s16 	%fd40, %rs40;
	mul.wide.s32 	%rd82, %r66, 8;
	add.s64 	%rd83, %rd8, %rd82;
	st.global.f64 	[%rd83], %fd40;
	ld.global.s8 	%rs41, [%rd81+128];
	cvt.rn.f64.s16 	%fd41, %rs41;
	st.global.f64 	[%rd83+1024], %fd41;
	ld.global.s8 	%rs42, [%rd81+256];
	cvt.rn.f64.s16 	%fd42, %rs42;
	st.global.f64 	[%rd83+2048], %fd42;
	ld.global.s8 	%rs43, [%rd81+384];
	cvt.rn.f64.s16 	%fd43, %rs43;
	st.global.f64 	[%rd83+3072], %fd43;
	add.s32 	%r73, %r73, 4;
$L__BB6_55:
	setp.eq.s32 	%p35, %r24, 0;
	@%p35 bra 	$L__BB6_58;
	shl.b32 	%r67, %r73, 7;
	add.s32 	%r76, %r3, %r67;
	neg.s32 	%r75, %r24;
$L__BB6_57:
	.pragma "nounroll";
	cvt.s64.s32 	%rd85, %r76;
	mul.wide.s32 	%rd86, %r76, 8;
	add.s64 	%rd87, %rd8, %rd86;
	add.s64 	%rd88, %rd7, %rd85;
	ld.global.s8 	%rs44, [%rd88];
	cvt.rn.f64.s16 	%fd44, %rs44;
	st.global.f64 	[%rd87], %fd44;
	add.s32 	%r76, %r76, 128;
	add.s32 	%r75, %r75, 1;
	setp.eq.s32 	%p36, %r75, 0;
	@%p36 bra 	$L__BB6_58;
	bra.uni 	$L__BB6_57;
$L__BB6_58:
	ret;

}
	// .globl	_ZN3cub18CUB_300001_SM_10006detail9transform16transform_kernelINS2_10policy_hubILb1EN4cuda3std3__45tupleIJN6thrust24THRUST_300001_SM_1000_NS7pointerIcNSA_8cuda_cub3tagENSA_11use_defaultESE_EEEEEE10policy1000EiNS7_10__identityENSA_6detail15normal_iteratorINSA_10device_ptrIdEEEEJPcEEEvT0_iT1_T2_DpNS2_10kernel_argIT3_EE
.visible .entry _ZN3cub18CUB_300001_SM_10006detail9transform16transform_kernelINS2_10policy_hubILb1EN4cuda3std3__45tupleIJN6thrust24THRUST_300001_SM_1000_NS7pointerIcNSA_8cuda_cub3tagENSA_11use_defaultESE_EEEEEE10policy1000EiNS7_10__identityENSA_6detail15normal_iteratorINSA_10device_ptrIdEEEEJPcEEEvT0_iT1_T2_DpNS2_10kernel_argIT3_EE(
	.param .u32 _ZN3cub18CUB_300001_SM_10006detail9transform16transform_kernelINS2_10policy_hubILb1EN4cuda3std3__45tupleIJN6thrust24THRUST_300001_SM_1000_NS7pointerIcNSA_8cuda_cub3tagENSA_11use_defaultESE_EEEEEE10policy1000EiNS7_10__identityENSA_6detail15normal_iteratorINSA_10device_ptrIdEEEEJPcEEEvT0_iT1_T2_DpNS2_10kernel_argIT3_EE_param_0,
	.param .u32 _ZN3cub18CUB_300001_SM_10006detail9transform16transform_kernelINS2_10policy_hubILb1EN4cuda3std3__45tupleIJN6thrust24THRUST_300001_SM_1000_NS7pointerIcNSA_8cuda_cub3tagENSA_11use_defaultESE_EEEEEE10policy1000EiNS7_10__identityENSA_6detail15normal_iteratorINSA_10device_ptrIdEEEEJPcEEEvT0_iT1_T2_DpNS2_10kernel_argIT3_EE_param_1,
	.param .align 1 .b8 _ZN3cub18CUB_300001_SM_10006detail9transform16transform_kernelINS2_10policy_hubILb1EN4cuda3std3__45tupleIJN6thrust24THRUST_300001_SM_1000_NS7pointerIcNSA_8cuda_cub3tagENSA_11use_defaultESE_EEEEEE10policy1000EiNS7_10__identityENSA_6detail15normal_iteratorINSA_10device_ptrIdEEEEJPcEEEvT0_iT1_T2_DpNS2_10kernel_argIT3_EE_param_2[1],
	.param .align 8 .b8 _ZN3cub18CUB_300001_SM_10006detail9transform16transform_kernelINS2_10policy_hubILb1EN4cuda3std3__45tupleIJN6thrust24THRUST_300001_SM_1000_NS7pointerIcNSA_8cuda_cub3tagENSA_11use_defaultESE_EEEEEE10policy1000EiNS7_10__identityENSA_6detail15normal_iteratorINSA_10device_ptrIdEEEEJPcEEEvT0_iT1_T2_DpNS2_10kernel_argIT3_EE_param_3[8],
	.param .align 8 .b8 _ZN3cub18CUB_300001_SM_10006detail9transform16transform_kernelINS2_10policy_hubILb1EN4cuda3std3__45tupleIJN6thrust24THRUST_300001_SM_1000_NS7pointerIcNSA_8cuda_cub3tagENSA_11use_defaultESE_EEEEEE10policy1000EiNS7_10__identityENSA_6detail15normal_iteratorINSA_10device_ptrIdEEEEJPcEEEvT0_iT1_T2_DpNS2_10kernel_argIT3_EE_param_4[16]
)
.maxntid 128
{
	.reg .pred 	%p<37>;
	.reg .b16 	%rs<45>;
	.reg .b32 	%r<83>;
	.reg .b64 	%rd<87>;
	.reg .b64 	%fd<45>;

	ld.param.u32 	%r48, [_ZN3cub18CUB_300001_SM_10006detail9transform16transform_kernelINS2_10policy_hubILb1EN4cuda3std3__45tupleIJN6thrust24THRUST_300001_SM_1000_NS7pointerIcNSA_8cuda_cub3tagENSA_11use_defaultESE_EEEEEE10policy1000EiNS7_10__identityENSA_6detail15normal_iteratorINSA_10device_ptrIdEEEEJPcEEEvT0_iT1_T2_DpNS2_10kernel_argIT3_EE_param_0];
	ld.param.u64 	%rd20, [_ZN3cub18CUB_300001_SM_10006detail9transform16transform_kernelINS2_10policy_hubILb1EN4cuda3std3__45tupleIJN6thrust24THRUST_300001_SM_1000_NS7pointerIcNSA_8cuda_cub3tagENSA_11use_defaultESE_EEEEEE10policy1000EiNS7_10__identityENSA_6detail15normal_iteratorINSA_10device_ptrIdEEEEJPcEEEvT0_iT1_T2_DpNS2_10kernel_argIT3_EE_param_4];
	ld.param.u64 	%rd21, [_ZN3cub18CUB_300001_SM_10006detail9transform16transform_kernelINS2_10policy_hubILb1EN4cuda3std3__45tupleIJN6thrust24THRUST_300001_SM_1000_NS7pointerIcNSA_8cuda_cub3tagENSA_11use_defaultESE_EEEEEE10policy1000EiNS7_10__identityENSA_6detail15normal_iteratorINSA_10device_ptrIdEEEEJPcEEEvT0_iT1_T2_DpNS2_10kernel_argIT3_EE_param_3];
	ld.param.u32 	%r47, [_ZN3cub18CUB_300001_SM_10006detail9transform16transform_kernelINS2_10policy_hubILb1EN4cuda3std3__45tupleIJN6thrust24THRUST_300001_SM_1000_NS7pointerIcNSA_8cuda_cub3tagENSA_11use_defaultESE_EEEEEE10policy1000EiNS7_10__identityENSA_6detail15normal_iteratorINSA_10device_ptrIdEEEEJPcEEEvT0_iT1_T2_DpNS2_10kernel_argIT3_EE_param_1];
	cvta.to.global.u64 	%rd1, %rd21;
	cvta.to.global.u64 	%rd2, %rd20;
	shl.b32 	%r1, %r47, 7;
	mov.u32 	%r49, %ctaid.x;
	mul.lo.s32 	%r50, %r1, %r49;
	sub.s32 	%r2, %r48, %r50;
	min.s32 	%r3, %r1, %r2;
	cvt.s64.s32 	%rd3, %r50;
	mov.u32 	%r4, %tid.x;
	shl.b32 	%r71, %r4, 7;
	setp.ge.s32 	%p1, %r71, %r3;
	@%p1 bra 	$L__BB7_3;
	mul.wide.u32 	%rd22, %r4, 128;
	add.s64 	%rd23, %rd2, %rd22;
	add.s64 	%rd84, %rd23, %rd3;
$L__BB7_2:
	.pragma "nounroll";
	// begin inline asm
	prefetch.global.L2 [%rd84];
	// end inline asm
	add.s32 	%r71, %r71, 16384;
	add.s64 	%rd84, %rd84, 16384;
	setp.lt.s32 	%p2, %r71, %r3;
	@%p2 bra 	$L__BB7_2;
$L__BB7_3:
	add.s64 	%rd7, %rd2, %rd3;
	shl.b64 	%rd25, %rd3, 3;
	add.s64 	%rd8, %rd1, %rd25;
	setp.gt.s32 	%p3, %r1, %r2;
	@%p3 bra 	$L__BB7_17;
	setp.lt.s32 	%p4, %r47, 1;
	@%p4 bra 	$L__BB7_58;
	and.b32  	%r8, %r47, 15;
	setp.lt.u32 	%p5, %r47, 16;
	mov.b32 	%r78, 0;
	@%p5 bra 	$L__BB7_8;
	and.b32  	%r78, %r47, 2147483632;
	neg.s32 	%r73, %r78;
	add.s64 	%rd26, %rd3, %rd2;
	add.s64 	%rd9, %rd26, 384;
	add.s32 	%r72, %r4, 1152;
	add.s64 	%rd28, %rd25, %rd1;
	add.s64 	%rd10, %rd28, 3072;
	cvt.u64.u32 	%rd29, %r4;
	mul.wide.u32 	%rd30, %r4, 8;
	add.s64 	%rd31, %rd28, %rd30;
	add.s64 	%rd86, %rd31, 4096;
	add.s64 	%rd32, %rd26, %rd29;
	add.s64 	%rd85, %rd32, 512;
$L__BB7_7:
	.pragma "nounroll";
	cvt.s64.s32 	%rd33, %r72;
	add.s64 	%rd34, %rd9, %rd33;
	mul.wide.s32 	%rd35, %r72, 8;
	add.s64 	%rd36, %rd10, %rd35;
	ld.global.s8 	%rs1, [%rd85+-512];
	cvt.rn.f64.s16 	%fd1, %rs1;
	st.global.f64 	[%rd86+-4096], %fd1;
	ld.global.s8 	%rs2, [%rd85+-384];
	cvt.rn.f64.s16 	%fd2, %rs2;
	st.global.f64 	[%rd86+-3072], %fd2;
	ld.global.s8 	%rs3, [%rd85+-256];
	cvt.rn.f64.s16 	%fd3, %rs3;
	st.global.f64 	[%rd86+-2048], %fd3;
	ld.global.s8 	%rs4, [%rd85+-128];
	cvt.rn.f64.s16 	%fd4, %rs4;
	st.global.f64 	[%rd86+-1024], %fd4;
	ld.global.s8 	%rs5, [%rd85];
	cvt.rn.f64.s16 	%fd5, %rs5;
	st.global.f64 	[%rd86], %fd5;
	ld.global.s8 	%rs6, [%rd85+128];
	cvt.rn.f64.s16 	%fd6, %rs6;
	st.global.f64 	[%rd86+1024], %fd6;
	ld.global.s8 	%rs7, [%rd85+256];
	cvt.rn.f64.s16 	%fd7, %rs7;
	st.global.f64 	[%rd86+2048], %fd7;
	ld.global.s8 	%rs8, [%rd85+384];
	cvt.rn.f64.s16 	%fd8, %rs8;
	st.global.f64 	[%rd86+3072], %fd8;
	ld.global.s8 	%rs9, [%rd85+512];
	cvt.rn.f64.s16 	%fd9, %rs9;
	st.global.f64 	[%rd86+4096], %fd9;
	ld.global.s8 	%rs10, [%rd34+-384];
	cvt.rn.f64.s16 	%fd10, %rs10;
	st.global.f64 	[%rd36+-3072], %fd10;
	ld.global.s8 	%rs11, [%rd34+-256];
	cvt.rn.f64.s16 	%fd11, %rs11;
	st.global.f64 	[%rd36+-2048], %fd11;
	ld.global.s8 	%rs12, [%rd34+-128];
	cvt.rn.f64.s16 	%fd12, %rs12;
	st.global.f64 	[%rd36+-1024], %fd12;
	ld.global.s8 	%rs13, [%rd34];
	cvt.rn.f64.s16 	%fd13, %rs13;
	st.global.f64 	[%rd36], %fd13;
	ld.global.s8 	%rs14, [%rd34+128];
	cvt.rn.f64.s16 	%fd14, %rs14;
	st.global.f64 	[%rd36+1024], %fd14;
	ld.global.s8 	%rs15, [%rd34+256];
	cvt.rn.f64.s16 	%fd15, %rs15;
	st.global.f64 	[%rd36+2048], %fd15;
	ld.global.s8 	%rs16, [%rd34+384];
	cvt.rn.f64.s16 	%fd16, %rs16;
	st.global.f64 	[%rd36+3072], %fd16;
	add.s32 	%r73, %r73, 16;
	add.s32 	%r72, %r72, 2048;
	add.s64 	%rd86, %rd86, 16384;
	add.s64 	%rd85, %rd85, 2048;
	setp.eq.s32 	%p6, %r73, 0;
	@%p6 bra 	$L__BB7_8;
	bra.uni 	$L__BB7_7;
$L__BB7_8:
	setp.eq.s32 	%p7, %r8, 0;
	@%p7 bra 	$L__BB7_58;
	and.b32  	%r35, %r47, 7;
	setp.lt.u32 	%p8, %r8, 8;
	@%p8 bra 	$L__BB7_11;
	shl.b32 	%r52, %r78, 7;
	add.s32 	%r53, %r52, %r4;
	cvt.s64.s32 	%rd37, %r53;
	add.s64 	%rd38, %rd7, %rd37;
	ld.global.s8 	%rs17, [%rd38];
	cvt.rn.f64.s16 	%fd17, %rs17;
	mul.wide.s32 	%rd39, %r53, 8;
	add.s64 	%rd40, %rd8, %rd39;
	st.global.f64 	[%rd40], %fd17;
	ld.global.s8 	%rs18, [%rd38+128];
	cvt.rn.f64.s16 	%fd18, %rs18;
	st.global.f64 	[%rd40+1024], %fd18;
	ld.global.s8 	%rs19, [%rd38+256];
	cvt.rn.f64.s16 	%fd19, %rs19;
	st.global.f64 	[%rd40+2048], %fd19;
	ld.global.s8 	%rs20, [%rd38+384];
	cvt.rn.f64.s16 	%fd20, %rs20;
	st.global.f64 	[%rd40+3072], %fd20;
	ld.global.s8 	%rs21, [%rd38+512];
	cvt.rn.f64.s16 	%fd21, %rs21;
	st.global.f64 	[%rd40+4096], %fd21;
	ld.global.s8 	%rs22, [%rd38+640];
	cvt.rn.f64.s16 	%fd22, %rs22;
	st.global.f64 	[%rd40+5120], %fd22;
	ld.global.s8 	%rs23, [%rd38+768];
	cvt.rn.f64.s16 	%fd23, %rs23;
	st.global.f64 	[%rd40+6144], %fd23;
	ld.global.s8 	%rs24, [%rd38+896];
	cvt.rn.f64.s16 	%fd24, %rs24;
	st.global.f64 	[%rd40+7168], %fd24;
	add.s32 	%r78, %r78, 8;
$L__BB7_11:
	setp.eq.s32 	%p9, %r35, 0;
	@%p9 bra 	$L__BB7_58;
	and.b32  	%r38, %r47, 3;
	setp.lt.u32 	%p10, %r35, 4;
	@%p10 bra 	$L__BB7_14;
	shl.b32 	%r54, %r78, 7;
	add.s32 	%r55, %r54, %r4;
	cvt.s64.s32 	%rd41, %r55;
	add.s64 	%rd42, %rd7, %rd41;
	ld.global.s8 	%rs25, [%rd42];
	cvt.rn.f64.s16 	%fd25, %rs25;
	mul.wide.s32 	%rd43, %r55, 8;
	add.s64 	%rd44, %rd8, %rd43;
	st.global.f64 	[%rd44], %fd25;
	ld.global.s8 	%rs26, [%rd42+128];
	cvt.rn.f64.s16 	%fd26, %rs26;
	st.global.f64 	[%rd44+1024], %fd26;
	ld.global.s8 	%rs27, [%rd42+256];
	cvt.rn.f64.s16 	%fd27, %rs27;
	st.global.f64 	[%rd44+2048], %fd27;
	ld.global.s8 	%rs28, [%rd42+384];
	cvt.rn.f64.s16 	%fd28, %rs28;
	st.global.f64 	[%rd44+3072], %fd28;
	add.s32 	%r78, %r78, 4;
$L__BB7_14:
	setp.eq.s32 	%p11, %r38, 0;
	@%p11 bra 	$L__BB7_58;
	shl.b32 	%r56, %r78, 7;
	add.s32 	%r82, %r4, %r56;
	neg.s32 	%r81, %r38;
$L__BB7_16:
	.pragma "nounroll";
	cvt.s64.s32 	%rd46, %r82;
	mul.wide.s32 	%rd47, %r82, 8;
	add.s64 	%rd48, %rd8, %rd47;
	add.s64 	%rd49, %rd7, %rd46;
	ld.global.s8 	%rs29, [%rd49];
	cvt.rn.f64.s16 	%fd29, %rs29;
	st.global.f64 	[%rd48], %fd29;
	add.s32 	%r82, %r82, 128;
	add.s32 	%r81, %r81, 1;
	setp.ne.s32 	%p12, %r81, 0;
	@%p12 bra 	$L__BB7_16;
	bra.uni 	$L__BB7_58;
$L__BB7_17:
	setp.lt.s32 	%p13, %r47, 1;
	@%p13 bra 	$L__BB7_58;
	and.b32  	%r12, %r47, 7;
	setp.lt.u32 	%p14, %r47, 8;
	mov.b32 	%r75, 0;
	@%p14 bra 	$L__BB7_37;
	and.b32  	%r75, %r47, 2147483640;
	mov.b32 	%r74, 0;
$L__BB7_20:
	.pragma "nounroll";
	shl.b32 	%r59, %r74, 7;
	add.s32 	%r19, %r59, %r4;
	setp.ge.s32 	%p15, %r19, %r3;
	@%p15 bra 	$L__BB7_22;
	cvt.u64.u32 	%rd50, %r19;
	add.s64 	%rd51, %rd7, %rd50;
	ld.global.s8 	%rs30, [%rd51];
	cvt.rn.f64.s16 	%fd30, %rs30;
	mul.wide.u32 	%rd52, %r19, 8;
	add.s64 	%rd53, %rd8, %rd52;
	st.global.f64 	[%rd53], %fd30;
$L__BB7_22:
	add.s32 	%r60, %r19, 128;
	setp.ge.s32 	%p16, %r60, %r3;
	cvt.s64.s32 	%rd54, %r60;
	add.s64 	%rd17, %rd7, %rd54;
	mul.wide.s32 	%rd55, %r60, 8;
	add.s64 	%rd18, %rd8, %rd55;
	@%p16 bra 	$L__BB7_24;
	ld.global.s8 	%rs31, [%rd17];
	cvt.rn.f64.s16 	%fd31, %rs31;
	st.global.f64 	[%rd18], %fd31;
$L__BB7_24:
	add.s32 	%r61, %r19, 256;
	setp.ge.s32 	%p17, %r61, %r3;
	@%p17 bra 	$L__BB7_26;
	ld.global.s8 	%rs32, [%rd17+128];
	cvt.rn.f64.s16 	%fd32, %rs32;
	st.global.f64 	[%rd18+1024], %fd32;
$L__BB7_26:
	add.s32 	%r62, %r19, 384;
	setp.ge.s32 	%p18, %r62, %r3;
	@%p18 bra 	$L__BB7_28;
	ld.global.s8 	%rs33, [%rd17+256];
	cvt.rn.f64.s16 	%fd33, %rs33;
	st.global.f64 	[%rd18+2048], %fd33;
$L__BB7_28:
	add.s32 	%r63, %r19, 512;
	setp.ge.s32 	%p19, %r63, %r3;
	@%p19 bra 	$L__BB7_30;
	ld.global.s8 	%rs34, [%rd17+384];
	cvt.rn.f64.s16 	%fd34, %rs34;
	st.global.f64 	[%rd18+3072], %fd34;
$L__BB7_30:
	add.s32 	%r64, %r19, 640;
	setp.ge.s32 	%p20, %r64, %r3;
	@%p20 bra 	$L__BB7_32;
	ld.global.s8 	%rs35, [%rd17+512];
	cvt.rn.f64.s16 	%fd35, %rs35;
	st.global.f64 	[%rd18+4096], %fd35;
$L__BB7_32:
	add.s32 	%r65, %r19, 768;
	setp.ge.s32 	%p21, %r65, %r3;
	@%p21 bra 	$L__BB7_34;
	ld.global.s8 	%rs36, [%rd17+640];
	cvt.rn.f64.s16 	%fd36, %rs36;
	st.global.f64 	[%rd18+5120], %fd36;
$L__BB7_34:
	add.s32 	%r66, %r19, 896;
	setp.ge.s32 	%p22, %r66, %r3;
	@%p22 bra 	$L__BB7_36;
	ld.global.s8 	%rs37, [%rd17+768];
	cvt.rn.f64.s16 	%fd37, %rs37;
	st.global.f64 	[%rd18+6144], %fd37;
$L__BB7_36:
	add.s32 	%r74, %r74, 8;
	setp.ne.s32 	%p23, %r74, %r75;
	@%p23 bra 	$L__BB7_20;
$L__BB7_37:
	setp.eq.s32 	%p24, %r12, 0;
	@%p24 bra 	$L__BB7_58;
	and.b32  	%r22, %r47, 3;
	setp.lt.u32 	%p25, %r12, 4;
	@%p25 bra 	$L__BB7_48;
	shl.b32 	%r67, %r75, 7;
	add.s32 	%r23, %r67, %r4;
	setp.ge.s32 	%p26, %r23, %r3;
	@%p26 bra 	$L__BB7_41;
	cvt.s64.s32 	%rd56, %r23;
	add.s64 	%rd57, %rd7, %rd56;
	ld.global.s8 	%rs38, [%rd57];
	cvt.rn.f64.s16 	%fd38, %rs38;
	mul.wide.s32 	%rd58, %r23, 8;
	add.s64 	%rd59, %rd8, %rd58;
	st.global.f64 	[%rd59], %fd38;
$L__BB7_41:
	add.s32 	%r24, %r23, 128;
	setp.ge.s32 	%p27, %r24, %r3;
	@%p27 bra 	$L__BB7_43;
	cvt.s64.s32 	%rd60, %r24;
	add.s64 	%rd61, %rd7, %rd60;
	ld.global.s8 	%rs39, [%rd61];
	cvt.rn.f64.s16 	%fd39, %rs39;
	mul.wide.s32 	%rd62, %r24, 8;
	add.s64 	%rd63, %rd8, %rd62;
	st.global.f64 	[%rd63], %fd39;
$L__BB7_43:
	add.s32 	%r25, %r23, 256;
	setp.ge.s32 	%p28, %r25, %r3;
	@%p28 bra 	$L__BB7_45;
	cvt.s64.s32 	%rd64, %r25;
	add.s64 	%rd65, %rd7, %rd64;
	ld.global.s8 	%rs40, [%rd65];
	cvt.rn.f64.s16 	%fd40, %rs40;
	mul.wide.s32 	%rd66, %r25, 8;
	add.s64 	%rd67, %rd8, %rd66;
	st.global.f64 	[%rd67], %fd40;
$L__BB7_45:
	add.s32 	%r26, %r23, 384;
	setp.ge.s32 	%p29, %r26, %r3;
	@%p29 bra 	$L__BB7_47;
	cvt.s64.s32 	%rd68, %r26;
	add.s64 	%rd69, %rd7, %rd68;
	ld.global.s8 	%rs41, [%rd69];
	cvt.rn.f64.s16 	%fd41, %rs41;
	mul.wide.s32 	%rd70, %r26, 8;
	add.s64 	%rd71, %rd8, %rd70;
	st.global.f64 	[%rd71], %fd41;
$L__BB7_47:
	add.s32 	%r75, %r75, 4;
$L__BB7_48:
	setp.eq.s32 	%p30, %r22, 0;
	@%p30 bra 	$L__BB7_58;
	setp.eq.s32 	%p31, %r22, 1;
	@%p31 bra 	$L__BB7_55;
	shl.b32 	%r68, %r75, 7;
	add.s32 	%r29, %r68, %r4;
	setp.ge.s32 	%p32, %r29, %r3;
	@%p32 bra 	$L__BB7_52;
	cvt.s64.s32 	%rd72, %r29;
	add.s64 	%rd73, %rd7, %rd72;
	ld.global.s8 	%rs42, [%rd73];
	cvt.rn.f64.s16 	%fd42, %rs42;
	mul.wide.s32 	%rd74, %r29, 8;
	add.s64 	%rd75, %rd8, %rd74;
	st.global.f64 	[%rd75], %fd42;
$L__BB7_52:
	add.s32 	%r30, %r29, 128;
	setp.ge.s32 	%p33, %r30, %r3;
	@%p33 bra 	$L__BB7_54;
	cvt.s64.s32 	%rd76, %r30;
	add.s64 	%rd77, %rd7, %rd76;
	ld.global.s8 	%rs43, [%rd77];
	cvt.rn.f64.s16 	%fd43, %rs43;
	mul.wide.s32 	%rd78, %r30, 8;
	add.s64 	%rd79, %rd8, %rd78;
	st.global.f64 	[%rd79], %fd43;
$L__BB7_54:
	add.s32 	%r75, %r75, 2;
$L__BB7_55:
	and.b32  	%r69, %r47, 1;
	setp.eq.b32 	%p34, %r69, 1;
	not.pred 	%p35, %p34;
	@%p35 bra 	$L__BB7_58;
	shl.b32 	%r70, %r75, 7;
	add.s32 	%r33, %r70, %r4;
	setp.ge.s32 	%p36, %r33, %r3;
	@%p36 bra 	$L__BB7_58;
	cvt.s64.s32 	%rd80, %r33;
	add.s64 	%rd81, %rd7, %rd80;
	ld.global.s8 	%rs44, [%rd81];
	cvt.rn.f64.s16 	%fd44, %rs44;
	mul.wide.s32 	%rd82, %r33, 8;
	add.s64 	%rd83, %rd8, %rd82;
	st.global.f64 	[%rd83], %fd44;
$L__BB7_58:
	ret;

}
	// .globl	_ZN3cub18CUB_300001_SM_10006detail9transform16transform_kernelINS2_10policy_hubILb1EN4cuda3std3__45tupleIJN6thrust24THRUST_300001_SM_1000_NS7pointerIcNSA_8cuda_cub3tagENSA_11use_defaultESE_EEEEEE10policy1000ElNS7_10__identityENSA_6detail15normal_iteratorINSA_10device_ptrIdEEEEJPcEEEvT0_iT1_T2_DpNS2_10kernel_argIT3_EE
.visible .entry _ZN3cub18CUB_300001_SM_10006detail9transform16transform_kernelINS2_10policy_hubILb1EN4cuda3std3__45tupleIJN6thrust24THRUST_300001_SM_1000_NS7pointerIcNSA_8cuda_cub3tagENSA_11use_defaultESE_EEEEEE10policy1000ElNS7_10__identityENSA_6detail15normal_iteratorINSA_10device_ptrIdEEEEJPcEEEvT0_iT1_T2_DpNS2_10kernel_argIT3_EE(
	.param .u64 _ZN3cub18CUB_300001_SM_10006detail9transform16transform_kernelINS2_10policy_hubILb1EN4cuda3std3__45tupleIJN6thrust24THRUST_300001_SM_1000_NS7pointerIcNSA_8cuda_cub3tagENSA_11use_defaultESE_EEEEEE10policy1000ElNS7_10__identityENSA_6detail15normal_iteratorINSA_10device_ptrIdEEEEJPcEEEvT0_iT1_T2_DpNS2_10kernel_argIT3_EE_param_0,
	.param .u32 _ZN3cub18CUB_300001_SM_10006detail9transform16transform_kernelINS2_10policy_hubILb1EN4cuda3std3__45tupleIJN6thrust24THRUST_300001_SM_1000_NS7pointerIcNSA_8cuda_cub3tagENSA_11use_defaultESE_EEEEEE10policy1000ElNS7_10__identityENSA_6detail15normal_iteratorINSA_10device_ptrIdEEEEJPcEEEvT0_iT1_T2_DpNS2_10kernel_argIT3_EE_param_1,
	.param .align 1 .b8 _ZN3cub18CUB_300001_SM_10006detail9transform16transform_kernelINS2_10policy_hubILb1EN4cuda3std3__45tupleIJN6thrust24THRUST_300001_SM_1000_NS7pointerIcNSA_8cuda_cub3tagENSA_11use_defaultESE_EEEEEE10policy1000ElNS7_10__identityENSA_6detail15normal_iteratorINSA_10device_ptrIdEEEEJPcEEEvT0_iT1_T2_DpNS2_10kernel_argIT3_EE_param_2[1],
	.param .align 8 .b8 _ZN3cub18CUB_300001_SM_10006detail9transform16transform_kernelINS2_10policy_hubILb1EN4cuda3std3__45tupleIJN6thrust24THRUST_300001_SM_1000_NS7pointerIcNSA_8cuda_cub3tagENSA_11use_defaultESE_EEEEEE10policy1000ElNS7_10__identityENSA_6detail15normal_iteratorINSA_10device_ptrIdEEEEJPcEEEvT0_iT1_T2_DpNS2_10kernel_argIT3_EE_param_3[8],
	.param .align 8 .b8 _ZN3cub18CUB_300001_SM_10006detail9transform16transform_kernelINS2_10policy_hubILb1EN4cuda3std3__45tupleIJN6thrust24THRUST_300001_SM_1000_NS7pointerIcNSA_8cuda_cub3tagENSA_11use_defaultESE_EEEEEE10policy1000ElNS7_10__identityENSA_6detail15normal_iteratorINSA_10device_ptrIdEEEEJPcEEEvT0_iT1_T2_DpNS2_10kernel_argIT3_EE_param_4[16]
)
.maxntid 128
{
	.reg .pred 	%p<37>;
	.reg .b16 	%rs<45>;
	.reg .b32 	%r<80>;
	.reg .b64 	%rd<92>;
	.reg .b64 	%fd<45>;

	ld.param.u64 	%rd20, [_ZN3cub18CUB_300001_SM_10006detail9transform16transform_kernelINS2_10policy_hubILb1EN4cuda3std3__45tupleIJN6thrust24THRUST_300001_SM_1000_NS7pointerIcNSA_8cuda_cub3tagENSA_11use_defaultESE_EEEEEE10policy1000ElNS7_10__identityENSA_6detail15normal_iteratorINSA_10device_ptrIdEEEEJPcEEEvT0_iT1_T2_DpNS2_10kernel_argIT3_EE_param_0];
	ld.param.u64 	%rd21, [_ZN3cub18CUB_300001_SM_10006detail9transform16transform_kernelINS2_10policy_hubILb1EN4cuda3std3__45tupleIJN6thrust24THRUST_300001_SM_1000_NS7pointerIcNSA_8cuda_cub3tagENSA_11use_defaultESE_EEEEEE10policy1000ElNS7_10__identityENSA_6detail15normal_iteratorINSA_10device_ptrIdEEEEJPcEEEvT0_iT1_T2_DpNS2_10kernel_argIT3_EE_param_4];
	ld.param.u64 	%rd22, [_ZN3cub18CUB_300001_SM_10006detail9transform16transform_kernelINS2_10policy_hubILb1EN4cuda3std3__45tupleIJN6thrust24THRUST_300001_SM_1000_NS7pointerIcNSA_8cuda_cub3tagENSA_11use_defaultESE_EEEEEE10policy1000ElNS7_10__identityENSA_6detail15normal_iteratorINSA_10device_ptrIdEEEEJPcEEEvT0_iT1_T2_DpNS2_10kernel_argIT3_EE_param_3];
	ld.param.u32 	%r46, [_ZN3cub18CUB_300001_SM_10006detail9transform16transform_kernelINS2_10policy_hubILb1EN4cuda3std3__45tupleIJN6thrust24THRUST_300001_SM_1000_NS7pointerIcNSA_8cuda_cub3tagENSA_11use_defaultESE_EEEEEE10policy1000ElNS7_10__identityENSA_6detail15normal_iteratorINSA_10device_ptrIdEEEEJPcEEEvT0_iT1_T2_DpNS2_10kernel_argIT3_EE_param_1];
	cvta.to.global.u64 	%rd1, %rd22;
	cvta.to.global.u64 	%rd2, %rd21;
	shl.b32 	%r1, %r46, 7;
	mov.u32 	%r47, %ctaid.x;
	cvt.u64.u32 	%rd23, %r47;
	cvt.s64.s32 	%rd24, %r1;
	mul.lo.s64 	%rd3, %rd24, %rd23;
	sub.s64 	%rd25, %rd20, %rd3;
	min.s64 	%rd26, %rd25, %rd24;
	cvt.u32.u64 	%r2, %rd26;
	mov.u32 	%r3, %tid.x;
	shl.b32 	%r68, %r3, 7;
	setp.ge.s32 	%p1, %r68, %r2;
	@%p1 bra 	$L__BB8_3;
	add.s64 	%rd27, %rd2, %rd3;
	mul.wide.u32 	%rd28, %r3, 128;
	add.s64 	%rd89, %rd27, %rd28;
$L__BB8_2:
	.pragma "nounroll";
	// begin inline asm
	prefetch.global.L2 [%rd89];
	// end inline asm
	add.s32 	%r68, %r68, 16384;
	add.s64 	%rd89, %rd89, 16384;
	setp.lt.s32 	%p2, %r68, %r2;
	@%p2 bra 	$L__BB8_2;
$L__BB8_3:
	add.s64 	%rd7, %rd2, %rd3;
	shl.b64 	%rd30, %rd3, 3;
	add.s64 	%rd8, %rd1, %rd30;
	setp.eq.s32 	%p3, %r1, %r2;
	@%p3 bra 	$L__BB8_45;
	setp.lt.s32 	%p4, %r46, 1;
	@%p4 bra 	$L__BB8_58;
	and.b32  	%r7, %r46, 7;
	setp.lt.u32 	%p5, %r46, 8;
	mov.b32 	%r77, 0;
	@%p5 bra 	$L__BB8_24;
	and.b32  	%r77, %r46, 2147483640;
	mov.b32 	%r71, 0;
$L__BB8_7:
	.pragma "nounroll";
	shl.b32 	%r50, %r71, 7;
	add.s32 	%r18, %r50, %r3;
	setp.ge.s32 	%p6, %r18, %r2;
	@%p6 bra 	$L__BB8_9;
	cvt.u64.u32 	%rd31, %r18;
	add.s64 	%rd32, %rd7, %rd31;
	ld.global.s8 	%rs1, [%rd32];
	cvt.rn.f64.s16 	%fd1, %rs1;
	mul.wide.u32 	%rd33, %r18, 8;
	add.s64 	%rd34, %rd8, %rd33;
	st.global.f64 	[%rd34], %fd1;
$L__BB8_9:
	add.s32 	%r51, %r18, 128;
	setp.ge.s32 	%p7, %r51, %r2;
	cvt.s64.s32 	%rd35, %r51;
	add.s64 	%rd17, %rd7, %rd35;
	mul.wide.s32 	%rd36, %r51, 8;
	add.s64 	%rd18, %rd8, %rd36;
	@%p7 bra 	$L__BB8_11;
	ld.global.s8 	%rs2, [%rd17];
	cvt.rn.f64.s16 	%fd2, %rs2;
	st.global.f64 	[%rd18], %fd2;
$L__BB8_11:
	add.s32 	%r52, %r18, 256;
	setp.ge.s32 	%p8, %r52, %r2;
	@%p8 bra 	$L__BB8_13;
	ld.global.s8 	%rs3, [%rd17+128];
	cvt.rn.f64.s16 	%fd3, %rs3;
	st.global.f64 	[%rd18+1024], %fd3;
$L__BB8_13:
	add.s32 	%r53, %r18, 384;
	setp.ge.s32 	%p9, %r53, %r2;
	@%p9 bra 	$L__BB8_15;
	ld.global.s8 	%rs4, [%rd17+256];
	cvt.rn.f64.s16 	%fd4, %rs4;
	st.global.f64 	[%rd18+2048], %fd4;
$L__BB8_15:
	add.s32 	%r54, %r18, 512;
	setp.ge.s32 	%p10, %r54, %r2;
	@%p10 bra 	$L__BB8_17;
	ld.global.s8 	%rs5, [%rd17+384];
	cvt.rn.f64.s16 	%fd5, %rs5;
	st.global.f64 	[%rd18+3072], %fd5;
$L__BB8_17:
	add.s32 	%r55, %r18, 640;
	setp.ge.s32 	%p11, %r55, %r2;
	@%p11 bra 	$L__BB8_19;
	ld.global.s8 	%rs6, [%rd17+512];
	cvt.rn.f64.s16 	%fd6, %rs6;
	st.global.f64 	[%rd18+4096], %fd6;
$L__BB8_19:
	add.s32 	%r56, %r18, 768;
	setp.ge.s32 	%p12, %r56, %r2;
	@%p12 bra 	$L__BB8_21;
	ld.global.s8 	%rs7, [%rd17+640];
	cvt.rn.f64.s16 	%fd7, %rs7;
	st.global.f64 	[%rd18+5120], %fd7;
$L__BB8_21:
	add.s32 	%r57, %r18, 896;
	setp.ge.s32 	%p13, %r57, %r2;
	@%p13 bra 	$L__BB8_23;
	ld.global.s8 	%rs8, [%rd17+768];
	cvt.rn.f64.s16 	%fd8, %rs8;
	st.global.f64 	[%rd18+6144], %fd8;
$L__BB8_23:
	add.s32 	%r71, %r71, 8;
	setp.eq.s32 	%p14, %r71, %r77;
	@%p14 bra 	$L__BB8_24;
	bra.uni 	$L__BB8_7;
$L__BB8_24:
	setp.eq.s32 	%p15, %r7, 0;
	@%p15 bra 	$L__BB8_58;
	and.b32  	%r34, %r46, 3;
	setp.lt.u32 	%p16, %r7, 4;
	@%p16 bra 	$L__BB8_35;
	shl.b32 	%r58, %r77, 7;
	add.s32 	%r35, %r58, %r3;
	setp.ge.s32 	%p17, %r35, %r2;
	@%p17 bra 	$L__BB8_28;
	cvt.s64.s32 	%rd37, %r35;
	add.s64 	%rd38, %rd7, %rd37;
	ld.global.s8 	%rs9, [%rd38];
	cvt.rn.f64.s16 	%fd9, %rs9;
	mul.wide.s32 	%rd39, %r35, 8;
	add.s64 	%rd40, %rd8, %rd39;
	st.global.f64 	[%rd40], %fd9;
$L__BB8_28:
	add.s32 	%r36, %r35, 128;
	setp.ge.s32 	%p18, %r36, %r2;
	@%p18 bra 	$L__BB8_30;
	cvt.s64.s32 	%rd41, %r36;
	add.s64 	%rd42, %rd7, %rd41;
	ld.global.s8 	%rs10, [%rd42];
	cvt.rn.f64.s16 	%fd10, %rs10;
	mul.wide.s32 	%rd43, %r36, 8;
	add.s64 	%rd44, %rd8, %rd43;
	st.global.f64 	[%rd44], %fd10;
$L__BB8_30:
	add.s32 	%r37, %r35, 256;
	setp.ge.s32 	%p19, %r37, %r2;
	@%p19 bra 	$L__BB8_32;
	cvt.s64.s32 	%rd45, %r37;
	add.s64 	%rd46, %rd7, %rd45;
	ld.global.s8 	%rs11, [%rd46];
	cvt.rn.f64.s16 	%fd11, %rs11;
	mul.wide.s32 	%rd47, %r37, 8;
	add.s64 	%rd48, %rd8, %rd47;
	st.global.f64 	[%rd48], %fd11;
$L__BB8_32:
	add.s32 	%r38, %r35, 384;
	setp.ge.s32 	%p20, %r38, %r2;
	@%p20 bra 	$L__BB8_34;
	cvt.s64.s32 	%rd49, %r38;
	add.s64 	%rd50, %rd7, %rd49;
	ld.global.s8 	%rs12, [%rd50];
	cvt.rn.f64.s16 	%fd12, %rs12;
	mul.wide.s32 	%rd51, %r38, 8;
	add.s64 	%rd52, %rd8, %rd51;
	st.global.f64 	[%rd52], %fd12;
$L__BB8_34:
	add.s32 	%r77, %r77, 4;
$L__BB8_35:
	setp.eq.s32 	%p21, %r34, 0;
	@%p21 bra 	$L__BB8_58;
	setp.eq.s32 	%p22, %r34, 1;
	@%p22 bra 	$L__BB8_42;
	shl.b32 	%r59, %r77, 7;
	add.s32 	%r41, %r59, %r3;
	setp.ge.s32 	%p23, %r41, %r2;
	@%p23 bra 	$L__BB8_39;
	cvt.s64.s32 	%rd53, %r41;
	add.s64 	%rd54, %rd7, %rd53;
	ld.global.s8 	%rs13, [%rd54];
	cvt.rn.f64.s16 	%fd13, %rs13;
	mul.wide.s32 	%rd55, %r41, 8;
	add.s64 	%rd56, %rd8, %rd55;
	st.global.f64 	[%rd56], %fd13;
$L__BB8_39:
	add.s32 	%r42, %r41, 128;
	setp.ge.s32 	%p24, %r42, %r2;
	@%p24 bra 	$L__BB8_41;
	cvt.s64.s32 	%rd57, %r42;
	add.s64 	%rd58, %rd7, %rd57;
	ld.global.s8 	%rs14, [%rd58];
	cvt.rn.f64.s16 	%fd14, %rs14;
	mul.wide.s32 	%rd59, %r42, 8;
	add.s64 	%rd60, %rd8, %rd59;
	st.global.f64 	[%rd60], %fd14;
$L__BB8_41:
	add.s32 	%r77, %r77, 2;
$L__BB8_42:
	and.b32  	%r60, %r46, 1;
	setp.eq.b32 	%p25, %r60, 1;
	not.pred 	%p26, %p25;
	@%p26 bra 	$L__BB8_58;
	shl.b32 	%r61, %r77, 7;
	add.s32 	%r45, %r61, %r3;
	setp.ge.s32 	%p27, %r45, %r2;
	@%p27 bra 	$L__BB8_58;
	cvt.s64.s32 	%rd61, %r45;
	add.s64 	%rd62, %rd7, %rd61;
	ld.global.s8 	%rs15, [%rd62];
	cvt.rn.f64.s16 	%fd15, %rs15;
	mul.wide.s32 	%rd63, %r45, 8;
	add.s64 	%rd64, %rd8, %rd63;
	st.global.f64 	[%rd64], %fd15;
	bra.uni 	$L__BB8_58;
$L__BB8_45:
	setp.lt.s32 	%p28, %r46, 1;
	@%p28 bra 	$L__BB8_58;
	and.b32  	%r9, %r46, 15;
	setp.lt.u32 	%p29, %r46, 16;
	mov.b32 	%r73, 0;
	@%p29 bra 	$L__BB8_49;
	and.b32  	%r73, %r46, 2147483632;
	neg.s32 	%r70, %r73;
	add.s64 	%rd65, %rd3, %rd2;
	add.s64 	%rd9, %rd65, 384;
	add.s32 	%r69, %r3, 1152;
	add.s64 	%rd67, %rd30, %rd1;
	add.s64 	%rd10, %rd67, 3072;
	cvt.u64.u32 	%rd68, %r3;
	mul.wide.u32 	%rd69, %r3, 8;
	add.s64 	%rd70, %rd67, %rd69;
	add.s64 	%rd91, %rd70, 4096;
	add.s64 	%rd71, %rd65, %rd68;
	add.s64 	%rd90, %rd71, 512;
$L__BB8_48:
	.pragma "nounroll";
	cvt.s64.s32 	%rd72, %r69;
	add.s64 	%rd73, %rd9, %rd72;
	mul.wide.s32 	%rd74, %r69, 8;
	add.s64 	%rd75, %rd10, %rd74;
	ld.global.s8 	%rs16, [%rd90+-512];
	cvt.rn.f64.s16 	%fd16, %rs16;
	st.global.f64 	[%rd91+-4096], %fd16;
	ld.global.s8 	%rs17, [%rd90+-384];
	cvt.rn.f64.s16 	%fd17, %rs17;
	st.global.f64 	[%rd91+-3072], %fd17;
	ld.global.s8 	%rs18, [%rd90+-256];
	cvt.rn.f64.s16 	%fd18, %rs18;
	st.global.f64 	[%rd91+-2048], %fd18;
	ld.global.s8 	%rs19, [%rd90+-128];
	cvt.rn.f64.s16 	%fd19, %rs19;
	st.global.f64 	[%rd91+-1024], %fd19;
	ld.global.s8 	%rs20, [%rd90];
	cvt.rn.f64.s16 	%fd20, %rs20;
	st.global.f64 	[%rd91], %fd20;
	ld.global.s8 	%rs21, [%rd90+128];
	cvt.rn.f64.s16 	%fd21, %rs21;
	st.global.f64 	[%rd91+1024], %fd21;
	ld.global.s8 	%rs22, [%rd90+256];
	cvt.rn.f64.s16 	%fd22, %rs22;
	st.global.f64 	[%rd91+2048], %fd22;
	ld.global.s8 	%rs23, [%rd90+384];
	cvt.rn.f64.s16 	%fd23, %rs23;
	st.global.f64 	[%rd91+3072], %fd23;
	ld.global.s8 	%rs24, [%rd90+512];
	cvt.rn.f64.s16 	%fd24, %rs24;
	st.global.f64 	[%rd91+4096], %fd24;
	ld.global.s8 	%rs25, [%rd73+-384];
	cvt.rn.f64.s16 	%fd25, %rs25;
	st.global.f64 	[%rd75+-3072], %fd25;
	ld.global.s8 	%rs26, [%rd73+-256];
	cvt.rn.f64.s16 	%fd26, %rs26;
	st.global.f64 	[%rd75+-2048], %fd26;
	ld.global.s8 	%rs27, [%rd73+-128];
	cvt.rn.f64.s16 	%fd27, %rs27;
	st.global.f64 	[%rd75+-1024], %fd27;
	ld.global.s8 	%rs28, [%rd73];
	cvt.rn.f64.s16 	%fd28, %rs28;
	st.global.f64 	[%rd75], %fd28;
	ld.global.s8 	%rs29, [%rd73+128];
	cvt.rn.f64.s16 	%fd29, %rs29;
	st.global.f64 	[%rd75+1024], %fd29;
	ld.global.s8 	%rs30, [%rd73+256];
	cvt.rn.f64.s16 	%fd30, %rs30;
	st.global.f64 	[%rd75+2048], %fd30;
	ld.global.s8 	%rs31, [%rd73+384];
	cvt.rn.f64.s16 	%fd31, %rs31;
	st.global.f64 	[%rd75+3072], %fd31;
	add.s32 	%r70, %r70, 16;
	add.s32 	%r69, %r69, 2048;
	add.s64 	%rd91, %rd91, 16384;
	add.s64 	%rd90, %rd90, 2048;
	setp.eq.s32 	%p30, %r70, 0;
	@%p30 bra 	$L__BB8_49;
	bra.uni 	$L__BB8_48;
$L__BB8_49:
	setp.eq.s32 	%p31, %r9, 0;
	@%p31 bra 	$L__BB8_58;
	and.b32  	%r21, %r46, 7;
	setp.lt.u32 	%p32, %r9, 8;
	@%p32 bra 	$L__BB8_52;
	shl.b32 	%r63, %r73, 7;
	add.s32 	%r64, %r63, %r3;
	cvt.s64.s32 	%rd76, %r64;
	add.s64 	%rd77, %rd7, %rd76;
	ld.global.s8 	%rs32, [%rd77];
	cvt.rn.f64.s16 	%fd32, %rs32;
	mul.wide.s32 	%rd78, %r64, 8;
	add.s64 	%rd79, %rd8, %rd78;
	st.global.f64 	[%rd79], %fd32;
	ld.global.s8 	%rs33, [%rd77+128];
	cvt.rn.f64.s16 	%fd33, %rs33;
	st.global.f64 	[%rd79+1024], %fd33;
	ld.global.s8 	%rs34, [%rd77+256];
	cvt.rn.f64.s16 	%fd34, %rs34;
	st.global.f64 	[%rd79+2048], %fd34;
	ld.global.s8 	%rs35, [%rd77+384];
	cvt.rn.f64.s16 	%fd35, %rs35;
	st.global.f64 	[%rd79+3072], %fd35;
	ld.global.s8 	%rs36, [%rd77+512];
	cvt.rn.f64.s16 	%fd36, %rs36;
	st.global.f64 	[%rd79+4096], %fd36;
	ld.global.s8 	%rs37, [%rd77+640];
	cvt.rn.f64.s16 	%fd37, %rs37;
	st.global.f64 	[%rd79+5120], %fd37;
	ld.global.s8 	%rs38, [%rd77+768];
	cvt.rn.f64.s16 	%fd38, %rs38;
	st.global.f64 	[%rd79+6144], %fd38;
	ld.global.s8 	%rs39, [%rd77+896];
	cvt.rn.f64.s16 	%fd39, %rs39;
	st.global.f64 	[%rd79+7168], %fd39;
	add.s32 	%r73, %r73, 8;
$L__BB8_52:
	setp.eq.s32 	%p33, %r21, 0;
	@%p33 bra 	$L__BB8_58;
	and.b32  	%r24, %r46, 3;
	setp.lt.u32 	%p34, %r21, 4;
	@%p34 bra 	$L__BB8_55;
	shl.b32 	%r65, %r73, 7;
	add.s32 	%r66, %r65, %r3;
	cvt.s64.s32 	%rd80, %r66;
	add.s64 	%rd81, %rd7, %rd80;
	ld.global.s8 	%rs40, [%rd81];
	cvt.rn.f64.s16 	%fd40, %rs40;
	mul.wide.s32 	%rd82, %r66, 8;
	add.s64 	%rd83, %rd8, %rd82;
	st.global.f64 	[%rd83], %fd40;
	ld.global.s8 	%rs41, [%rd81+128];
	cvt.rn.f64.s16 	%fd41, %rs41;
	st.global.f64 	[%rd83+1024], %fd41;
	ld.global.s8 	%rs42, [%rd81+256];
	cvt.rn.f64.s16 	%fd42, %rs42;
	st.global.f64 	[%rd83+2048], %fd42;
	ld.global.s8 	%rs43, [%rd81+384];
	cvt.rn.f64.s16 	%fd43, %rs43;
	st.global.f64 	[%rd83+3072], %fd43;
	add.s32 	%r73, %r73, 4;
$L__BB8_55:
	setp.eq.s32 	%p35, %r24, 0;
	@%p35 bra 	$L__BB8_58;
	shl.b32 	%r67, %r73, 7;
	add.s32 	%r76, %r3, %r67;
	neg.s32 	%r75, %r24;
$L__BB8_57:
	.pragma "nounroll";
	cvt.s64.s32 	%rd85, %r76;
	mul.wide.s32 	%rd86, %r76, 8;
	add.s64 	%rd87, %rd8, %rd86;
	add.s64 	%rd88, %rd7, %rd85;
	ld.global.s8 	%rs44, [%rd88];
	cvt.rn.f64.s16 	%fd44, %rs44;
	st.global.f64 	[%rd87], %fd44;
	add.s32 	%r76, %r76, 128;
	add.s32 	%r75, %r75, 1;
	setp.eq.s32 	%p36, %r75, 0;
	@%p36 bra 	$L__BB8_58;
	bra.uni 	$L__BB8_57;
$L__BB8_58:
	ret;

}
	// .globl	_ZN3cub18CUB_300001_SM_10006detail10merge_sort30DeviceMergeSortBlockSortKernelINS2_10policy_hubIN6thrust24THRUST_300001_SM_1000_NS6detail15normal_iteratorINS6_10device_ptrI4TestEEEEE9Policy600ESC_PNS0_8NullTypeESC_SG_jN4cuda3std3__44lessISA_EESA_SF_EEvbT0_T1_T2_T3_T4_PT6_PT7_T5_NS1_7vsmem_tE
.visible .entry _ZN3cub18CUB_300001_SM_10006detail10merge_sort30DeviceMergeSortBlockSortKernelINS2_10policy_hubIN6thrust24THRUST_300001_SM_1000_NS6detail15normal_iteratorINS6_10device_ptrI4TestEEEEE9Policy600ESC_PNS0_8NullTypeESC_SG_jN4cuda3std3__44lessISA_EESA_SF_EEvbT0_T1_T2_T3_T4_PT6_PT7_T5_NS1_7vsmem_tE(
	.param .u8 _ZN3cub18CUB_300001_SM_10006detail10merge_sort30DeviceMergeSortBlockSortKernelINS2_10policy_hubIN6thrust24THRUST_300001_SM_1000_NS6detail15normal_iteratorINS6_10device_ptrI4TestEEEEE9Policy600ESC_PNS0_8NullTypeESC_SG_jN4cuda3std3__44lessISA_EESA_SF_EEvbT0_T1_T2_T3_T4_PT6_PT7_T5_NS1_7vsmem_tE_param_0,
	.param .align 8 .b8 _ZN3cub18CUB_300001_SM_10006detail10merge_sort30DeviceMergeSortBlockSortKernelINS2_10policy_hubIN6thrust24THRUST_300001_SM_1000_NS6detail15normal_iteratorINS6_10device_ptrI4TestEEEEE9Policy600ESC_PNS0_8NullTypeESC_SG_jN4cuda3std3__44lessISA_EESA_SF_EEvbT0_T1_T2_T3_T4_PT6_PT7_T5_NS1_7vsmem_tE_param_1[8],
	.param .u64 .ptr .align 1 _ZN3cub18CUB_300001_SM_10006detail10merge_sort30DeviceMergeSortBlockSortKernelINS2_10policy_hubIN6thrust24THRUST_300001_SM_1000_NS6detail15normal_iteratorINS6_10device_ptrI4TestEEEEE9Policy600ESC_PNS0_8NullTypeESC_SG_jN4cuda3std3__44lessISA_EESA_SF_EEvbT0_T1_T2_T3_T4_PT6_PT7_T5_NS1_7vsmem_tE_param_2,
	.param .align 8 .b8 _ZN3cub18CUB_300001_SM_10006detail10merge_sort30DeviceMergeSortBlockSortKernelINS2_10policy_hubIN6thrust24THRUST_300001_SM_1000_NS6detail15normal_iteratorINS6_10device_ptrI4TestEEEEE9Policy600ESC_PNS0_8NullTypeESC_SG_jN4cuda3std3__44lessISA_EESA_SF_EEvbT0_T1_T2_T3_T4_PT6_PT7_T5_NS1_7vsmem_tE_param_3[8],
	.param .u64 .ptr .align 1 _ZN3cub18CUB_300001_SM_10006detail10merge_sort30DeviceMergeSortBlockSortKernelINS2_10policy_hubIN6thrust24THRUST_300001_SM_1000_NS6detail15normal_iteratorINS6_10device_ptrI4TestEEEEE9Policy600ESC_PNS0_8NullTypeESC_SG_jN4cuda3std3__44lessISA_EESA_SF_EEvbT0_T1_T2_T3_T4_PT6_PT7_T5_NS1_7vsmem_tE_param_4,
	.param .u32 _ZN3cub18CUB_300001_SM_10006detail10merge_sort30DeviceMergeSortBlockSortKernelINS2_10policy_hubIN6thrust24THRUST_300001_SM_1000_NS6detail15normal_iteratorINS6_10device_ptrI4TestEEEEE9Policy600ESC_PNS0_8NullTypeESC_SG_jN4cuda3std3__44lessISA_EESA_SF_EEvbT0_T1_T2_T3_T4_PT6_PT7_T5_NS1_7vsmem_tE_param_5,
	.param .u64 .ptr .align 1 _ZN3cub18CUB_300001_SM_10006detail10merge_sort30DeviceMergeSortBlockSortKernelINS2_10policy_hubIN6thrust24THRUST_300001_SM_1000_NS6detail15normal_iteratorINS6_10device_ptrI4TestEEEEE9Policy600ESC_PNS0_8NullTypeESC_SG_jN4cuda3std3__44lessISA_EESA_SF_EEvbT0_T1_T2_T3_T4_PT6_PT7_T5_NS1_7vsmem_tE_param_6,
	.param .u64 .ptr .align 1 _ZN3cub18CUB_300001_SM_10006detail10merge_sort30DeviceMergeSortBlockSortKernelINS2_10policy_hubIN6thrust24THRUST_300001_SM_1000_NS6detail15normal_iteratorINS6_10device_ptrI4TestEEEEE9Policy600ESC_PNS0_8NullTypeESC_SG_jN4cuda3std3__44lessISA_EESA_SF_EEvbT0_T1_T2_T3_T4_PT6_PT7_T5_NS1_7vsmem_tE_param_7,
	.param .align 1 .b8 _ZN3cub18CUB_300001_SM_10006detail10merge_sort30DeviceMergeSortBlockSortKernelINS2_10policy_hubIN6thrust24THRUST_300001_SM_1000_NS6detail15normal_iteratorINS6_10device_ptrI4TestEEEEE9Policy600ESC_PNS0_8NullTypeESC_SG_jN4cuda3std3__44lessISA_EESA_SF_EEvbT0_T1_T2_T3_T4_PT6_PT7_T5_NS1_7vsmem_tE_param_8[1],
	.param .align 8 .b8 _ZN3cub18CUB_300001_SM_10006detail10merge_sort30DeviceMergeSortBlockSortKernelINS2_10policy_hubIN6thrust24THRUST_300001_SM_1000_NS6detail15normal_iteratorINS6_10device_ptrI4TestEEEEE9Policy600ESC_PNS0_8NullTypeESC_SG_jN4cuda3std3__44lessISA_EESA_SF_EEvbT0_T1_T2_T3_T4_PT6_PT7_T5_NS1_7vsmem_tE_param_9[8]
)
.maxntid 256
{
	.reg .pred 	%p<57>;
	.reg .b16 	%rs<396>;
	.reg .b32 	%r<644>;
	.reg .b32 	%f<43>;
	.reg .b64 	%rd<34>;
	.reg .b64 	%fd<60>;
	// demoted variable
	.shared .align 16 .b8 _ZZN3cub18CUB_300001_SM_10006detail10merge_sort30DeviceMergeSortBlockSortKernelINS2_10policy_hubIN6thrust24THRUST_300001_SM_1000_NS6detail15normal_iteratorINS6_10device_ptrI4TestEEEEE9Policy600ESC_PNS0_8NullTypeESC_SG_jN4cuda3std3__44lessISA_EESA_SF_EEvbT0_T1_T2_T3_T4_PT6_PT7_T5_NS1_7vsmem_tEE19static_temp_storage[12320];
	ld.param.u64 	%rd7, [_ZN3cub18CUB_300001_SM_10006detail10merge_sort30DeviceMergeSortBlockSortKernelINS2_10policy_hubIN6thrust24THRUST_300001_SM_1000_NS6detail15normal_iteratorINS6_10device_ptrI4TestEEEEE9Policy600ESC_PNS0_8NullTypeESC_SG_jN4cuda3std3__44lessISA_EESA_SF_EEvbT0_T1_T2_T3_T4_PT6_PT7_T5_NS1_7vsmem_tE_param_3];
	ld.param.u64 	%rd8, [_ZN3cub18CUB_300001_SM_10006detail10merge_sort30DeviceMergeSortBlockSortKernelINS2_10policy_hubIN6thrust24THRUST_300001_SM_1000_NS6detail15normal_iteratorINS6_10device_ptrI4TestEEEEE9Policy600ESC_PNS0_8NullTypeESC_SG_jN4cuda3std3__44lessISA_EESA_SF_EEvbT0_T1_T2_T3_T4_PT6_PT7_T5_NS1_7vsmem_tE_param_1];
	ld.param.u32 	%r110, [_ZN3cub18CUB_300001_SM_10006detail10merge_sort30DeviceMergeSortBlockSortKernelINS2_10policy_hubIN6thrust24THRUST_300001_SM_1000_NS6detail15normal_iteratorINS6_10device_ptrI4TestEEEEE9Policy600ESC_PNS0_8NullTypeESC_SG_jN4cuda3std3__44lessISA_EESA_SF_EEvbT0_T1_T2_T3_T4_PT6_PT7_T5_NS1_7vsmem_tE_param_5];
	cvta.to.global.u64 	%rd1, %rd8;
	cvta.to.global.u64 	%rd2, %rd7;
	mov.u32 	%r111, %ctaid.x;
	mov.u32 	%r112, %nctaid.x;
	shl.b32 	%r1, %r111, 9;
	add.s32 	%r113, %r112, -1;
	setp.ge.u32 	%p9, %r111, %r113;
	@%p9 bra 	$L__BB9_18;
	// begin inline asm
	griddepcontrol.wait;
	// end inline asm
	cvt.u64.u32 	%rd19, %r1;
	mov.u32 	%r385, %tid.x;
	and.b32  	%r386, %r385, 31;
	shl.b32 	%r387, %r385, 1;
	and.b32  	%r388, %r387, 1984;
	or.b32  	%r389, %r388, %r386;
	cvt.u64.u32 	%rd20, %r389;
	add.s64 	%rd21, %rd20, %rd19;
	mad.lo.s64 	%rd22, %rd21, 24, %rd1;
	ld.global.v2.u32 	{%r390, %r391}, [%rd22];
	ld.global.f64 	%fd39, [%rd22+8];
	ld.global.v2.b32 	{%r392, %r393}, [%rd22+16];
	ld.global.v2.u32 	{%r394, %r395}, [%rd22+768];
	ld.global.f64 	%fd40, [%rd22+776];
	ld.global.v2.b32 	{%r396, %r397}, [%rd22+784];
	// begin inline asm
	mov.u32 %r384, %laneid;
	// end inline asm
	add.s32 	%r398, %r384, %r388;
	mov.u32 	%r399, _ZZN3cub18CUB_300001_SM_10006detail10merge_sort30DeviceMergeSortBlockSortKernelINS2_10policy_hubIN6thrust24THRUST_300001_SM_1000_NS6detail15normal_iteratorINS6_10device_ptrI4TestEEEEE9Policy600ESC_PNS0_8NullTypeESC_SG_jN4cuda3std3__44lessISA_EESA_SF_EEvbT0_T1_T2_T3_T4_PT6_PT7_T5_NS1_7vsmem_tEE19static_temp_storage;
	mad.lo.s32 	%r2, %r398, 24, %r399;
	st.shared.v2.u32 	[%r2], {%r390, %r391};
	st.shared.f64 	[%r2+8], %fd39;
	st.shared.v2.b32 	[%r2+16], {%r392, %r393};
	st.shared.v2.u32 	[%r2+768], {%r394, %r395};
	st.shared.f64 	[%r2+776], %fd40;
	st.shared.v2.b32 	[%r2+784], {%r396, %r397};
	bar.warp.sync 	-1;
	mad.lo.s32 	%r3, %r384, 24, %r2;
	ld.shared.v2.u32 	{%r622, %r400}, [%r3];
	mov.b32 	%f33, %r400;
	ld.shared.f64 	%fd48, [%r3+8];
	ld.shared.v2.b32 	{%r401, %r402}, [%r3+16];
	bfe.u32 	%r403, %r401, 0, 8;
	cvt.u16.u32 	%rs307, %r403;
	bfe.u32 	%r404, %r401, 8, 8;
	cvt.u16.u32 	%rs306, %r404;
	bfe.u32 	%r405, %r401, 16, 8;
	cvt.u16.u32 	%rs305, %r405;
	bfe.u32 	%r406, %r401, 24, 8;
	cvt.u16.u32 	%rs304, %r406;
	bfe.u32 	%r407, %r402, 0, 8;
	cvt.u16.u32 	%rs303, %r407;
	bfe.u32 	%r408, %r402, 8, 8;
	cvt.u16.u32 	%rs302, %r408;
	bfe.u32 	%r409, %r402, 16, 8;
	cvt.u16.u32 	%rs301, %r409;
	bfe.u32 	%r410, %r402, 24, 8;
	cvt.u16.u32 	%rs300, %r410;
	ld.shared.v2.u32 	{%r5, %r411}, [%r3+24];
	mov.b32 	%f2, %r411;
	ld.shared.f64 	%fd2, [%r3+32];
	ld.shared.v2.b32 	{%r412, %r413}, [%r3+40];
	bfe.u32 	%r414, %r412, 0, 8;
	cvt.u16.u32 	%rs9, %r414;
	bfe.u32 	%r415, %r412, 8, 8;
	cvt.u16.u32 	%rs10, %r415;
	bfe.u32 	%r416, %r412, 16, 8;
	cvt.u16.u32 	%rs11, %r416;
	bfe.u32 	%r417, %r412, 24, 8;
	cvt.u16.u32 	%rs12, %r417;
	bfe.u32 	%r418, %r413, 0, 8;
	cvt.u16.u32 	%rs13, %r418;
	bfe.u32 	%r419, %r413, 8, 8;
	cvt.u16.u32 	%rs14, %r419;
	bfe.u32 	%r420, %r413, 16, 8;
	cvt.u16.u32 	%rs15, %r420;
	bfe.u32 	%r421, %r413, 24, 8;
	cvt.u16.u32 	%rs16, %r421;
	bar.sync 	0;
	// begin inline asm
	griddepcontrol.launch_dependents;
	// end inline asm
	setp.ge.s32 	%p37, %r5, %r622;
	mov.u16 	%rs292, %rs16;
	mov.u16 	%rs293, %rs15;
	mov.u16 	%rs294, %rs14;
	mov.u16 	%rs295, %rs13;
	mov.u16 	%rs296, %rs12;
	mov.u16 	%rs297, %rs11;
	mov.u16 	%rs298, %rs10;
	mov.u16 	%rs299, %rs9;
	mov.f64 	%fd47, %fd2;
	mov.f32 	%f32, %f2;
	mov.u32 	%r621, %r5;
	@%p37 bra 	$L__BB9_3;
	mov.u16 	%rs292, %rs300;
	mov.u16 	%rs293, %rs301;
	mov.u16 	%rs294, %rs302;
	mov.u16 	%rs295, %rs303;
	mov.u16 	%rs296, %rs304;
	mov.u16 	%rs297, %rs305;
	mov.u16 	%rs298, %rs306;
	mov.u16 	%rs299, %rs307;
	mov.f64 	%fd47, %fd48;
	mov.f32 	%f32, %f33;
	mov.u16 	%rs300, %rs16;
	mov.u16 	%rs301, %rs15;
	mov.u16 	%rs302, %rs14;
	mov.u16 	%rs303, %rs13;
	mov.u16 	%rs304, %rs12;
	mov.u16 	%rs305, %rs11;
	mov.u16 	%rs306, %rs10;
	mov.u16 	%rs307, %rs9;
	mov.f64 	%fd48, %fd2;
	mov.f32 	%f33, %f2;
	mov.u32 	%r621, %r622;
	mov.u32 	%r622, %r5;
$L__BB9_3:
	mov.b32 	%r623, 2;
	mad.lo.s32 	%r427, %r385, 48, %r399;
$L__BB9_4:
	bar.sync 	0;
	add.s32 	%r423, %r623, -1;
	mov.b32 	%r424, %f33;
	st.shared.v2.u32 	[%r427], {%r622, %r424};
	st.shared.f64 	[%r427+8], %fd48;
	cvt.u32.u16 	%r428, %rs300;
	cvt.u32.u16 	%r429, %rs301;
	prmt.b32 	%r430, %r429, %r428, 0x3340U;
	cvt.u32.u16 	%r431, %rs302;
	cvt.u32.u16 	%r432, %rs303;
	prmt.b32 	%r433, %r432, %r431, 0x3340U;
	prmt.b32 	%r434, %r433, %r430, 0x5410U;
	cvt.u32.u16 	%r435, %rs304;
	cvt.u32.u16 	%r436, %rs305;
	prmt.b32 	%r437, %r436, %r435, 0x3340U;
	cvt.u32.u16 	%r438, %rs306;
	cvt.u32.u16 	%r439, %rs307;
	prmt.b32 	%r440, %r439, %r438, 0x3340U;
	prmt.b32 	%r441, %r440, %r437, 0x5410U;
	st.shared.v2.b32 	[%r427+16], {%r441, %r434};
	mov.b32 	%r442, %f32;
	st.shared.v2.u32 	[%r427+24], {%r621, %r442};
	st.shared.f64 	[%r427+32], %fd47;
	cvt.u32.u16 	%r443, %rs292;
	cvt.u32.u16 	%r444, %rs293;
	prmt.b32 	%r445, %r444, %r443, 0x3340U;
	cvt.u32.u16 	%r446, %rs294;
	cvt.u32.u16 	%r447, %rs295;
	prmt.b32 	%r448, %r447, %r446, 0x3340U;
	prmt.b32 	%r449, %r448, %r445, 0x5410U;
	cvt.u32.u16 	%r450, %rs296;
	cvt.u32.u16 	%r451, %rs297;
	prmt.b32 	%r452, %r451, %r450, 0x3340U;
	cvt.u32.u16 	%r453, %rs298;
	cvt.u32.u16 	%r454, %rs299;
	prmt.b32 	%r455, %r454, %r453, 0x3340U;
	prmt.b32 	%r456, %r455, %r452, 0x5410U;
	st.shared.v2.b32 	[%r427+40], {%r456, %r449};
	bar.sync 	0;
	neg.s32 	%r457, %r623;
	and.b32  	%r458, %r385, %r457;
	shl.b32 	%r459, %r458, 1;
	and.b32  	%r460, %r423, %r385;
	shl.b32 	%r461, %r460, 1;
	min.u32 	%r11, %r461, 512;
	min.u32 	%r12, %r459, 512;
	add.s32 	%r462, %r12, %r623;
	min.s32 	%r13, %r462, 512;
	add.s32 	%r463, %r13, %r623;
	min.s32 	%r14, %r463, 512;
	sub.s32 	%r464, %r13, %r12;
	sub.s32 	%r465, %r14, %r13;
	setp.lt.s32 	%p38, %r11, %r465;
	sub.s32 	%r466, %r11, %r465;
	selp.b32 	%r626, 0, %r466, %p38;
	min.s32 	%r624, %r464, %r11;
	setp.ge.s32 	%p39, %r626, %r624;
	@%p39 bra 	$L__BB9_7;
	add.s32 	%r17, %r13, %r11;
$L__BB9_6:
	sub.s32 	%r467, %r624, %r626;
	shr.u32 	%r468, %r467, 31;
	add.s32 	%r469, %r467, %r468;
	shr.s32 	%r470, %r469, 1;
	add.s32 	%r471, %r470, %r626;
	add.s32 	%r472, %r471, %r12;
	mov.u32 	%r473, _ZZN3cub18CUB_300001_SM_10006detail10merge_sort30DeviceMergeSortBlockSortKernelINS2_10policy_hubIN6thrust24THRUST_300001_SM_1000_NS6detail15normal_iteratorINS6_10device_ptrI4TestEEEEE9Policy600ESC_PNS0_8NullTypeESC_SG_jN4cuda3std3__44lessISA_EESA_SF_EEvbT0_T1_T2_T3_T4_PT6_PT7_T5_NS1_7vsmem_tEE19static_temp_storage;
	mad.lo.s32 	%r474, %r472, 24, %r473;
	ld.shared.u32 	%r475, [%r474];
	not.b32 	%r476, %r471;
	add.s32 	%r477, %r17, %r476;
	mad.lo.s32 	%r478, %r477, 24, %r473;
	ld.shared.u32 	%r479, [%r478];
	setp.lt.s32 	%p40, %r479, %r475;
	add.s32 	%r480, %r471, 1;
	selp.b32 	%r626, %r626, %r480, %p40;
	selp.b32 	%r624, %r471, %r624, %p40;
	setp.lt.s32 	%p41, %r626, %r624;
	@%p41 bra 	$L__BB9_6;
$L__BB9_7:
	add.s32 	%r23, %r626, %r12;
	add.s32 	%r481, %r13, %r11;
	sub.s32 	%r24, %r481, %r626;
	mov.u32 	%r482, _ZZN3cub18CUB_300001_SM_10006detail10merge_sort30DeviceMergeSortBlockSortKernelINS2_10policy_hubIN6thrust24THRUST_300001_SM_1000_NS6detail15normal_iteratorINS6_10device_ptrI4TestEEEEE9Policy600ESC_PNS0_8NullTypeESC_SG_jN4cuda3std3__44lessISA_EESA_SF_EEvbT0_T1_T2_T3_T4_PT6_PT7_T5_NS1_7vsmem_tEE19static_temp_storage;
	mad.lo.s32 	%r25, %r23, 24, %r482;
	ld.shared.v2.u32 	{%r628, %r483}, [%r25];
	mov.b32 	%f35, %r483;
	ld.shared.f64 	%fd50, [%r25+8];
	ld.shared.v2.b32 	{%r484, %r485}, [%r25+16];
	bfe.u32 	%r486, %r484, 0, 8;
	cvt.u16.u32 	%rs316, %r486;
	bfe.u32 	%r487, %r484, 8, 8;
	cvt.u16.u32 	%rs317, %r487;
	bfe.u32 	%r488, %r484, 16, 8;
	cvt.u16.u32 	%rs318, %r488;
	bfe.u32 	%r489, %r484, 24, 8;
	cvt.u16.u32 	%rs319, %r489;
	bfe.u32 	%r490, %r485, 0, 8;
	cvt.u16.u32 	%rs320, %r490;
	bfe.u32 	%r491, %r485, 8, 8;
	cvt.u16.u32 	%rs321, %r491;
	bfe.u32 	%r492, %r485, 16, 8;
	cvt.u16.u32 	%rs322, %r492;
	bfe.u32 	%r493, %r485, 24, 8;
	cvt.u16.u32 	%rs323, %r493;
	mad.lo.s32 	%r27, %r24, 24, %r482;
	ld.shared.v2.u32 	{%r627, %r494}, [%r27];
	mov.b32 	%f34, %r494;
	ld.shared.f64 	%fd49, [%r27+8];
	ld.shared.v2.b32 	{%r495, %r496}, [%r27+16];
	bfe.u32 	%r497, %r495, 0, 8;
	cvt.u16.u32 	%rs308, %r497;
	bfe.u32 	%r498, %r495, 8, 8;
	cvt.u16.u32 	%rs309, %r498;
	bfe.u32 	%r499, %r495, 16, 8;
	cvt.u16.u32 	%rs310, %r499;
	bfe.u32 	%r500, %r495, 24, 8;
	cvt.u16.u32 	%rs311, %r500;
	bfe.u32 	%r501, %r496, 0, 8;
	cvt.u16.u32 	%rs312, %r501;
	bfe.u32 	%r502, %r496, 8, 8;
	cvt.u16.u32 	%rs313, %r502;
	bfe.u32 	%r503, %r496, 16, 8;
	cvt.u16.u32 	%rs314, %r503;
	bfe.u32 	%r504, %r496, 24, 8;
	cvt.u16.u32 	%rs315, %r504;
	setp.ge.s32 	%p43, %r24, %r14;
	mov.pred 	%p53, 0;
	@%p43 bra 	$L__BB9_9;
	setp.ge.s32 	%p44, %r23, %r13;
	setp.lt.s32 	%p45, %r627, %r628;
	or.pred  	%p53, %p44, %p45;
$L__BB9_9:
	selp.b16 	%rs300, %rs315, %rs323, %p53;
	selp.b16 	%rs301, %rs314, %rs322, %p53;
	selp.b16 	%rs302, %rs313, %rs321, %p53;
	selp.b16 	%rs303, %rs312, %rs320, %p53;
	selp.b16 	%rs304, %rs311, %rs319, %p53;
	selp.b16 	%rs305, %rs310, %rs318, %p53;
	selp.b16 	%rs306, %rs309, %rs317, %p53;
	selp.b16 	%rs307, %rs308, %rs316, %p53;
	selp.f64 	%fd48, %fd49, %fd50, %p53;
	selp.f32 	%f33, %f34, %f35, %p53;
	selp.b32 	%r622, %r627, %r628, %p53;
	selp.u32 	%r505, 1, 0, %p53;
	add.s32 	%r30, %r24, %r505;
	not.pred 	%p46, %p53;
	selp.u32 	%r506, 1, 0, %p46;
	add.s32 	%r31, %r23, %r506;
	@%p46 bra 	$L__BB9_11;
	ld.shared.v2.u32 	{%r627, %r518}, [%r27+24];
	mov.b32 	%f34, %r518;
	ld.shared.f64 	%fd49, [%r27+32];
	ld.shared.v2.b32 	{%r519, %r520}, [%r27+40];
	bfe.u32 	%r521, %r519, 0, 8;
	cvt.u16.u32 	%rs308, %r521;
	bfe.u32 	%r522, %r519, 8, 8;
	cvt.u16.u32 	%rs309, %r522;
	bfe.u32 	%r523, %r519, 16, 8;
	cvt.u16.u32 	%rs310, %r523;
	bfe.u32 	%r524, %r519, 24, 8;
	cvt.u16.u32 	%rs311, %r524;
	bfe.u32 	%r525, %r520, 0, 8;
	cvt.u16.u32 	%rs312, %r525;
	bfe.u32 	%r526, %r520, 8, 8;
	cvt.u16.u32 	%rs313, %r526;
	bfe.u32 	%r527, %r520, 16, 8;
	cvt.u16.u32 	%rs314, %r527;
	bfe.u32 	%r528, %r520, 24, 8;
	cvt.u16.u32 	%rs315, %r528;
	bra.uni 	$L__BB9_12;
$L__BB9_11:
	ld.shared.v2.u32 	{%r628, %r507}, [%r25+24];
	mov.b32 	%f35, %r507;
	ld.shared.f64 	%fd50, [%r25+32];
	ld.shared.v2.b32 	{%r508, %r509}, [%r25+40];
	bfe.u32 	%r510, %r508, 0, 8;
	cvt.u16.u32 	%rs316, %r510;
	bfe.u32 	%r511, %r508, 8, 8;
	cvt.u16.u32 	%rs317, %r511;
	bfe.u32 	%r512, %r508, 16, 8;
	cvt.u16.u32 	%rs318, %r512;
	bfe.u32 	%r513, %r508, 24, 8;
	cvt.u16.u32 	%rs319, %r513;
	bfe.u32 	%r514, %r509, 0, 8;
	cvt.u16.u32 	%rs320, %r514;
	bfe.u32 	%r515, %r509, 8, 8;
	cvt.u16.u32 	%rs321, %r515;
	bfe.u32 	%r516, %r509, 16, 8;
	cvt.u16.u32 	%rs322, %r516;
	bfe.u32 	%r517, %r509, 24, 8;
	cvt.u16.u32 	%rs323, %r517;
$L__BB9_12:
	setp.ge.s32 	%p48, %r30, %r14;
	mov.pred 	%p54, 0;
	@%p48 bra 	$L__BB9_14;
	setp.ge.s32 	%p49, %r31, %r13;
	setp.lt.s32 	%p50, %r627, %r628;
	or.pred  	%p54, %p49, %p50;
$L__BB9_14:
	selp.b16 	%rs292, %rs315, %rs323, %p54;
	selp.b16 	%rs293, %rs314, %rs322, %p54;
	selp.b16 	%rs294, %rs313, %rs321, %p54;
	selp.b16 	%rs295, %rs312, %rs320, %p54;
	selp.b16 	%rs296, %rs311, %rs319, %p54;
	selp.b16 	%rs297, %rs310, %rs318, %p54;
	selp.b16 	%rs298, %rs309, %rs317, %p54;
	selp.b16 	%rs299, %rs308, %rs316, %p54;
	selp.f64 	%fd47, %fd49, %fd50, %p54;
	selp.f32 	%f32, %f34, %f35, %p54;
	selp.b32 	%r621, %r627, %r628, %p54;
	shl.b32 	%r37, %r623, 1;
	setp.lt.u32 	%p51, %r623, 129;
	mov.u32 	%r623, %r37;
	@%p51 bra 	$L__BB9_4;
	ld.param.s8 	%rs275, [_ZN3cub18CUB_300001_SM_10006detail10merge_sort30DeviceMergeSortBlockSortKernelINS2_10policy_hubIN6thrust24THRUST_300001_SM_1000_NS6detail15normal_iteratorINS6_10device_ptrI4TestEEEEE9Policy600ESC_PNS0_8NullTypeESC_SG_jN4cuda3std3__44lessISA_EESA_SF_EEvbT0_T1_T2_T3_T4_PT6_PT7_T5_NS1_7vsmem_tE_param_0];
	bar.sync 	0;
	setp.eq.s16 	%p52, %rs275, 0;
	@%p52 bra 	$L__BB9_17;
	mov.b32 	%r529, %f33;
	st.shared.v2.u32 	[%r3], {%r622, %r529};
	st.shared.f64 	[%r3+8], %fd48;
	cvt.u32.u16 	%r530, %rs300;
	cvt.u32.u16 	%r531, %rs301;
	prmt.b32 	%r532, %r531, %r530, 0x3340U;
	cvt.u32.u16 	%r533, %rs302;
	cvt.u32.u16 	%r534, %rs303;
	prmt.b32 	%r535, %r534, %r533, 0x3340U;
	prmt.b32 	%r536, %r535, %r532, 0x5410U;
	cvt.u32.u16 	%r537, %rs304;
	cvt.u32.u16 	%r538, %rs305;
	prmt.b32 	%r539, %r538, %r537, 0x3340U;
	cvt.u32.u16 	%r540, %rs306;
	cvt.u32.u16 	%r541, %rs307;
	prmt.b32 	%r542, %r541, %r540, 0x3340U;
	prmt.b32 	%r543, %r542, %r539, 0x5410U;
	st.shared.v2.b32 	[%r3+16], {%r543, %r536};
	mov.b32 	%r544, %f32;
	st.shared.v2.u32 	[%r3+24], {%r621, %r544};
	st.shared.f64 	[%r3+32], %fd47;
	cvt.u32.u16 	%r545, %rs292;
	cvt.u32.u16 	%r546, %rs293;
	prmt.b32 	%r547, %r546, %r545, 0x3340U;
	cvt.u32.u16 	%r548, %rs294;
	cvt.u32.u16 	%r549, %rs295;
	prmt.b32 	%r550, %r549, %r548, 0x3340U;
	prmt.b32 	%r551, %r550, %r547, 0x5410U;
	cvt.u32.u16 	%r552, %rs296;
	cvt.u32.u16 	%r553, %rs297;
	prmt.b32 	%r554, %r553, %r552, 0x3340U;
	cvt.u32.u16 	%r555, %rs298;
	cvt.u32.u16 	%r556, %rs299;
	prmt.b32 	%r557, %r556, %r555, 0x3340U;
	prmt.b32 	%r558, %r557, %r554, 0x5410U;
	st.shared.v2.b32 	[%r3+40], {%r558, %r551};
	bar.warp.sync 	-1;
	ld.shared.v2.u32 	{%r559, %r560}, [%r2];
	ld.shared.f64 	%fd41, [%r2+8];
	ld.shared.v2.b32 	{%r561, %r562}, [%r2+16];
	ld.shared.v2.u32 	{%r563, %r564}, [%r2+768];
	ld.shared.f64 	%fd42, [%r2+776];
	ld.shared.v2.b32 	{%r565, %r566}, [%r2+784];
	mov.u32 	%r567, %tid.x;
	shl.b32 	%r568, %r567, 1;
	and.b32  	%r569, %r568, 1984;
	cvt.u64.u32 	%rd23, %r569;
	mov.u32 	%r570, %ctaid.x;
	shl.b32 	%r571, %r570, 9;
	and.b32  	%r572, %r567, 31;
	or.b32  	%r573, %r572, %r571;
	cvt.u64.u32 	%rd24, %r573;
	add.s64 	%rd25, %rd24, %rd23;
	mad.lo.s64 	%rd26, %rd25, 24, %rd2;
	st.global.v2.u32 	[%rd26], {%r559, %r560};
	st.global.f64 	[%rd26+8], %fd41;
	st.global.v2.b32 	[%rd26+16], {%r561, %r562};
	st.global.v2.u32 	[%rd26+768], {%r563, %r564};
	st.global.f64 	[%rd26+776], %fd42;
	st.global.v2.b32 	[%rd26+784], {%r565, %r566};
	bra.uni 	$L__BB9_51;
$L__BB9_17:
	ld.param.u64 	%rd33, [_ZN3cub18CUB_300001_SM_10006detail10merge_sort30DeviceMergeSortBlockSortKernelINS2_10policy_hubIN6thrust24THRUST_300001_SM_1000_NS6detail15normal_iteratorINS6_10device_ptrI4TestEEEEE9Policy600ESC_PNS0_8NullTypeESC_SG_jN4cuda3std3__44lessISA_EESA_SF_EEvbT0_T1_T2_T3_T4_PT6_PT7_T5_NS1_7vsmem_tE_param_6];
	mov.b32 	%r574, %f33;
	st.shared.v2.u32 	[%r3], {%r622, %r574};
	st.shared.f64 	[%r3+8], %fd48;
	cvt.u32.u16 	%r575, %rs300;
	cvt.u32.u16 	%r576, %rs301;
	prmt.b32 	%r577, %r576, %r575, 0x3340U;
	cvt.u32.u16 	%r578, %rs302;
	cvt.u32.u16 	%r579, %rs303;
	prmt.b32 	%r580, %r579, %r578, 0x3340U;
	prmt.b32 	%r581, %r580, %r577, 0x5410U;
	cvt.u32.u16 	%r582, %rs304;
	cvt.u32.u16 	%r583, %rs305;
	prmt.b32 	%r584, %r583, %r582, 0x3340U;
	cvt.u32.u16 	%r585, %rs306;
	cvt.u32.u16 	%r586, %rs307;
	prmt.b32 	%r587, %r586, %r585, 0x3340U;
	prmt.b32 	%r588, %r587, %r584, 0x5410U;
	st.shared.v2.b32 	[%r3+16], {%r588, %r581};
	mov.b32 	%r589, %f32;
	st.shared.v2.u32 	[%r3+24], {%r621, %r589};
	st.shared.f64 	[%r3+32], %fd47;
	cvt.u32.u16 	%r590, %rs292;
	cvt.u32.u16 	%r591, %rs293;
	prmt.b32 	%r592, %r591, %r590, 0x3340U;
	cvt.u32.u16 	%r593, %rs294;
	cvt.u32.u16 	%r594, %rs295;
	prmt.b32 	%r595, %r594, %r593, 0x3340U;
	prmt.b32 	%r596, %r595, %r592, 0x5410U;
	cvt.u32.u16 	%r597, %rs296;
	cvt.u32.u16 	%r598, %rs297;
	prmt.b32 	%r599, %r598, %r597, 0x3340U;
	cvt.u32.u16 	%r600, %rs298;
	cvt.u32.u16 	%r601, %rs299;
	prmt.b32 	%r602, %r601, %r600, 0x3340U;
	prmt.b32 	%r603, %r602, %r599, 0x5410U;
	st.shared.v2.b32 	[%r3+40], {%r603, %r596};
	bar.warp.sync 	-1;
	ld.shared.v2.u32 	{%r604, %r605}, [%r2];
	ld.shared.f64 	%fd43, [%r2+8];
	ld.shared.v2.b32 	{%r606, %r607}, [%r2+16];
	ld.shared.v2.u32 	{%r608, %r609}, [%r2+768];
	ld.shared.f64 	%fd44, [%r2+776];
	ld.shared.v2.b32 	{%r610, %r611}, [%r2+784];
	cvta.to.global.u64 	%rd27, %rd33;
	mov.u32 	%r612, %tid.x;
	shl.b32 	%r613, %r612, 1;
	and.b32  	%r614, %r613, 1984;
	and.b32  	%r615, %r612, 31;
	or.b32  	%r616, %r614, %r615;
	cvt.u64.u32 	%rd28, %r616;
	mov.u32 	%r617, %ctaid.x;
	shl.b32 	%r618, %r617, 9;
	cvt.u64.u32 	%rd29, %r618;
	add.s64 	%rd30, %rd28, %rd29;
	mad.lo.s64 	%rd31, %rd30, 24, %rd27;
	st.global.v2.u32 	[%rd31], {%r604, %r605};
	st.global.f64 	[%rd31+8], %fd43;
	st.global.v2.b32 	[%rd31+16], {%r606, %r607};
	st.global.v2.u32 	[%rd31+768], {%r608, %r609};
	st.global.f64 	[%rd31+776], %fd44;
	st.global.v2.b32 	[%rd31+784], {%r610, %r611};
	bra.uni 	$L__BB9_51;
$L__BB9_18:
	sub.s32 	%r114, %r110, %r1;
	min.s32 	%r38, %r114, 512;
	// begin inline asm
	griddepcontrol.wait;
	// end inline asm
	mul.wide.u32 	%rd9, %r1, 24;
	add.s64 	%rd10, %rd1, %rd9;
	mov.u32 	%r39, %tid.x;
	ld.global.v2.b32 	{%r115, %r116}, [%rd10+16];
	bfe.u32 	%r117, %r115, 0, 8;
	cvt.u16.u32 	%rs339, %r117;
	bfe.u32 	%r118, %r115, 8, 8;
	cvt.u16.u32 	%rs338, %r118;
	bfe.u32 	%r119, %r115, 16, 8;
	cvt.u16.u32 	%rs337, %r119;
	bfe.u32 	%r120, %r115, 24, 8;
	cvt.u16.u32 	%rs336, %r120;
	bfe.u32 	%r121, %r116, 0, 8;
	cvt.u16.u32 	%rs335, %r121;
	bfe.u32 	%r122, %r116, 8, 8;
	cvt.u16.u32 	%rs334, %r122;
	bfe.u32 	%r123, %r116, 16, 8;
	cvt.u16.u32 	%rs333, %r123;
	bfe.u32 	%r124, %r116, 24, 8;
	cvt.u16.u32 	%rs332, %r124;
	ld.global.f64 	%fd52, [%rd10+8];
	ld.global.v2.u32 	{%r632, %r631}, [%rd10];
	and.b32  	%r125, %r39, 31;
	shl.b32 	%r126, %r39, 1;
	and.b32  	%r127, %r126, 1984;
	or.b32  	%r42, %r127, %r125;
	setp.ge.s32 	%p10, %r42, %r38;
	mul.lo.s32 	%r128, %r42, 24;
	cvt.u64.u32 	%rd11, %r128;
	add.s64 	%rd3, %rd10, %rd11;
	mov.u16 	%rs324, %rs332;
	mov.u16 	%rs325, %rs333;
	mov.u16 	%rs326, %rs334;
	mov.u16 	%rs327, %rs335;
	mov.u16 	%rs328, %rs336;
	mov.u16 	%rs329, %rs337;
	mov.u16 	%rs330, %rs338;
	mov.u16 	%rs331, %rs339;
	mov.f64 	%fd51, %fd52;
	mov.u32 	%r629, %r631;
	mov.u32 	%r630, %r632;
	@%p10 bra 	$L__BB9_20;
	ld.global.v2.u32 	{%r630, %r629}, [%rd3];
	ld.global.f64 	%fd51, [%rd3+8];
	ld.global.v2.b32 	{%r129, %r130}, [%rd3+16];
	bfe.u32 	%r131, %r129, 0, 8;
	cvt.u16.u32 	%rs331, %r131;
	bfe.u32 	%r132, %r129, 8, 8;
	cvt.u16.u32 	%rs330, %r132;
	bfe.u32 	%r133, %r129, 16, 8;
	cvt.u16.u32 	%rs329, %r133;
	bfe.u32 	%r134, %r129, 24, 8;
	cvt.u16.u32 	%rs328, %r134;
	bfe.u32 	%r135, %r130, 0, 8;
	cvt.u16.u32 	%rs327, %r135;
	bfe.u32 	%r136, %r130, 8, 8;
	cvt.u16.u32 	%rs326, %r136;
	bfe.u32 	%r137, %r130, 16, 8;
	cvt.u16.u32 	%rs325, %r137;
	bfe.u32 	%r138, %r130, 24, 8;
	cvt.u16.u32 	%rs324, %r138;
$L__BB9_20:
	add.s32 	%r139, %r42, 32;
	setp.ge.s32 	%p11, %r139, %r38;
	@%p11 bra 	$L__BB9_22;
	ld.global.v2.u32 	{%r632, %r631}, [%rd3+768];
	ld.global.f64 	%fd52, [%rd3+776];
	ld.global.v2.b32 	{%r140, %r141}, [%rd3+784];
	bfe.u32 	%r142, %r140, 0, 8;
	cvt.u16.u32 	%rs339, %r142;
	bfe.u32 	%r143, %r140, 8, 8;
	cvt.u16.u32 	%rs338, %r143;
	bfe.u32 	%r144, %r140, 16, 8;
	cvt.u16.u32 	%rs337, %r144;
	bfe.u32 	%r145, %r140, 24, 8;
	cvt.u16.u32 	%rs336, %r145;
	bfe.u32 	%r146, %r141, 0, 8;
	cvt.u16.u32 	%rs335, %r146;
	bfe.u32 	%r147, %r141, 8, 8;
	cvt.u16.u32 	%rs334, %r147;
	bfe.u32 	%r148, %r141, 16, 8;
	cvt.u16.u32 	%rs333, %r148;
	bfe.u32 	%r149, %r141, 24, 8;
	cvt.u16.u32 	%rs332, %r149;
$L__BB9_22:
	// begin inline asm
	mov.u32 %r150, %laneid;
	// end inline asm
	add.s32 	%r152, %r150, %r127;
	mov.u32 	%r153, _ZZN3cub18CUB_300001_SM_10006detail10merge_sort30DeviceMergeSortBlockSortKernelINS2_10policy_hubIN6thrust24THRUST_300001_SM_1000_NS6detail15normal_iteratorINS6_10device_ptrI4TestEEEEE9Policy600ESC_PNS0_8NullTypeESC_SG_jN4cuda3std3__44lessISA_EESA_SF_EEvbT0_T1_T2_T3_T4_PT6_PT7_T5_NS1_7vsmem_tEE19static_temp_storage;
	mad.lo.s32 	%r52, %r152, 24, %r153;
	st.shared.v2.u32 	[%r52], {%r630, %r629};
	st.shared.f64 	[%r52+8], %fd51;
	cvt.u32.u16 	%r154, %rs324;
	cvt.u32.u16 	%r155, %rs325;
	prmt.b32 	%r156, %r155, %r154, 0x3340U;
	cvt.u32.u16 	%r157, %rs326;
	cvt.u32.u16 	%r158, %rs327;
	prmt.b32 	%r159, %r158, %r157, 0x3340U;
	prmt.b32 	%r160, %r159, %r156, 0x5410U;
	cvt.u32.u16 	%r161, %rs328;
	cvt.u32.u16 	%r162, %rs329;
	prmt.b32 	%r163, %r162, %r161, 0x3340U;
	cvt.u32.u16 	%r164, %rs330;
	cvt.u32.u16 	%r165, %rs331;
	prmt.b32 	%r166, %r165, %r164, 0x3340U;
	prmt.b32 	%r167, %r166, %r163, 0x5410U;
	st.shared.v2.b32 	[%r52+16], {%r167, %r160};
	st.shared.v2.u32 	[%r52+768], {%r632, %r631};
	st.shared.f64 	[%r52+776], %fd52;
	cvt.u32.u16 	%r168, %rs332;
	cvt.u32.u16 	%r169, %rs333;
	prmt.b32 	%r170, %r169, %r168, 0x3340U;
	cvt.u32.u16 	%r171, %rs334;
	cvt.u32.u16 	%r172, %rs335;
	prmt.b32 	%r173, %r172, %r171, 0x3340U;
	prmt.b32 	%r174, %r173, %r170, 0x5410U;
	cvt.u32.u16 	%r175, %rs336;
	cvt.u32.u16 	%r176, %rs337;
	prmt.b32 	%r177, %r176, %r175, 0x3340U;
	cvt.u32.u16 	%r178, %rs338;
	cvt.u32.u16 	%r179, %rs339;
	prmt.b32 	%r180, %r179, %r178, 0x3340U;
	prmt.b32 	%r181, %r180, %r177, 0x5410U;
	st.shared.v2.b32 	[%r52+784], {%r181, %r174};
	bar.warp.sync 	-1;
	mad.lo.s32 	%r53, %r150, 24, %r52;
	ld.shared.v2.u32 	{%r637, %r182}, [%r53];
	mov.b32 	%f40, %r182;
	ld.shared.f64 	%fd57, [%r53+8];
	ld.shared.v2.b32 	{%r183, %r184}, [%r53+16];
	bfe.u32 	%r185, %r183, 0, 8;
	cvt.u16.u32 	%rs379, %r185;
	bfe.u32 	%r186, %r183, 8, 8;
	cvt.u16.u32 	%rs378, %r186;
	bfe.u32 	%r187, %r183, 16, 8;
	cvt.u16.u32 	%rs377, %r187;
	bfe.u32 	%r188, %r183, 24, 8;
	cvt.u16.u32 	%rs376, %r188;
	bfe.u32 	%r189, %r184, 0, 8;
	cvt.u16.u32 	%rs375, %r189;
	bfe.u32 	%r190, %r184, 8, 8;
	cvt.u16.u32 	%rs374, %r190;
	bfe.u32 	%r191, %r184, 16, 8;
	cvt.u16.u32 	%rs373, %r191;
	bfe.u32 	%r192, %r184, 24, 8;
	cvt.u16.u32 	%rs372, %r192;
	ld.shared.v2.u32 	{%r633, %r193}, [%r53+24];
	mov.b32 	%f36, %r193;
	ld.shared.f64 	%fd53, [%r53+32];
	ld.shared.v2.b32 	{%r194, %r195}, [%r53+40];
	bfe.u32 	%r196, %r194, 0, 8;
	cvt.u16.u32 	%rs347, %r196;
	bfe.u32 	%r197, %r194, 8, 8;
	cvt.u16.u32 	%rs346, %r197;
	bfe.u32 	%r198, %r194, 16, 8;
	cvt.u16.u32 	%rs345, %r198;
	bfe.u32 	%r199, %r194, 24, 8;
	cvt.u16.u32 	%rs344, %r199;
	bfe.u32 	%r200, %r195, 0, 8;
	cvt.u16.u32 	%rs343, %r200;
	bfe.u32 	%r201, %r195, 8, 8;
	cvt.u16.u32 	%rs342, %r201;
	bfe.u32 	%r202, %r195, 16, 8;
	cvt.u16.u32 	%rs341, %r202;
	bfe.u32 	%r203, %r195, 24, 8;
	cvt.u16.u32 	%rs340, %r203;
	bar.sync 	0;
	// begin inline asm
	griddepcontrol.launch_dependents;
	// end inline asm
	or.b32  	%r204, %r126, 1;
	setp.lt.u32 	%p12, %r204, %r38;
	@%p12 bra 	$L__BB9_24;
	mov.u16 	%rs340, %rs372;
	mov.u16 	%rs341, %rs373;
	mov.u16 	%rs342, %rs374;
	mov.u16 	%rs343, %rs375;
	mov.u16 	%rs344, %rs376;
	mov.u16 	%rs345, %rs377;
	mov.u16 	%rs346, %rs378;
	mov.u16 	%rs347, %rs379;
	mov.f64 	%fd53, %fd57;
	mov.f32 	%f36, %f40;
	mov.u32 	%r633, %r637;
$L__BB9_24:
	setp.ge.u32 	%p13, %r126, %r38;
	setp.ge.s32 	%p14, %r633, %r637;
	or.pred  	%p15, %p13, %p14;
	mov.u16 	%rs364, %rs340;
	mov.u16 	%rs365, %rs341;
	mov.u16 	%rs366, %rs342;
	mov.u16 	%rs367, %rs343;
	mov.u16 	%rs368, %rs344;
	mov.u16 	%rs369, %rs345;
	mov.u16 	%rs370, %rs346;
	mov.u16 	%rs371, %rs347;
	mov.f64 	%fd56, %fd53;
	mov.f32 	%f39, %f36;
	mov.u32 	%r636, %r633;
	@%p15 bra 	$L__BB9_26;
	mov.u16 	%rs364, %rs372;
	mov.u16 	%rs365, %rs373;
	mov.u16 	%rs366, %rs374;
	mov.u16 	%rs367, %rs375;
	mov.u16 	%rs368, %rs376;
	mov.u16 	%rs369, %rs377;
	mov.u16 	%rs370, %rs378;
	mov.u16 	%rs371, %rs379;
	mov.f64 	%fd56, %fd57;
	mov.f32 	%f39, %f40;
	mov.u32 	%r636, %r637;
	mov.u16 	%rs372, %rs340;
	mov.u16 	%rs373, %rs341;
	mov.u16 	%rs374, %rs342;
	mov.u16 	%rs375, %rs343;
	mov.u16 	%rs376, %rs344;
	mov.u16 	%rs377, %rs345;
	mov.u16 	%rs378, %rs346;
	mov.u16 	%rs379, %rs347;
	mov.f64 	%fd57, %fd53;
	mov.f32 	%f40, %f36;
	mov.u32 	%r637, %r633;
$L__BB9_26:
	mov.b32 	%r638, 2;
	mad.lo.s32 	%r210, %r39, 48, %r153;
$L__BB9_27:
	bar.sync 	0;
	add.s32 	%r206, %r638, -1;
	mov.b32 	%r207, %f40;
	st.shared.v2.u32 	[%r210], {%r637, %r207};
	st.shared.f64 	[%r210+8], %fd57;
	cvt.u32.u16 	%r211, %rs372;
	cvt.u32.u16 	%r212, %rs373;
	prmt.b32 	%r213, %r212, %r211, 0x3340U;
	cvt.u32.u16 	%r214, %rs374;
	cvt.u32.u16 	%r215, %rs375;
	prmt.b32 	%r216, %r215, %r214, 0x3340U;
	prmt.b32 	%r217, %r216, %r213, 0x5410U;
	cvt.u32.u16 	%r218, %rs376;
	cvt.u32.u16 	%r219, %rs377;
	prmt.b32 	%r220, %r219, %r218, 0x3340U;
	cvt.u32.u16 	%r221, %rs378;
	cvt.u32.u16 	%r222, %rs379;
	prmt.b32 	%r223, %r222, %r221, 0x3340U;
	prmt.b32 	%r224, %r223, %r220, 0x5410U;
	st.shared.v2.b32 	[%r210+16], {%r224, %r217};
	mov.b32 	%r225, %f39;
	st.shared.v2.u32 	[%r210+24], {%r636, %r225};
	st.shared.f64 	[%r210+32], %fd56;
	cvt.u32.u16 	%r226, %rs364;
	cvt.u32.u16 	%r227, %rs365;
	prmt.b32 	%r228, %r227, %r226, 0x3340U;
	cvt.u32.u16 	%r229, %rs366;
	cvt.u32.u16 	%r230, %rs367;
	prmt.b32 	%r231, %r230, %r229, 0x3340U;
	prmt.b32 	%r232, %r231, %r228, 0x5410U;
	cvt.u32.u16 	%r233, %rs368;
	cvt.u32.u16 	%r234, %rs369;
	prmt.b32 	%r235, %r234, %r233, 0x3340U;
	cvt.u32.u16 	%r236, %rs370;
	cvt.u32.u16 	%r237, %rs371;
	prmt.b32 	%r238, %r237, %r236, 0x3340U;
	prmt.b32 	%r239, %r238, %r235, 0x5410U;
	st.shared.v2.b32 	[%r210+40], {%r239, %r232};
	bar.sync 	0;
	neg.s32 	%r240, %r638;
	and.b32  	%r241, %r39, %r240;
	shl.b32 	%r242, %r241, 1;
	and.b32  	%r243, %r206, %r39;
	shl.b32 	%r244, %r243, 1;
	min.s32 	%r62, %r244, %r38;
	min.s32 	%r63, %r242, %r38;
	add.s32 	%r245, %r63, %r638;
	min.s32 	%r64, %r245, %r38;
	add.s32 	%r246, %r64, %r638;
	min.s32 	%r65, %r246, %r38;
	sub.s32 	%r247, %r64, %r63;
	sub.s32 	%r248, %r65, %r64;
	setp.lt.s32 	%p16, %r62, %r248;
	sub.s32 	%r249, %r62, %r248;
	selp.b32 	%r641, 0, %r249, %p16;
	min.s32 	%r639, %r247, %r62;
	setp.ge.s32 	%p17, %r641, %r639;
	@%p17 bra 	$L__BB9_30;
	add.s32 	%r68, %r64, %r62;
$L__BB9_29:
	sub.s32 	%r250, %r639, %r641;
	shr.u32 	%r251, %r250, 31;
	add.s32 	%r252, %r250, %r251;
	shr.s32 	%r253, %r252, 1;
	add.s32 	%r254, %r253, %r641;
	add.s32 	%r255, %r254, %r63;
	mov.u32 	%r256, _ZZN3cub18CUB_300001_SM_10006detail10merge_sort30DeviceMergeSortBlockSortKernelINS2_10policy_hubIN6thrust24THRUST_300001_SM_1000_NS6detail15normal_iteratorINS6_10device_ptrI4TestEEEEE9Policy600ESC_PNS0_8NullTypeESC_SG_jN4cuda3std3__44lessISA_EESA_SF_EEvbT0_T1_T2_T3_T4_PT6_PT7_T5_NS1_7vsmem_tEE19static_temp_storage;
	mad.lo.s32 	%r257, %r255, 24, %r256;
	ld.shared.u32 	%r258, [%r257];
	not.b32 	%r259, %r254;
	add.s32 	%r260, %r68, %r259;
	mad.lo.s32 	%r261, %r260, 24, %r256;
	ld.shared.u32 	%r262, [%r261];
	setp.lt.s32 	%p18, %r262, %r258;
	add.s32 	%r263, %r254, 1;
	selp.b32 	%r641, %r641, %r263, %p18;
	selp.b32 	%r639, %r254, %r639, %p18;
	setp.lt.s32 	%p19, %r641, %r639;
	@%p19 bra 	$L__BB9_29;
$L__BB9_30:
	add.s32 	%r74, %r641, %r63;
	add.s32 	%r264, %r64, %r62;
	sub.s32 	%r75, %r264, %r641;
	mov.u32 	%r265, _ZZN3cub18CUB_300001_SM_10006detail10merge_sort30DeviceMergeSortBlockSortKernelINS2_10policy_hubIN6thrust24THRUST_300001_SM_1000_NS6detail15normal_iteratorINS6_10device_ptrI4TestEEEEE9Policy600ESC_PNS0_8NullTypeESC_SG_jN4cuda3std3__44lessISA_EESA_SF_EEvbT0_T1_T2_T3_T4_PT6_PT7_T5_NS1_7vsmem_tEE19static_temp_storage;
	mad.lo.s32 	%r76, %r74, 24, %r265;
	ld.shared.v2.u32 	{%r643, %r266}, [%r76];
	mov.b32 	%f42, %r266;
	ld.shared.f64 	%fd59, [%r76+8];
	ld.shared.v2.b32 	{%r267, %r268}, [%r76+16];
	bfe.u32 	%r269, %r267, 0, 8;
	cvt.u16.u32 	%rs388, %r269;
	bfe.u32 	%r270, %r267, 8, 8;
	cvt.u16.u32 	%rs389, %r270;
	bfe.u32 	%r271, %r267, 16, 8;
	cvt.u16.u32 	%rs390, %r271;
	bfe.u32 	%r272, %r267, 24, 8;
	cvt.u16.u32 	%rs391, %r272;
	bfe.u32 	%r273, %r268, 0, 8;
	cvt.u16.u32 	%rs392, %r273;
	bfe.u32 	%r274, %r268, 8, 8;
	cvt.u16.u32 	%rs393, %r274;
	bfe.u32 	%r275, %r268, 16, 8;
	cvt.u16.u32 	%rs394, %r275;
	bfe.u32 	%r276, %r268, 24, 8;
	cvt.u16.u32 	%rs395, %r276;
	mad.lo.s32 	%r78, %r75, 24, %r265;
	ld.shared.v2.u32 	{%r642, %r277}, [%r78];
	mov.b32 	%f41, %r277;
	ld.shared.f64 	%fd58, [%r78+8];
	ld.shared.v2.b32 	{%r278, %r279}, [%r78+16];
	bfe.u32 	%r280, %r278, 0, 8;
	cvt.u16.u32 	%rs380, %r280;
	bfe.u32 	%r281, %r278, 8, 8;
	cvt.u16.u32 	%rs381, %r281;
	bfe.u32 	%r282, %r278, 16, 8;
	cvt.u16.u32 	%rs382, %r282;
	bfe.u32 	%r283, %r278, 24, 8;
	cvt.u16.u32 	%rs383, %r283;
	bfe.u32 	%r284, %r279, 0, 8;
	cvt.u16.u32 	%rs384, %r284;
	bfe.u32 	%r285, %r279, 8, 8;
	cvt.u16.u32 	%rs385, %r285;
	bfe.u32 	%r286, %r279, 16, 8;
	cvt.u16.u32 	%rs386, %r286;
	bfe.u32 	%r287, %r279, 24, 8;
	cvt.u16.u32 	%rs387, %r287;
	setp.ge.s32 	%p21, %r75, %r65;
	mov.pred 	%p55, 0;
	@%p21 bra 	$L__BB9_32;
	setp.ge.s32 	%p22, %r74, %r64;
	setp.lt.s32 	%p23, %r642, %r643;
	or.pred  	%p55, %p22, %p23;
$L__BB9_32:
	selp.b16 	%rs372, %rs387, %rs395, %p55;
	selp.b16 	%rs373, %rs386, %rs394, %p55;
	selp.b16 	%rs374, %rs385, %rs393, %p55;
	selp.b16 	%rs375, %rs384, %rs392, %p55;
	selp.b16 	%rs376, %rs383, %rs391, %p55;
	selp.b16 	%rs377, %rs382, %rs390, %p55;
	selp.b16 	%rs378, %rs381, %rs389, %p55;
	selp.b16 	%rs379, %rs380, %rs388, %p55;
	selp.f64 	%fd57, %fd58, %fd59, %p55;
	selp.f32 	%f40, %f41, %f42, %p55;
	selp.b32 	%r637, %r642, %r643, %p55;
	selp.u32 	%r288, 1, 0, %p55;
	add.s32 	%r81, %r75, %r288;
	not.pred 	%p24, %p55;
	selp.u32 	%r289, 1, 0, %p24;
	add.s32 	%r82, %r74, %r289;
	@%p24 bra 	$L__BB9_34;
	ld.shared.v2.u32 	{%r642, %r301}, [%r78+24];
	mov.b32 	%f41, %r301;
	ld.shared.f64 	%fd58, [%r78+32];
	ld.shared.v2.b32 	{%r302, %r303}, [%r78+40];
	bfe.u32 	%r304, %r302, 0, 8;
	cvt.u16.u32 	%rs380, %r304;
	bfe.u32 	%r305, %r302, 8, 8;
	cvt.u16.u32 	%rs381, %r305;
	bfe.u32 	%r306, %r302, 16, 8;
	cvt.u16.u32 	%rs382, %r306;
	bfe.u32 	%r307, %r302, 24, 8;
	cvt.u16.u32 	%rs383, %r307;
	bfe.u32 	%r308, %r303, 0, 8;
	cvt.u16.u32 	%rs384, %r308;
	bfe.u32 	%r309, %r303, 8, 8;
	cvt.u16.u32 	%rs385, %r309;
	bfe.u32 	%r310, %r303, 16, 8;
	cvt.u16.u32 	%rs386, %r310;
	bfe.u32 	%r311, %r303, 24, 8;
	cvt.u16.u32 	%rs387, %r311;
	bra.uni 	$L__BB9_35;
$L__BB9_34:
	ld.shared.v2.u32 	{%r643, %r290}, [%r76+24];
	mov.b32 	%f42, %r290;
	ld.shared.f64 	%fd59, [%r76+32];
	ld.shared.v2.b32 	{%r291, %r292}, [%r76+40];
	bfe.u32 	%r293, %r291, 0, 8;
	cvt.u16.u32 	%rs388, %r293;
	bfe.u32 	%r294, %r291, 8, 8;
	cvt.u16.u32 	%rs389, %r294;
	bfe.u32 	%r295, %r291, 16, 8;
	cvt.u16.u32 	%rs390, %r295;
	bfe.u32 	%r296, %r291, 24, 8;
	cvt.u16.u32 	%rs391, %r296;
	bfe.u32 	%r297, %r292, 0, 8;
	cvt.u16.u32 	%rs392, %r297;
	bfe.u32 	%r298, %r292, 8, 8;
	cvt.u16.u32 	%rs393, %r298;
	bfe.u32 	%r299, %r292, 16, 8;
	cvt.u16.u32 	%rs394, %r299;
	bfe.u32 	%r300, %r292, 24, 8;
	cvt.u16.u32 	%rs395, %r300;
$L__BB9_35:
	setp.ge.s32 	%p26, %r81, %r65;
	mov.pred 	%p56, 0;
	@%p26 bra 	$L__BB9_37;
	setp.ge.s32 	%p27, %r82, %r64;
	setp.lt.s32 	%p28, %r642, %r643;
	or.pred  	%p56, %p27, %p28;
$L__BB9_37:
	selp.b16 	%rs364, %rs387, %rs395, %p56;
	selp.b16 	%rs365, %rs386, %rs394, %p56;
	selp.b16 	%rs366, %rs385, %rs393, %p56;
	selp.b16 	%rs367, %rs384, %rs392, %p56;
	selp.b16 	%rs368, %rs383, %rs391, %p56;
	selp.b16 	%rs369, %rs382, %rs390, %p56;
	selp.b16 	%rs370, %rs381, %rs389, %p56;
	selp.b16 	%rs371, %rs380, %rs388, %p56;
	selp.f64 	%fd56, %fd58, %fd59, %p56;
	selp.f32 	%f39, %f41, %f42, %p56;
	selp.b32 	%r636, %r642, %r643, %p56;
	shl.b32 	%r88, %r638, 1;
	setp.lt.u32 	%p29, %r638, 129;
	mov.u32 	%r638, %r88;
	@%p29 bra 	$L__BB9_27;
	ld.param.s8 	%rs274, [_ZN3cub18CUB_300001_SM_10006detail10merge_sort30DeviceMergeSortBlockSortKernelINS2_10policy_hubIN6thrust24THRUST_300001_SM_1000_NS6detail15normal_iteratorINS6_10device_ptrI4TestEEEEE9Policy600ESC_PNS0_8NullTypeESC_SG_jN4cuda3std3__44lessISA_EESA_SF_EEvbT0_T1_T2_T3_T4_PT6_PT7_T5_NS1_7vsmem_tE_param_0];
	mov.u32 	%r89, %tid.x;
	shl.b32 	%r312, %r89, 1;
	and.b32  	%r313, %r312, 1984;
	and.b32  	%r314, %r89, 31;
	or.b32  	%r90, %r313, %r314;
	or.b32  	%r91, %r90, 32;
	bar.sync 	0;
	setp.eq.s16 	%p30, %rs274, 0;
	@%p30 bra 	$L__BB9_45;
	mov.b32 	%r315, %f40;
	st.shared.v2.u32 	[%r53], {%r637, %r315};
	st.shared.f64 	[%r53+8], %fd57;
	cvt.u32.u16 	%r316, %rs372;
	cvt.u32.u16 	%r317, %rs373;
	prmt.b32 	%r318, %r317, %r316, 0x3340U;
	cvt.u32.u16 	%r319, %rs374;
	cvt.u32.u16 	%r320, %rs375;
	prmt.b32 	%r321, %r320, %r319, 0x3340U;
	prmt.b32 	%r322, %r321, %r318, 0x5410U;
	cvt.u32.u16 	%r323, %rs376;
	cvt.u32.u16 	%r324, %rs377;
	prmt.b32 	%r325, %r324, %r323, 0x3340U;
	cvt.u32.u16 	%r326, %rs378;
	cvt.u32.u16 	%r327, %rs379;
	prmt.b32 	%r328, %r327, %r326, 0x3340U;
	prmt.b32 	%r329, %r328, %r325, 0x5410U;
	st.shared.v2.b32 	[%r53+16], {%r329, %r322};
	mov.b32 	%r330, %f39;
	st.shared.v2.u32 	[%r53+24], {%r636, %r330};
	st.shared.f64 	[%r53+32], %fd56;
	cvt.u32.u16 	%r331, %rs364;
	cvt.u32.u16 	%r332, %rs365;
	prmt.b32 	%r333, %r332, %r331, 0x3340U;
	cvt.u32.u16 	%r334, %rs366;
	cvt.u32.u16 	%r335, %rs367;
	prmt.b32 	%r336, %r335, %r334, 0x3340U;
	prmt.b32 	%r337, %r336, %r333, 0x5410U;
	cvt.u32.u16 	%r338, %rs368;
	cvt.u32.u16 	%r339, %rs369;
	prmt.b32 	%r340, %r339, %r338, 0x3340U;
	cvt.u32.u16 	%r341, %rs370;
	cvt.u32.u16 	%r342, %rs371;
	prmt.b32 	%r343, %r342, %r341, 0x3340U;
	prmt.b32 	%r344, %r343, %r340, 0x5410U;
	st.shared.v2.b32 	[%r53+40], {%r344, %r337};
	bar.warp.sync 	-1;
	ld.shared.v2.u32 	{%r92, %r93}, [%r52];
	ld.shared.f64 	%fd35, [%r52+8];
	ld.shared.v2.b32 	{%r94, %r95}, [%r52+16];
	ld.shared.v2.u32 	{%r96, %r97}, [%r52+768];
	ld.shared.f64 	%fd36, [%r52+776];
	ld.shared.v2.b32 	{%r98, %r99}, [%r52+784];
	setp.eq.s32 	%p31, %r89, 0;
	@%p31 bra 	$L__BB9_40;
	bra.uni 	$L__BB9_41;
$L__BB9_40:
	st.volatile.shared.u32 	[_ZZN3cub18CUB_300001_SM_10006detail10merge_sort30DeviceMergeSortBlockSortKernelINS2_10policy_hubIN6thrust24THRUST_300001_SM_1000_NS6detail15normal_iteratorINS6_10device_ptrI4TestEEEEE9Policy600ESC_PNS0_8NullTypeESC_SG_jN4cuda3std3__44lessISA_EESA_SF_EEvbT0_T1_T2_T3_T4_PT6_PT7_T5_NS1_7vsmem_tEE19static_temp_storage+12288], %r38;
$L__BB9_41:
	bar.sync 	0;
	ld.volatile.shared.u32 	%r108, [_ZZN3cub18CUB_300001_SM_10006detail10merge_sort30DeviceMergeSortBlockSortKernelINS2_10policy_hubIN6thrust24THRUST_300001_SM_1000_NS6detail15normal_iteratorINS6_10device_ptrI4TestEEEEE9Policy600ESC_PNS0_8NullTypeESC_SG_jN4cuda3std3__44lessISA_EESA_SF_EEvbT0_T1_T2_T3_T4_PT6_PT7_T5_NS1_7vsmem_tEE19static_temp_storage+12288];
	cvt.u64.u32 	%rd12, %r313;
	mov.u32 	%r348, %ctaid.x;
	shl.b32 	%r349, %r348, 9;
	or.b32  	%r351, %r314, %r349;
	cvt.u64.u32 	%rd13, %r351;
	add.s64 	%rd14, %rd13, %rd12;
	setp.ge.s32 	%p32, %r90, %r108;
	mad.lo.s64 	%rd4, %rd14, 24, %rd2;
	@%p32 bra 	$L__BB9_43;
	st.global.v2.u32 	[%rd4], {%r92, %r93};
	st.global.f64 	[%rd4+8], %fd35;
	st.global.v2.b32 	[%rd4+16], {%r94, %r95};
$L__BB9_43:
	setp.ge.s32 	%p33, %r91, %r108;
	@%p33 bra 	$L__BB9_51;
	st.global.v2.u32 	[%rd4+768], {%r96, %r97};
	st.global.f64 	[%rd4+776], %fd36;
	st.global.v2.b32 	[%rd4+784], {%r98, %r99};
	bra.uni 	$L__BB9_51;
$L__BB9_45:
	mov.b32 	%r352, %f40;
	st.shared.v2.u32 	[%r53], {%r637, %r352};
	st.shared.f64 	[%r53+8], %fd57;
	cvt.u32.u16 	%r353, %rs372;
	cvt.u32.u16 	%r354, %rs373;
	prmt.b32 	%r355, %r354, %r353, 0x3340U;
	cvt.u32.u16 	%r356, %rs374;
	cvt.u32.u16 	%r357, %rs375;
	prmt.b32 	%r358, %r357, %r356, 0x3340U;
	prmt.b32 	%r359, %r358, %r355, 0x5410U;
	cvt.u32.u16 	%r360, %rs376;
	cvt.u32.u16 	%r361, %rs377;
	prmt.b32 	%r362, %r361, %r360, 0x3340U;
	cvt.u32.u16 	%r363, %rs378;
	cvt.u32.u16 	%r364, %rs379;
	prmt.b32 	%r365, %r364, %r363, 0x3340U;
	prmt.b32 	%r366, %r365, %r362, 0x5410U;
	st.shared.v2.b32 	[%r53+16], {%r366, %r359};
	mov.b32 	%r367, %f39;
	st.shared.v2.u32 	[%r53+24], {%r636, %r367};
	st.shared.f64 	[%r53+32], %fd56;
	cvt.u32.u16 	%r368, %rs364;
	cvt.u32.u16 	%r369, %rs365;
	prmt.b32 	%r370, %r369, %r368, 0x3340U;
	cvt.u32.u16 	%r371, %rs366;
	cvt.u32.u16 	%r372, %rs367;
	prmt.b32 	%r373, %r372, %r371, 0x3340U;
	prmt.b32 	%r374, %r373, %r370, 0x5410U;
	cvt.u32.u16 	%r375, %rs368;
	cvt.u32.u16 	%r376, %rs369;
	prmt.b32 	%r377, %r376, %r375, 0x3340U;
	cvt.u32.u16 	%r378, %rs370;
	cvt.u32.u16 	%r379, %rs371;
	prmt.b32 	%r380, %r379, %r378, 0x3340U;
	prmt.b32 	%r381, %r380, %r377, 0x5410U;
	st.shared.v2.b32 	[%r53+40], {%r381, %r374};
	bar.warp.sync 	-1;
	ld.shared.v2.u32 	{%r100, %r101}, [%r52];
	ld.shared.f64 	%fd37, [%r52+8];
	ld.shared.v2.b32 	{%r102, %r103}, [%r52+16];
	ld.shared.v2.u32 	{%r104, %r105}, [%r52+768];
	ld.shared.f64 	%fd38, [%r52+776];
	ld.shared.v2.b32 	{%r106, %r107}, [%r52+784];
	setp.eq.s32 	%p34, %r89, 0;
	@%p34 bra 	$L__BB9_46;
	bra.uni 	$L__BB9_47;
$L__BB9_46:
	st.volatile.shared.u32 	[_ZZN3cub18CUB_300001_SM_10006detail10merge_sort30DeviceMergeSortBlockSortKernelINS2_10policy_hubIN6thrust24THRUST_300001_SM_1000_NS6detail15normal_iteratorINS6_10device_ptrI4TestEEEEE9Policy600ESC_PNS0_8NullTypeESC_SG_jN4cuda3std3__44lessISA_EESA_SF_EEvbT0_T1_T2_T3_T4_PT6_PT7_T5_NS1_7vsmem_tEE19static_temp_storage+12288], %r38;
$L__BB9_47:
	ld.param.u64 	%rd32, [_ZN3cub18CUB_300001_SM_10006detail10merge_sort30DeviceMergeSortBlockSortKernelINS2_10policy_hubIN6thrust24THRUST_300001_SM_1000_NS6detail15normal_iteratorINS6_10device_ptrI4TestEEEEE9Policy600ESC_PNS0_8NullTypeESC_SG_jN4cuda3std3__44lessISA_EESA_SF_EEvbT0_T1_T2_T3_T4_PT6_PT7_T5_NS1_7vsmem_tE_param_6];
	bar.sync 	0;
	ld.volatile.shared.u32 	%r109, [_ZZN3cub18CUB_300001_SM_10006detail10merge_sort30DeviceMergeSortBlockSortKernelINS2_10policy_hubIN6thrust24THRUST_300001_SM_1000_NS6detail15normal_iteratorINS6_10device_ptrI4TestEEEEE9Policy600ESC_PNS0_8NullTypeESC_SG_jN4cuda3std3__44lessISA_EESA_SF_EEvbT0_T1_T2_T3_T4_PT6_PT7_T5_NS1_7vsmem_tEE19static_temp_storage+12288];
	setp.ge.s32 	%p35, %r90, %r109;
	cvt.u64.u32 	%rd15, %r90;
	mov.u32 	%r382, %ctaid.x;
	shl.b32 	%r383, %r382, 9;
	cvt.u64.u32 	%rd16, %r383;
	add.s64 	%rd17, %rd15, %rd16;
	cvta.to.global.u64 	%rd18, %rd32;
	mad.lo.s64 	%rd5, %rd17, 24, %rd18;
	@%p35 bra 	$L__BB9_49;
	st.global.v2.u32 	[%rd5], {%r100, %r101};
	st.global.f64 	[%rd5+8], %fd37;
	st.global.v2.b32 	[%rd5+16], {%r102, %r103};
$L__BB9_49:
	setp.ge.s32 	%p36, %r91, %r109;
	@%p36 bra 	$L__BB9_51;
	st.global.v2.u32 	[%rd5+768], {%r104, %r105};
	st.global.f64 	[%rd5+776], %fd38;
	st.global.v2.b32 	[%rd5+784], {%r106, %r107};
$L__BB9_51:
	ret;

}
	// .globl	_ZN3cub18CUB_300001_SM_10006detail10merge_sort30DeviceMergeSortPartitionKernelIN6thrust24THRUST_300001_SM_1000_NS6detail15normal_iteratorINS5_10device_ptrI4TestEEEEjN4cuda3std3__44lessIS9_EES9_EEvbT_PT2_T0_SK_PSK_T1_SK_i
.visible .entry _ZN3cub18CUB_300001_SM_10006detail10merge_sort30DeviceMergeSortPartitionKernelIN6thrust24THRUST_300001_SM_1000_NS6detail15normal_iteratorINS5_10device_ptrI4TestEEEEjN4cuda3std3__44lessIS9_EES9_EEvbT_PT2_T0_SK_PSK_T1_SK_i(
	.param .u8 _ZN3cub18CUB_300001_SM_10006detail10merge_sort30DeviceMergeSortPartitionKernelIN6thrust24THRUST_300001_SM_1000_NS6detail15normal_iteratorINS5_10device_ptrI4TestEEEEjN4cuda3std3__44lessIS9_EES9_EEvbT_PT2_T0_SK_PSK_T1_SK_i_param_0,
	.param .align 8 .b8 _ZN3cub18CUB_300001_SM_10006detail10merge_sort30DeviceMergeSortPartitionKernelIN6thrust24THRUST_300001_SM_1000_NS6detail15normal_iteratorINS5_10device_ptrI4TestEEEEjN4cuda3std3__44lessIS9_EES9_EEvbT_PT2_T0_SK_PSK_T1_SK_i_param_1[8],
	.param .u64 .ptr .align 1 _ZN3cub18CUB_300001_SM_10006detail10merge_sort30DeviceMergeSortPartitionKernelIN6thrust24THRUST_300001_SM_1000_NS6detail15normal_iteratorINS5_10device_ptrI4TestEEEEjN4cuda3std3__44lessIS9_EES9_EEvbT_PT2_T0_SK_PSK_T1_SK_i_param_2,
	.param .u32 _ZN3cub18CUB_300001_SM_10006detail10merge_sort30DeviceMergeSortPartitionKernelIN6thrust24THRUST_300001_SM_1000_NS6detail15normal_iteratorINS5_10device_ptrI4TestEEEEjN4cuda3std3__44lessIS9_EES9_EEvbT_PT2_T0_SK_PSK_T1_SK_i_param_3,
	.param .u32 _ZN3cub18CUB_300001_SM_10006detail10merge_sort30DeviceMergeSortPartitionKernelIN6thrust24THRUST_300001_SM_1000_NS6detail15normal_iteratorINS5_10device_ptrI4TestEEEEjN4cuda3std3__44lessIS9_EES9_EEvbT_PT2_T0_SK_PSK_T1_SK_i_param_4,
	.param .u64 .ptr .align 1 _ZN3cub18CUB_300001_SM_10006detail10merge_sort30DeviceMergeSortPartitionKernelIN6thrust24THRUST_300001_SM_1000_NS6detail15normal_iteratorINS5_10device_ptrI4TestEEEEjN4cuda3std3__44lessIS9_EES9_EEvbT_PT2_T0_SK_PSK_T1_SK_i_param_5,
	.param .align 1 .b8 _ZN3cub18CUB_300001_SM_10006detail10merge_sort30DeviceMergeSortPartitionKernelIN6thrust24THRUST_300001_SM_1000_NS6detail15normal_iteratorINS5_10device_ptrI4TestEEEEjN4cuda3std3__44lessIS9_EES9_EEvbT_PT2_T0_SK_PSK_T1_SK_i_param_6[1],
	.param .u32 _ZN3cub18CUB_300001_SM_10006detail10merge_sort30DeviceMergeSortPartitionKernelIN6thrust24THRUST_300001_SM_1000_NS6detail15normal_iteratorINS5_10device_ptrI4TestEEEEjN4cuda3std3__44lessIS9_EES9_EEvbT_PT2_T0_SK_PSK_T1_SK_i_param_7,
	.param .u32 _ZN3cub18CUB_300001_SM_10006detail10merge_sort30DeviceMergeSortPartitionKernelIN6thrust24THRUST_300001_SM_1000_NS6detail15normal_iteratorINS5_10device_ptrI4TestEEEEjN4cuda3std3__44lessIS9_EES9_EEvbT_PT2_T0_SK_PSK_T1_SK_i_param_8
)
{
	.reg .pred 	%p<10>;
	.reg .b16 	%rs<2>;
	.reg .b32 	%r<70>;
	.reg .b64 	%rd<28>;

	ld.param.u64 	%rd9, [_ZN3cub18CUB_300001_SM_10006detail10merge_sort30DeviceMergeSortPartitionKernelIN6thrust24THRUST_300001_SM_1000_NS6detail15normal_iteratorINS5_10device_ptrI4TestEEEEjN4cuda3std3__44lessIS9_EES9_EEvbT_PT2_T0_SK_PSK_T1_SK_i_param_1];
	ld.param.s8 	%rs1, [_ZN3cub18CUB_300001_SM_10006detail10merge_sort30DeviceMergeSortPartitionKernelIN6thrust24THRUST_300001_SM_1000_NS6detail15normal_iteratorINS5_10device_ptrI4TestEEEEjN4cuda3std3__44lessIS9_EES9_EEvbT_PT2_T0_SK_PSK_T1_SK_i_param_0];
	ld.param.u64 	%rd10, [_ZN3cub18CUB_300001_SM_10006detail10merge_sort30DeviceMergeSortPartitionKernelIN6thrust24THRUST_300001_SM_1000_NS6detail15normal_iteratorINS5_10device_ptrI4TestEEEEjN4cuda3std3__44lessIS9_EES9_EEvbT_PT2_T0_SK_PSK_T1_SK_i_param_2];
	ld.param.u32 	%r20, [_ZN3cub18CUB_300001_SM_10006detail10merge_sort30DeviceMergeSortPartitionKernelIN6thrust24THRUST_300001_SM_1000_NS6detail15normal_iteratorINS5_10device_ptrI4TestEEEEjN4cuda3std3__44lessIS9_EES9_EEvbT_PT2_T0_SK_PSK_T1_SK_i_param_3];
	ld.param.u32 	%r21, [_ZN3cub18CUB_300001_SM_10006detail10merge_sort30DeviceMergeSortPartitionKernelIN6thrust24THRUST_300001_SM_1000_NS6detail15normal_iteratorINS5_10device_ptrI4TestEEEEjN4cuda3std3__44lessIS9_EES9_EEvbT_PT2_T0_SK_PSK_T1_SK_i_param_4];
	ld.param.u64 	%rd11, [_ZN3cub18CUB_300001_SM_10006detail10merge_sort30DeviceMergeSortPartitionKernelIN6thrust24THRUST_300001_SM_1000_NS6detail15normal_iteratorINS5_10device_ptrI4TestEEEEjN4cuda3std3__44lessIS9_EES9_EEvbT_PT2_T0_SK_PSK_T1_SK_i_param_5];
	ld.param.u32 	%r22, [_ZN3cub18CUB_300001_SM_10006detail10merge_sort30DeviceMergeSortPartitionKernelIN6thrust24THRUST_300001_SM_1000_NS6detail15normal_iteratorINS5_10device_ptrI4TestEEEEjN4cuda3std3__44lessIS9_EES9_EEvbT_PT2_T0_SK_PSK_T1_SK_i_param_7];
	ld.param.u32 	%r23, [_ZN3cub18CUB_300001_SM_10006detail10merge_sort30DeviceMergeSortPartitionKernelIN6thrust24THRUST_300001_SM_1000_NS6detail15normal_iteratorINS5_10device_ptrI4TestEEEEjN4cuda3std3__44lessIS9_EES9_EEvbT_PT2_T0_SK_PSK_T1_SK_i_param_8];
	cvta.to.global.u64 	%rd1, %rd11;
	mov.u32 	%r24, %ntid.x;
	mov.u32 	%r25, %ctaid.x;
	mov.u32 	%r26, %tid.x;
	mad.lo.s32 	%r1, %r24, %r25, %r26;
	setp.ge.u32 	%p1, %r1, %r21;
	@%p1 bra 	$L__BB10_11;
	shr.u32 	%r27, %r22, 1;
	add.s32 	%r2, %r22, -1;
	neg.s32 	%r28, %r22;
	and.b32  	%r29, %r1, %r28;
	mul.lo.s32 	%r30, %r23, %r29;
	mul.lo.s32 	%r31, %r23, %r27;
	min.u32 	%r3, %r30, %r20;
	not.b32 	%r32, %r30;
	min.u32 	%r33, %r31, %r32;
	add.s32 	%r34, %r33, %r30;
	min.u32 	%r4, %r34, %r20;
	not.b32 	%r35, %r4;
	min.u32 	%r36, %r31, %r35;
	add.s32 	%r37, %r36, %r4;
	min.u32 	%r5, %r37, %r20;
	// begin inline asm
	griddepcontrol.wait;
	// end inline asm
	add.s32 	%r38, %r1, 1;
	setp.ne.s32 	%p2, %r38, %r21;
	@%p2 bra 	$L__BB10_3;
	mul.wide.u32 	%rd26, %r1, 4;
	add.s64 	%rd27, %rd1, %rd26;
	st.global.u32 	[%rd27], %r4;
	bra.uni 	$L__BB10_11;
$L__BB10_3:
	sub.s32 	%r39, %r5, %r3;
	and.b32  	%r40, %r2, %r1;
	mul.lo.s32 	%r41, %r40, %r23;
	min.u32 	%r6, %r41, %r39;
	setp.eq.s16 	%p3, %rs1, 0;
	@%p3 bra 	$L__BB10_7;
	sub.s32 	%r42, %r4, %r3;
	sub.s32 	%r43, %r5, %r4;
	max.u32 	%r44, %r6, %r43;
	sub.s32 	%r69, %r44, %r43;
	min.u32 	%r65, %r42, %r6;
	setp.ge.u32 	%p4, %r69, %r65;
	@%p4 bra 	$L__BB10_10;
	cvta.to.global.u64 	%rd3, %rd9;
	cvt.u64.u32 	%rd4, %r4;
	cvt.u64.u32 	%rd5, %r3;
$L__BB10_6:
	sub.s32 	%r45, %r65, %r69;
	shr.u32 	%r46, %r45, 1;
	add.s32 	%r47, %r46, %r69;
	cvt.u64.u32 	%rd12, %r47;
	add.s64 	%rd13, %rd12, %rd5;
	mad.lo.s64 	%rd14, %rd13, 24, %rd3;
	ld.global.u32 	%r48, [%rd14];
	not.b32 	%r49, %r47;
	add.s32 	%r50, %r6, %r49;
	cvt.u64.u32 	%rd15, %r50;
	add.s64 	%rd16, %rd15, %rd4;
	mad.lo.s64 	%rd17, %rd16, 24, %rd3;
	ld.global.u32 	%r51, [%rd17];
	setp.lt.s32 	%p5, %r51, %r48;
	add.s32 	%r52, %r47, 1;
	selp.b32 	%r69, %r69, %r52, %p5;
	selp.b32 	%r65, %r47, %r65, %p5;
	setp.lt.u32 	%p6, %r69, %r65;
	@%p6 bra 	$L__BB10_6;
	bra.uni 	$L__BB10_10;
$L__BB10_7:
	sub.s32 	%r53, %r4, %r3;
	sub.s32 	%r54, %r5, %r4;
	max.u32 	%r55, %r6, %r54;
	sub.s32 	%r69, %r55, %r54;
	min.u32 	%r67, %r53, %r6;
	setp.ge.u32 	%p7, %r69, %r67;
	@%p7 bra 	$L__BB10_10;
	cvta.to.global.u64 	%rd6, %rd10;
	cvt.u64.u32 	%rd7, %r4;
	cvt.u64.u32 	%rd8, %r3;
$L__BB10_9:
	sub.s32 	%r56, %r67, %r69;
	shr.u32 	%r57, %r56, 1;
	add.s32 	%r58, %r57, %r69;
	cvt.u64.u32 	%rd18, %r58;
	add.s64 	%rd19, %rd18, %rd8;
	mad.lo.s64 	%rd20, %rd19, 24, %rd6;
	ld.global.u32 	%r59, [%rd20];
	not.b32 	%r60, %r58;
	add.s32 	%r61, %r6, %r60;
	cvt.u64.u32 	%rd21, %r61;
	add.s64 	%rd22, %rd21, %rd7;
	mad.lo.s64 	%rd23, %rd22, 24, %rd6;
	ld.global.u32 	%r62, [%rd23];
	setp.lt.s32 	%p8, %r62, %r59;
	add.s32 	%r63, %r58, 1;
	selp.b32 	%r69, %r69, %r63, %p8;
	selp.b32 	%r67, %r58, %r67, %p8;
	setp.lt.u32 	%p9, %r69, %r67;
	@%p9 bra 	$L__BB10_9;
$L__BB10_10:
	add.s32 	%r64, %r69, %r3;
	mul.wide.u32 	%rd24, %r1, 4;
	add.s64 	%rd25, %rd1, %rd24;
	st.global.u32 	[%rd25], %r64;
$L__BB10_11:
	ret;

}
	// .globl	_ZN3cub18CUB_300001_SM_10006detail10merge_sort26DeviceMergeSortMergeKernelINS2_10policy_hubIN6thrust24THRUST_300001_SM_1000_NS6detail15normal_iteratorINS6_10device_ptrI4TestEEEEE9Policy600ESC_PNS0_8NullTypeESC_SG_jN4cuda3std3__44lessISA_EESA_SF_EEvbT2_T3_T4_PT6_PT7_T5_PSO_SO_NS1_7vsmem_tE
.visible .entry _ZN3cub18CUB_300001_SM_10006detail10merge_sort26DeviceMergeSortMergeKernelINS2_10policy_hubIN6thrust24THRUST_300001_SM_1000_NS6detail15normal_iteratorINS6_10device_ptrI4TestEEEEE9Policy600ESC_PNS0_8NullTypeESC_SG_jN4cuda3std3__44lessISA_EESA_SF_EEvbT2_T3_T4_PT6_PT7_T5_PSO_SO_NS1_7vsmem_tE(
	.param .u8 _ZN3cub18CUB_300001_SM_10006detail10merge_sort26DeviceMergeSortMergeKernelINS2_10policy_hubIN6thrust24THRUST_300001_SM_1000_NS6detail15normal_iteratorINS6_10device_ptrI4TestEEEEE9Policy600ESC_PNS0_8NullTypeESC_SG_jN4cuda3std3__44lessISA_EESA_SF_EEvbT2_T3_T4_PT6_PT7_T5_PSO_SO_NS1_7vsmem_tE_param_0,
	.param .align 8 .b8 _ZN3cub18CUB_300001_SM_10006detail10merge_sort26DeviceMergeSortMergeKernelINS2_10policy_hubIN6thrust24THRUST_300001_SM_1000_NS6detail15normal_iteratorINS6_10device_ptrI4TestEEEEE9Policy600ESC_PNS0_8NullTypeESC_SG_jN4cuda3std3__44lessISA_EESA_SF_EEvbT2_T3_T4_PT6_PT7_T5_PSO_SO_NS1_7vsmem_tE_param_1[8],
	.param .u64 .ptr .align 1 _ZN3cub18CUB_300001_SM_10006detail10merge_sort26DeviceMergeSortMergeKernelINS2_10policy_hubIN6thrust24THRUST_300001_SM_1000_NS6detail15normal_iteratorINS6_10device_ptrI4TestEEEEE9Policy600ESC_PNS0_8NullTypeESC_SG_jN4cuda3std3__44lessISA_EESA_SF_EEvbT2_T3_T4_PT6_PT7_T5_PSO_SO_NS1_7vsmem_tE_param_2,
	.param .u32 _ZN3cub18CUB_300001_SM_10006detail10merge_sort26DeviceMergeSortMergeKernelINS2_10policy_hubIN6thrust24THRUST_300001_SM_1000_NS6detail15normal_iteratorINS6_10device_ptrI4TestEEEEE9Policy600ESC_PNS0_8NullTypeESC_SG_jN4cuda3std3__44lessISA_EESA_SF_EEvbT2_T3_T4_PT6_PT7_T5_PSO_SO_NS1_7vsmem_tE_param_3,
	.param .u64 .ptr .align 1 _ZN3cub18CUB_300001_SM_10006detail10merge_sort26DeviceMergeSortMergeKernelINS2_10policy_hubIN6thrust24THRUST_300001_SM_1000_NS6detail15normal_iteratorINS6_10device_ptrI4TestEEEEE9Policy600ESC_PNS0_8NullTypeESC_SG_jN4cuda3std3__44lessISA_EESA_SF_EEvbT2_T3_T4_PT6_PT7_T5_PSO_SO_NS1_7vsmem_tE_param_4,
	.param .u64 .ptr .align 1 _ZN3cub18CUB_300001_SM_10006detail10merge_sort26DeviceMergeSortMergeKernelINS2_10policy_hubIN6thrust24THRUST_300001_SM_1000_NS6detail15normal_iteratorINS6_10device_ptrI4TestEEEEE9Policy600ESC_PNS0_8NullTypeESC_SG_jN4cuda3std3__44lessISA_EESA_SF_EEvbT2_T3_T4_PT6_PT7_T5_PSO_SO_NS1_7vsmem_tE_param_5,
	.param .align 1 .b8 _ZN3cub18CUB_300001_SM_10006detail10merge_sort26DeviceMergeSortMergeKernelINS2_10policy_hubIN6thrust24THRUST_300001_SM_1000_NS6detail15normal_iteratorINS6_10device_ptrI4TestEEEEE9Policy600ESC_PNS0_8NullTypeESC_SG_jN4cuda3std3__44lessISA_EESA_SF_EEvbT2_T3_T4_PT6_PT7_T5_PSO_SO_NS1_7vsmem_tE_param_6[1],
	.param .u64 .ptr .align 1 _ZN3cub18CUB_300001_SM_10006detail10merge_sort26DeviceMergeSortMergeKernelINS2_10policy_hubIN6thrust24THRUST_300001_SM_1000_NS6detail15normal_iteratorINS6_10device_ptrI4TestEEEEE9Policy600ESC_PNS0_8NullTypeESC_SG_jN4cuda3std3__44lessISA_EESA_SF_EEvbT2_T3_T4_PT6_PT7_T5_PSO_SO_NS1_7vsmem_tE_param_7,
	.param .u32 _ZN3cub18CUB_300001_SM_10006detail10merge_sort26DeviceMergeSortMergeKernelINS2_10policy_hubIN6thrust24THRUST_300001_SM_1000_NS6detail15normal_iteratorINS6_10device_ptrI4TestEEEEE9Policy600ESC_PNS0_8NullTypeESC_SG_jN4cuda3std3__44lessISA_EESA_SF_EEvbT2_T3_T4_PT6_PT7_T5_PSO_SO_NS1_7vsmem_tE_param_8,
	.param .align 8 .b8 _ZN3cub18CUB_300001_SM_10006detail10merge_sort26DeviceMergeSortMergeKernelINS2_10policy_hubIN6thrust24THRUST_300001_SM_1000_NS6detail15normal_iteratorINS6_10device_ptrI4TestEEEEE9Policy600ESC_PNS0_8NullTypeESC_SG_jN4cuda3std3__44lessISA_EESA_SF_EEvbT2_T3_T4_PT6_PT7_T5_PSO_SO_NS1_7vsmem_tE_param_9[8]
)
.maxntid 256
{
	.reg .pred 	%p<66>;
	.reg .b16 	%rs<426>;
	.reg .b32 	%r<740>;
	.reg .b32 	%f<21>;
	.reg .b64 	%rd<83>;
	.reg .b64 	%fd<65>;
	// demoted variable
	.shared .align 16 .b8 _ZZN3cub18CUB_300001_SM_10006detail10merge_sort26DeviceMergeSortMergeKernelINS2_10policy_hubIN6thrust24THRUST_300001_SM_1000_NS6detail15normal_iteratorINS6_10device_ptrI4TestEEEEE9Policy600ESC_PNS0_8NullTypeESC_SG_jN4cuda3std3__44lessISA_EESA_SF_EEvbT2_T3_T4_PT6_PT7_T5_PSO_SO_NS1_7vsmem_tEE19static_temp_storage[12320];
	ld.param.u64 	%rd15, [_ZN3cub18CUB_300001_SM_10006detail10merge_sort26DeviceMergeSortMergeKernelINS2_10policy_hubIN6thrust24THRUST_300001_SM_1000_NS6detail15normal_iteratorINS6_10device_ptrI4TestEEEEE9Policy600ESC_PNS0_8NullTypeESC_SG_jN4cuda3std3__44lessISA_EESA_SF_EEvbT2_T3_T4_PT6_PT7_T5_PSO_SO_NS1_7vsmem_tE_param_1];
	ld.param.u32 	%r139, [_ZN3cub18CUB_300001_SM_10006detail10merge_sort26DeviceMergeSortMergeKernelINS2_10policy_hubIN6thrust24THRUST_300001_SM_1000_NS6detail15normal_iteratorINS6_10device_ptrI4TestEEEEE9Policy600ESC_PNS0_8NullTypeESC_SG_jN4cuda3std3__44lessISA_EESA_SF_EEvbT2_T3_T4_PT6_PT7_T5_PSO_SO_NS1_7vsmem_tE_param_3];
	ld.param.u64 	%rd14, [_ZN3cub18CUB_300001_SM_10006detail10merge_sort26DeviceMergeSortMergeKernelINS2_10policy_hubIN6thrust24THRUST_300001_SM_1000_NS6detail15normal_iteratorINS6_10device_ptrI4TestEEEEE9Policy600ESC_PNS0_8NullTypeESC_SG_jN4cuda3std3__44lessISA_EESA_SF_EEvbT2_T3_T4_PT6_PT7_T5_PSO_SO_NS1_7vsmem_tE_param_4];
	ld.param.u64 	%rd16, [_ZN3cub18CUB_300001_SM_10006detail10merge_sort26DeviceMergeSortMergeKernelINS2_10policy_hubIN6thrust24THRUST_300001_SM_1000_NS6detail15normal_iteratorINS6_10device_ptrI4TestEEEEE9Policy600ESC_PNS0_8NullTypeESC_SG_jN4cuda3std3__44lessISA_EESA_SF_EEvbT2_T3_T4_PT6_PT7_T5_PSO_SO_NS1_7vsmem_tE_param_7];
	ld.param.u32 	%r140, [_ZN3cub18CUB_300001_SM_10006detail10merge_sort26DeviceMergeSortMergeKernelINS2_10policy_hubIN6thrust24THRUST_300001_SM_1000_NS6detail15normal_iteratorINS6_10device_ptrI4TestEEEEE9Policy600ESC_PNS0_8NullTypeESC_SG_jN4cuda3std3__44lessISA_EESA_SF_EEvbT2_T3_T4_PT6_PT7_T5_PSO_SO_NS1_7vsmem_tE_param_8];
	cvta.to.global.u64 	%rd1, %rd14;
	cvta.to.global.u64 	%rd2, %rd16;
	cvta.to.global.u64 	%rd3, %rd15;
	mov.u32 	%r1, %ctaid.x;
	mov.u32 	%r141, %nctaid.x;
	mov.u32 	%r2, %tid.x;
	add.s32 	%r142, %r141, -1;
	setp.ge.u32 	%p9, %r1, %r142;
	@%p9 bra 	$L__BB11_27;
	ld.param.s8 	%rs328, [_ZN3cub18CUB_300001_SM_10006detail10merge_sort26DeviceMergeSortMergeKernelINS2_10policy_hubIN6thrust24THRUST_300001_SM_1000_NS6detail15normal_iteratorINS6_10device_ptrI4TestEEEEE9Policy600ESC_PNS0_8NullTypeESC_SG_jN4cuda3std3__44lessISA_EESA_SF_EEvbT2_T3_T4_PT6_PT7_T5_PSO_SO_NS1_7vsmem_tE_param_0];
	mul.wide.u32 	%rd48, %r1, 4;
	add.s64 	%rd49, %rd2, %rd48;
	ld.global.u32 	%r421, [%rd49];
	ld.global.u32 	%r422, [%rd49+4];
	neg.s32 	%r423, %r140;
	and.b32  	%r424, %r1, %r423;
	shl.b32 	%r3, %r424, 9;
	shl.b32 	%r425, %r140, 8;
	and.b32  	%r4, %r425, -512;
	sub.s32 	%r426, %r1, %r424;
	shl.b32 	%r427, %r426, 9;
	sub.s32 	%r5, %r421, %r3;
	sub.s32 	%r428, %r422, %r3;
	sub.s32 	%r429, %r139, %r3;
	max.u32 	%r430, %r429, %r4;
	sub.s32 	%r431, %r430, %r4;
	sub.s32 	%r432, %r427, %r5;
	min.u32 	%r6, %r432, %r431;
	setp.eq.s32 	%p41, %r427, -512;
	selp.b32 	%r433, 511, 512, %p41;
	add.s32 	%r434, %r433, %r427;
	sub.s32 	%r435, %r434, %r428;
	or.b32  	%r436, %r1, %r423;
	setp.eq.s32 	%p42, %r436, -1;
	min.u32 	%r437, %r4, %r429;
	selp.b32 	%r438, %r437, %r428, %p42;
	selp.b32 	%r439, %r4, %r435, %p42;
	min.u32 	%r7, %r439, %r431;
	sub.s32 	%r8, %r438, %r5;
	// begin inline asm
	griddepcontrol.wait;
	// end inline asm
	setp.eq.s16 	%p43, %rs328, 0;
	@%p43 bra 	$L__BB11_8;
	cvt.u64.u32 	%rd50, %r3;
	cvt.u64.u32 	%rd51, %r5;
	add.s64 	%rd52, %rd51, %rd50;
	cvt.u64.u32 	%rd53, %r4;
	add.s64 	%rd54, %rd50, %rd53;
	cvt.u64.u32 	%rd55, %r6;
	add.s64 	%rd56, %rd54, %rd55;
	setp.ge.s32 	%p44, %r2, %r8;
	cvt.u64.u32 	%rd57, %r2;
	add.s64 	%rd58, %rd52, %rd57;
	mad.lo.s64 	%rd4, %rd58, 24, %rd3;
	sub.s32 	%r440, %r2, %r8;
	cvt.s64.s32 	%rd59, %r440;
	add.s64 	%rd60, %rd56, %rd59;
	mad.lo.s64 	%rd5, %rd60, 24, %rd3;
	@%p44 bra 	$L__BB11_4;
	ld.global.v2.u32 	{%r721, %r720}, [%rd4];
	ld.global.f64 	%fd56, [%rd4+8];
	ld.global.v2.b32 	{%r451, %r452}, [%rd4+16];
	bfe.u32 	%r453, %r451, 0, 8;
	cvt.u16.u32 	%rs361, %r453;
	bfe.u32 	%r454, %r451, 8, 8;
	cvt.u16.u32 	%rs360, %r454;
	bfe.u32 	%r455, %r451, 16, 8;
	cvt.u16.u32 	%rs359, %r455;
	bfe.u32 	%r456, %r451, 24, 8;
	cvt.u16.u32 	%rs358, %r456;
	bfe.u32 	%r457, %r452, 0, 8;
	cvt.u16.u32 	%rs357, %r457;
	bfe.u32 	%r458, %r452, 8, 8;
	cvt.u16.u32 	%rs356, %r458;
	bfe.u32 	%r459, %r452, 16, 8;
	cvt.u16.u32 	%rs355, %r459;
	bfe.u32 	%r460, %r452, 24, 8;
	cvt.u16.u32 	%rs354, %r460;
	bra.uni 	$L__BB11_5;
$L__BB11_4:
	ld.global.v2.u32 	{%r721, %r720}, [%rd5];
	ld.global.f64 	%fd56, [%rd5+8];
	ld.global.v2.b32 	{%r441, %r442}, [%rd5+16];
	bfe.u32 	%r443, %r441, 0, 8;
	cvt.u16.u32 	%rs361, %r443;
	bfe.u32 	%r444, %r441, 8, 8;
	cvt.u16.u32 	%rs360, %r444;
	bfe.u32 	%r445, %r441, 16, 8;
	cvt.u16.u32 	%rs359, %r445;
	bfe.u32 	%r446, %r441, 24, 8;
	cvt.u16.u32 	%rs358, %r446;
	bfe.u32 	%r447, %r442, 0, 8;
	cvt.u16.u32 	%rs357, %r447;
	bfe.u32 	%r448, %r442, 8, 8;
	cvt.u16.u32 	%rs356, %r448;
	bfe.u32 	%r449, %r442, 16, 8;
	cvt.u16.u32 	%rs355, %r449;
	bfe.u32 	%r450, %r442, 24, 8;
	cvt.u16.u32 	%rs354, %r450;
$L__BB11_5:
	add.s32 	%r461, %r2, 256;
	setp.lt.s32 	%p45, %r461, %r8;
	@%p45 bra 	$L__BB11_7;
	ld.global.v2.u32 	{%r719, %r718}, [%rd5+6144];
	ld.global.f64 	%fd55, [%rd5+6152];
	ld.global.v2.b32 	{%r462, %r463}, [%rd5+6160];
	bfe.u32 	%r464, %r462, 0, 8;
	cvt.u16.u32 	%rs353, %r464;
	bfe.u32 	%r465, %r462, 8, 8;
	cvt.u16.u32 	%rs352, %r465;
	bfe.u32 	%r466, %r462, 16, 8;
	cvt.u16.u32 	%rs351, %r466;
	bfe.u32 	%r467, %r462, 24, 8;
	cvt.u16.u32 	%rs350, %r467;
	bfe.u32 	%r468, %r463, 0, 8;
	cvt.u16.u32 	%rs349, %r468;
	bfe.u32 	%r469, %r463, 8, 8;
	cvt.u16.u32 	%rs348, %r469;
	bfe.u32 	%r470, %r463, 16, 8;
	cvt.u16.u32 	%rs347, %r470;
	bfe.u32 	%r471, %r463, 24, 8;
	cvt.u16.u32 	%rs346, %r471;
	bra.uni 	$L__BB11_14;
$L__BB11_7:
	ld.global.v2.u32 	{%r719, %r718}, [%rd4+6144];
	ld.global.f64 	%fd55, [%rd4+6152];
	ld.global.v2.b32 	{%r472, %r473}, [%rd4+6160];
	bfe.u32 	%r474, %r472, 0, 8;
	cvt.u16.u32 	%rs353, %r474;
	bfe.u32 	%r475, %r472, 8, 8;
	cvt.u16.u32 	%rs352, %r475;
	bfe.u32 	%r476, %r472, 16, 8;
	cvt.u16.u32 	%rs351, %r476;
	bfe.u32 	%r477, %r472, 24, 8;
	cvt.u16.u32 	%rs350, %r477;
	bfe.u32 	%r478, %r473, 0, 8;
	cvt.u16.u32 	%rs349, %r478;
	bfe.u32 	%r479, %r473, 8, 8;
	cvt.u16.u32 	%rs348, %r479;
	bfe.u32 	%r480, %r473, 16, 8;
	cvt.u16.u32 	%rs347, %r480;
	bfe.u32 	%r481, %r473, 24, 8;
	cvt.u16.u32 	%rs346, %r481;
	bra.uni 	$L__BB11_14;
$L__BB11_8:
	cvt.u64.u32 	%rd61, %r3;
	cvt.u64.u32 	%rd62, %r5;
	add.s64 	%rd63, %rd62, %rd61;
	cvt.u64.u32 	%rd64, %r4;
	add.s64 	%rd65, %rd61, %rd64;
	cvt.u64.u32 	%rd66, %r6;
	add.s64 	%rd67, %rd65, %rd66;
	setp.ge.s32 	%p46, %r2, %r8;
	cvt.u64.u32 	%rd68, %r2;
	add.s64 	%rd69, %rd63, %rd68;
	mad.lo.s64 	%rd6, %rd69, 24, %rd1;
	sub.s32 	%r482, %r2, %r8;
	cvt.s64.s32 	%rd70, %r482;
	add.s64 	%rd71, %rd67, %rd70;
	mad.lo.s64 	%rd7, %rd71, 24, %rd1;
	@%p46 bra 	$L__BB11_10;
	ld.global.v2.u32 	{%r721, %r720}, [%rd6];
	ld.global.f64 	%fd56, [%rd6+8];
	ld.global.v2.b32 	{%r493, %r494}, [%rd6+16];
	bfe.u32 	%r495, %r493, 0, 8;
	cvt.u16.u32 	%rs361, %r495;
	bfe.u32 	%r496, %r493, 8, 8;
	cvt.u16.u32 	%rs360, %r496;
	bfe.u32 	%r497, %r493, 16, 8;
	cvt.u16.u32 	%rs359, %r497;
	bfe.u32 	%r498, %r493, 24, 8;
	cvt.u16.u32 	%rs358, %r498;
	bfe.u32 	%r499, %r494, 0, 8;
	cvt.u16.u32 	%rs357, %r499;
	bfe.u32 	%r500, %r494, 8, 8;
	cvt.u16.u32 	%rs356, %r500;
	bfe.u32 	%r501, %r494, 16, 8;
	cvt.u16.u32 	%rs355, %r501;
	bfe.u32 	%r502, %r494, 24, 8;
	cvt.u16.u32 	%rs354, %r502;
	bra.uni 	$L__BB11_11;
$L__BB11_10:
	ld.global.v2.u32 	{%r721, %r720}, [%rd7];
	ld.global.f64 	%fd56, [%rd7+8];
	ld.global.v2.b32 	{%r483, %r484}, [%rd7+16];
	bfe.u32 	%r485, %r483, 0, 8;
	cvt.u16.u32 	%rs361, %r485;
	bfe.u32 	%r486, %r483, 8, 8;
	cvt.u16.u32 	%rs360, %r486;
	bfe.u32 	%r487, %r483, 16, 8;
	cvt.u16.u32 	%rs359, %r487;
	bfe.u32 	%r488, %r483, 24, 8;
	cvt.u16.u32 	%rs358, %r488;
	bfe.u32 	%r489, %r484, 0, 8;
	cvt.u16.u32 	%rs357, %r489;
	bfe.u32 	%r490, %r484, 8, 8;
	cvt.u16.u32 	%rs356, %r490;
	bfe.u32 	%r491, %r484, 16, 8;
	cvt.u16.u32 	%rs355, %r491;
	bfe.u32 	%r492, %r484, 24, 8;
	cvt.u16.u32 	%rs354, %r492;
$L__BB11_11:
	add.s32 	%r503, %r2, 256;
	setp.lt.s32 	%p47, %r503, %r8;
	@%p47 bra 	$L__BB11_13;
	ld.global.v2.u32 	{%r719, %r718}, [%rd7+6144];
	ld.global.f64 	%fd55, [%rd7+6152];
	ld.global.v2.b32 	{%r504, %r505}, [%rd7+6160];
	bfe.u32 	%r506, %r504, 0, 8;
	cvt.u16.u32 	%rs353, %r506;
	bfe.u32 	%r507, %r504, 8, 8;
	cvt.u16.u32 	%rs352, %r507;
	bfe.u32 	%r508, %r504, 16, 8;
	cvt.u16.u32 	%rs351, %r508;
	bfe.u32 	%r509, %r504, 24, 8;
	cvt.u16.u32 	%rs350, %r509;
	bfe.u32 	%r510, %r505, 0, 8;
	cvt.u16.u32 	%rs349, %r510;
	bfe.u32 	%r511, %r505, 8, 8;
	cvt.u16.u32 	%rs348, %r511;
	bfe.u32 	%r512, %r505, 16, 8;
	cvt.u16.u32 	%rs347, %r512;
	bfe.u32 	%r513, %r505, 24, 8;
	cvt.u16.u32 	%rs346, %r513;
	bra.uni 	$L__BB11_14;
$L__BB11_13:
	ld.global.v2.u32 	{%r719, %r718}, [%rd6+6144];
	ld.global.f64 	%fd55, [%rd6+6152];
	ld.global.v2.b32 	{%r514, %r515}, [%rd6+6160];
	bfe.u32 	%r516, %r514, 0, 8;
	cvt.u16.u32 	%rs353, %r516;
	bfe.u32 	%r517, %r514, 8, 8;
	cvt.u16.u32 	%rs352, %r517;
	bfe.u32 	%r518, %r514, 16, 8;
	cvt.u16.u32 	%rs351, %r518;
	bfe.u32 	%r519, %r514, 24, 8;
	cvt.u16.u32 	%rs350, %r519;
	bfe.u32 	%r520, %r515, 0, 8;
	cvt.u16.u32 	%rs349, %r520;
	bfe.u32 	%r521, %r515, 8, 8;
	cvt.u16.u32 	%rs348, %r521;
	bfe.u32 	%r522, %r515, 16, 8;
	cvt.u16.u32 	%rs347, %r522;
	bfe.u32 	%r523, %r515, 24, 8;
	cvt.u16.u32 	%rs346, %r523;
$L__BB11_14:
	sub.s32 	%r524, %r7, %r6;
	mov.u32 	%r525, _ZZN3cub18CUB_300001_SM_10006detail10merge_sort26DeviceMergeSortMergeKernelINS2_10policy_hubIN6thrust24THRUST_300001_SM_1000_NS6detail15normal_iteratorINS6_10device_ptrI4TestEEEEE9Policy600ESC_PNS0_8NullTypeESC_SG_jN4cuda3std3__44lessISA_EESA_SF_EEvbT2_T3_T4_PT6_PT7_T5_PSO_SO_NS1_7vsmem_tEE19static_temp_storage;
	mad.lo.s32 	%r526, %r2, 24, %r525;
	st.shared.v2.u32 	[%r526], {%r721, %r720};
	st.shared.f64 	[%r526+8], %fd56;
	cvt.u32.u16 	%r527, %rs354;
	cvt.u32.u16 	%r528, %rs355;
	prmt.b32 	%r529, %r528, %r527, 0x3340U;
	cvt.u32.u16 	%r530, %rs356;
	cvt.u32.u16 	%r531, %rs357;
	prmt.b32 	%r532, %r531, %r530, 0x3340U;
	prmt.b32 	%r533, %r532, %r529, 0x5410U;
	cvt.u32.u16 	%r534, %rs358;
	cvt.u32.u16 	%r535, %rs359;
	prmt.b32 	%r536, %r535, %r534, 0x3340U;
	cvt.u32.u16 	%r537, %rs360;
	cvt.u32.u16 	%r538, %rs361;
	prmt.b32 	%r539, %r538, %r537, 0x3340U;
	prmt.b32 	%r540, %r539, %r536, 0x5410U;
	st.shared.v2.b32 	[%r526+16], {%r540, %r533};
	st.shared.v2.u32 	[%r526+6144], {%r719, %r718};
	st.shared.f64 	[%r526+6152], %fd55;
	cvt.u32.u16 	%r541, %rs346;
	cvt.u32.u16 	%r542, %rs347;
	prmt.b32 	%r543, %r542, %r541, 0x3340U;
	cvt.u32.u16 	%r544, %rs348;
	cvt.u32.u16 	%r545, %rs349;
	prmt.b32 	%r546, %r545, %r544, 0x3340U;
	prmt.b32 	%r547, %r546, %r543, 0x5410U;
	cvt.u32.u16 	%r548, %rs350;
	cvt.u32.u16 	%r549, %rs351;
	prmt.b32 	%r550, %r549, %r548, 0x3340U;
	cvt.u32.u16 	%r551, %rs352;
	cvt.u32.u16 	%r552, %rs353;
	prmt.b32 	%r553, %r552, %r551, 0x3340U;
	prmt.b32 	%r554, %r553, %r550, 0x5410U;
	st.shared.v2.b32 	[%r526+6160], {%r554, %r547};
	bar.sync 	0;
	// begin inline asm
	griddepcontrol.launch_dependents;
	// end inline asm
	add.s32 	%r33, %r524, %r8;
	shl.b32 	%r34, %r2, 1;
	min.s32 	%r35, %r34, %r33;
	setp.lt.s32 	%p48, %r35, %r524;
	sub.s32 	%r555, %r35, %r524;
	selp.b32 	%r724, 0, %r555, %p48;
	min.s32 	%r722, %r8, %r35;
	setp.ge.s32 	%p49, %r724, %r722;
	@%p49 bra 	$L__BB11_17;
	add.s32 	%r38, %r35, %r8;
$L__BB11_16:
	sub.s32 	%r556, %r722, %r724;
	shr.u32 	%r557, %r556, 31;
	add.s32 	%r558, %r556, %r557;
	shr.s32 	%r559, %r558, 1;
	add.s32 	%r560, %r559, %r724;
	mad.lo.s32 	%r562, %r560, 24, %r525;
	ld.shared.u32 	%r563, [%r562];
	not.b32 	%r564, %r560;
	add.s32 	%r565, %r38, %r564;
	mad.lo.s32 	%r566, %r565, 24, %r525;
	ld.shared.u32 	%r567, [%r566];
	setp.lt.s32 	%p50, %r567, %r563;
	add.s32 	%r568, %r560, 1;
	selp.b32 	%r724, %r724, %r568, %p50;
	selp.b32 	%r722, %r560, %r722, %p50;
	setp.lt.s32 	%p51, %r724, %r722;
	@%p51 bra 	$L__BB11_16;
$L__BB11_17:
	sub.s32 	%r569, %r35, %r724;
	add.s32 	%r44, %r569, %r8;
	mad.lo.s32 	%r45, %r44, 24, %r525;
	ld.shared.v2.b32 	{%r571, %r572}, [%r45+16];
	bfe.u32 	%r573, %r571, 0, 8;
	cvt.u16.u32 	%rs362, %r573;
	bfe.u32 	%r574, %r571, 8, 8;
	cvt.u16.u32 	%rs363, %r574;
	bfe.u32 	%r575, %r571, 16, 8;
	cvt.u16.u32 	%rs364, %r575;
	bfe.u32 	%r576, %r571, 24, 8;
	cvt.u16.u32 	%rs365, %r576;
	bfe.u32 	%r577, %r572, 0, 8;
	cvt.u16.u32 	%rs366, %r577;
	bfe.u32 	%r578, %r572, 8, 8;
	cvt.u16.u32 	%rs367, %r578;
	bfe.u32 	%r579, %r572, 16, 8;
	cvt.u16.u32 	%rs368, %r579;
	bfe.u32 	%r580, %r572, 24, 8;
	cvt.u16.u32 	%rs369, %r580;
	ld.shared.f64 	%fd57, [%r45+8];
	ld.shared.v2.u32 	{%r725, %r581}, [%r45];
	mov.b32 	%f17, %r581;
	mad.lo.s32 	%r47, %r724, 24, %r525;
	ld.shared.v2.b32 	{%r582, %r583}, [%r47+16];
	bfe.u32 	%r584, %r582, 0, 8;
	cvt.u16.u32 	%rs370, %r584;
	bfe.u32 	%r585, %r582, 8, 8;
	cvt.u16.u32 	%rs371, %r585;
	bfe.u32 	%r586, %r582, 16, 8;
	cvt.u16.u32 	%rs372, %r586;
	bfe.u32 	%r587, %r582, 24, 8;
	cvt.u16.u32 	%rs373, %r587;
	bfe.u32 	%r588, %r583, 0, 8;
	cvt.u16.u32 	%rs374, %r588;
	bfe.u32 	%r589, %r583, 8, 8;
	cvt.u16.u32 	%rs375, %r589;
	bfe.u32 	%r590, %r583, 16, 8;
	cvt.u16.u32 	%rs376, %r590;
	bfe.u32 	%r591, %r583, 24, 8;
	cvt.u16.u32 	%rs377, %r591;
	ld.shared.f64 	%fd58, [%r47+8];
	ld.shared.v2.u32 	{%r726, %r592}, [%r47];
	mov.b32 	%f18, %r592;
	setp.ge.s32 	%p53, %r44, %r33;
	mov.pred 	%p62, 0;
	@%p53 bra 	$L__BB11_19;
	setp.ge.s32 	%p54, %r724, %r8;
	setp.lt.s32 	%p55, %r725, %r726;
	or.pred  	%p62, %p54, %p55;
$L__BB11_19:
	selp.b16 	%rs113, %rs369, %rs377, %p62;
	selp.b16 	%rs114, %rs368, %rs376, %p62;
	selp.b16 	%rs115, %rs367, %rs375, %p62;
	selp.b16 	%rs116, %rs366, %rs374, %p62;
	selp.b16 	%rs117, %rs365, %rs373, %p62;
	selp.b16 	%rs118, %rs364, %rs372, %p62;
	selp.b16 	%rs119, %rs363, %rs371, %p62;
	selp.b16 	%rs120, %rs362, %rs370, %p62;
	selp.f64 	%fd15, %fd57, %fd58, %p62;
	selp.f32 	%f3, %f17, %f18, %p62;
	selp.b32 	%r49, %r725, %r726, %p62;
	selp.u32 	%r593, 1, 0, %p62;
	add.s32 	%r50, %r44, %r593;
	not.pred 	%p56, %p62;
	selp.u32 	%r594, 1, 0, %p56;
	add.s32 	%r51, %r724, %r594;
	@%p56 bra 	$L__BB11_21;
	ld.shared.v2.u32 	{%r725, %r606}, [%r45+24];
	mov.b32 	%f17, %r606;
	ld.shared.f64 	%fd57, [%r45+32];
	ld.shared.v2.b32 	{%r607, %r608}, [%r45+40];
	bfe.u32 	%r609, %r607, 0, 8;
	cvt.u16.u32 	%rs362, %r609;
	bfe.u32 	%r610, %r607, 8, 8;
	cvt.u16.u32 	%rs363, %r610;
	bfe.u32 	%r611, %r607, 16, 8;
	cvt.u16.u32 	%rs364, %r611;
	bfe.u32 	%r612, %r607, 24, 8;
	cvt.u16.u32 	%rs365, %r612;
	bfe.u32 	%r613, %r608, 0, 8;
	cvt.u16.u32 	%rs366, %r613;
	bfe.u32 	%r614, %r608, 8, 8;
	cvt.u16.u32 	%rs367, %r614;
	bfe.u32 	%r615, %r608, 16, 8;
	cvt.u16.u32 	%rs368, %r615;
	bfe.u32 	%r616, %r608, 24, 8;
	cvt.u16.u32 	%rs369, %r616;
	bra.uni 	$L__BB11_22;
$L__BB11_21:
	ld.shared.v2.u32 	{%r726, %r595}, [%r47+24];
	mov.b32 	%f18, %r595;
	ld.shared.f64 	%fd58, [%r47+32];
	ld.shared.v2.b32 	{%r596, %r597}, [%r47+40];
	bfe.u32 	%r598, %r596, 0, 8;
	cvt.u16.u32 	%rs370, %r598;
	bfe.u32 	%r599, %r596, 8, 8;
	cvt.u16.u32 	%rs371, %r599;
	bfe.u32 	%r600, %r596, 16, 8;
	cvt.u16.u32 	%rs372, %r600;
	bfe.u32 	%r601, %r596, 24, 8;
	cvt.u16.u32 	%rs373, %r601;
	bfe.u32 	%r602, %r597, 0, 8;
	cvt.u16.u32 	%rs374, %r602;
	bfe.u32 	%r603, %r597, 8, 8;
	cvt.u16.u32 	%rs375, %r603;
	bfe.u32 	%r604, %r597, 16, 8;
	cvt.u16.u32 	%rs376, %r604;
	bfe.u32 	%r605, %r597, 24, 8;
	cvt.u16.u32 	%rs377, %r605;
$L__BB11_22:
	setp.ge.s32 	%p58, %r50, %r33;
	mov.pred 	%p63, 0;
	@%p58 bra 	$L__BB11_24;
	setp.ge.s32 	%p59, %r51, %r8;
	setp.lt.s32 	%p60, %r725, %r726;
	or.pred  	%p63, %p59, %p60;
$L__BB11_24:
	ld.param.s8 	%rs329, [_ZN3cub18CUB_300001_SM_10006detail10merge_sort26DeviceMergeSortMergeKernelINS2_10policy_hubIN6thrust24THRUST_300001_SM_1000_NS6detail15normal_iteratorINS6_10device_ptrI4TestEEEEE9Policy600ESC_PNS0_8NullTypeESC_SG_jN4cuda3std3__44lessISA_EESA_SF_EEvbT2_T3_T4_PT6_PT7_T5_PSO_SO_NS1_7vsmem_tE_param_0];
	mov.u32 	%r617, %ctaid.x;
	shl.b32 	%r56, %r617, 9;
	setp.eq.s16 	%p61, %rs329, 0;
	selp.b16 	%rs153, %rs369, %rs377, %p63;
	selp.b16 	%rs154, %rs368, %rs376, %p63;
	selp.b16 	%rs155, %rs367, %rs375, %p63;
	selp.b16 	%rs156, %rs366, %rs374, %p63;
	selp.b16 	%rs157, %rs365, %rs373, %p63;
	selp.b16 	%rs158, %rs364, %rs372, %p63;
	selp.b16 	%rs159, %rs363, %rs371, %p63;
	selp.b16 	%rs160, %rs362, %rs370, %p63;
	selp.f64 	%fd20, %fd57, %fd58, %p63;
	selp.f32 	%f8, %f17, %f18, %p63;
	selp.b32 	%r57, %r725, %r726, %p63;
	bar.sync 	0;
	@%p61 bra 	$L__BB11_26;
	ld.param.u64 	%rd82, [_ZN3cub18CUB_300001_SM_10006detail10merge_sort26DeviceMergeSortMergeKernelINS2_10policy_hubIN6thrust24THRUST_300001_SM_1000_NS6detail15normal_iteratorINS6_10device_ptrI4TestEEEEE9Policy600ESC_PNS0_8NullTypeESC_SG_jN4cuda3std3__44lessISA_EESA_SF_EEvbT2_T3_T4_PT6_PT7_T5_PSO_SO_NS1_7vsmem_tE_param_4];
	cvt.u64.u32 	%rd72, %r56;
	// begin inline asm
	mov.u32 %r618, %laneid;
	// end inline asm
	and.b32  	%r619, %r34, 1984;
	shl.b32 	%r620, %r618, 1;
	add.s32 	%r621, %r620, %r619;
	mov.u32 	%r622, _ZZN3cub18CUB_300001_SM_10006detail10merge_sort26DeviceMergeSortMergeKernelINS2_10policy_hubIN6thrust24THRUST_300001_SM_1000_NS6detail15normal_iteratorINS6_10device_ptrI4TestEEEEE9Policy600ESC_PNS0_8NullTypeESC_SG_jN4cuda3std3__44lessISA_EESA_SF_EEvbT2_T3_T4_PT6_PT7_T5_PSO_SO_NS1_7vsmem_tEE19static_temp_storage;
	mad.lo.s32 	%r623, %r621, 24, %r622;
	mov.b32 	%r624, %f3;
	st.shared.v2.u32 	[%r623], {%r49, %r624};
	st.shared.f64 	[%r623+8], %fd15;
	cvt.u32.u16 	%r625, %rs113;
	cvt.u32.u16 	%r626, %rs114;
	prmt.b32 	%r627, %r626, %r625, 0x3340U;
	cvt.u32.u16 	%r628, %rs115;
	cvt.u32.u16 	%r629, %rs116;
	prmt.b32 	%r630, %r629, %r628, 0x3340U;
	prmt.b32 	%r631, %r630, %r627, 0x5410U;
	cvt.u32.u16 	%r632, %rs117;
	cvt.u32.u16 	%r633, %rs118;
	prmt.b32 	%r634, %r633, %r632, 0x3340U;
	cvt.u32.u16 	%r635, %rs119;
	cvt.u32.u16 	%r636, %rs120;
	prmt.b32 	%r637, %r636, %r635, 0x3340U;
	prmt.b32 	%r638, %r637, %r634, 0x5410U;
	st.shared.v2.b32 	[%r623+16], {%r638, %r631};
	mov.b32 	%r639, %f8;
	st.shared.v2.u32 	[%r623+24], {%r57, %r639};
	st.shared.f64 	[%r623+32], %fd20;
	cvt.u32.u16 	%r640, %rs153;
	cvt.u32.u16 	%r641, %rs154;
	prmt.b32 	%r642, %r641, %r640, 0x3340U;
	cvt.u32.u16 	%r643, %rs155;
	cvt.u32.u16 	%r644, %rs156;
	prmt.b32 	%r645, %r644, %r643, 0x3340U;
	prmt.b32 	%r646, %r645, %r642, 0x5410U;
	cvt.u32.u16 	%r647, %rs157;
	cvt.u32.u16 	%r648, %rs158;
	prmt.b32 	%r649, %r648, %r647, 0x3340U;
	cvt.u32.u16 	%r650, %rs159;
	cvt.u32.u16 	%r651, %rs160;
	prmt.b32 	%r652, %r651, %r650, 0x3340U;
	prmt.b32 	%r653, %r652, %r649, 0x5410U;
	st.shared.v2.b32 	[%r623+40], {%r653, %r646};
	bar.warp.sync 	-1;
	sub.s32 	%r654, %r621, %r618;
	mad.lo.s32 	%r655, %r654, 24, %r622;
	ld.shared.v2.u32 	{%r656, %r657}, [%r655];
	ld.shared.f64 	%fd49, [%r655+8];
	ld.shared.v2.b32 	{%r658, %r659}, [%r655+16];
	ld.shared.v2.u32 	{%r660, %r661}, [%r655+768];
	ld.shared.f64 	%fd50, [%r655+776];
	ld.shared.v2.b32 	{%r662, %r663}, [%r655+784];
	and.b32  	%r664, %r2, 31;
	or.b32  	%r665, %r619, %r664;
	cvt.u64.u32 	%rd73, %r665;
	add.s64 	%rd74, %rd73, %rd72;
	cvta.to.global.u64 	%rd75, %rd82;
	mad.lo.s64 	%rd76, %rd74, 24, %rd75;
	st.global.v2.u32 	[%rd76], {%r656, %r657};
	st.global.f64 	[%rd76+8], %fd49;
	st.global.v2.b32 	[%rd76+16], {%r658, %r659};
	st.global.v2.u32 	[%rd76+768], {%r660, %r661};
	st.global.f64 	[%rd76+776], %fd50;
	st.global.v2.b32 	[%rd76+784], {%r662, %r663};
	bra.uni 	$L__BB11_67;
$L__BB11_26:
	// begin inline asm
	mov.u32 %r666, %laneid;
	// end inline asm
	and.b32  	%r667, %r34, 1984;
	shl.b32 	%r668, %r666, 1;
	add.s32 	%r669, %r668, %r667;
	mov.u32 	%r670, _ZZN3cub18CUB_300001_SM_10006detail10merge_sort26DeviceMergeSortMergeKernelINS2_10policy_hubIN6thrust24THRUST_300001_SM_1000_NS6detail15normal_iteratorINS6_10device_ptrI4TestEEEEE9Policy600ESC_PNS0_8NullTypeESC_SG_jN4cuda3std3__44lessISA_EESA_SF_EEvbT2_T3_T4_PT6_PT7_T5_PSO_SO_NS1_7vsmem_tEE19static_temp_storage;
	mad.lo.s32 	%r671, %r669, 24, %r670;
	mov.b32 	%r672, %f3;
	st.shared.v2.u32 	[%r671], {%r49, %r672};
	st.shared.f64 	[%r671+8], %fd15;
	cvt.u32.u16 	%r673, %rs113;
	cvt.u32.u16 	%r674, %rs114;
	prmt.b32 	%r675, %r674, %r673, 0x3340U;
	cvt.u32.u16 	%r676, %rs115;
	cvt.u32.u16 	%r677, %rs116;
	prmt.b32 	%r678, %r677, %r676, 0x3340U;
	prmt.b32 	%r679, %r678, %r675, 0x5410U;
	cvt.u32.u16 	%r680, %rs117;
	cvt.u32.u16 	%r681, %rs118;
	prmt.b32 	%r682, %r681, %r680, 0x3340U;
	cvt.u32.u16 	%r683, %rs119;
	cvt.u32.u16 	%r684, %rs120;
	prmt.b32 	%r685, %r684, %r683, 0x3340U;
	prmt.b32 	%r686, %r685, %r682, 0x5410U;
	st.shared.v2.b32 	[%r671+16], {%r686, %r679};
	mov.b32 	%r687, %f8;
	st.shared.v2.u32 	[%r671+24], {%r57, %r687};
	st.shared.f64 	[%r671+32], %fd20;
	cvt.u32.u16 	%r688, %rs153;
	cvt.u32.u16 	%r689, %rs154;
	prmt.b32 	%r690, %r689, %r688, 0x3340U;
	cvt.u32.u16 	%r691, %rs155;
	cvt.u32.u16 	%r692, %rs156;
	prmt.b32 	%r693, %r692, %r691, 0x3340U;
	prmt.b32 	%r694, %r693, %r690, 0x5410U;
	cvt.u32.u16 	%r695, %rs157;
	cvt.u32.u16 	%r696, %rs158;
	prmt.b32 	%r697, %r696, %r695, 0x3340U;
	cvt.u32.u16 	%r698, %rs159;
	cvt.u32.u16 	%r699, %rs160;
	prmt.b32 	%r700, %r699, %r698, 0x3340U;
	prmt.b32 	%r701, %r700, %r697, 0x5410U;
	st.shared.v2.b32 	[%r671+40], {%r701, %r694};
	bar.warp.sync 	-1;
	sub.s32 	%r702, %r669, %r666;
	mad.lo.s32 	%r703, %r702, 24, %r670;
	ld.shared.v2.u32 	{%r704, %r705}, [%r703];
	ld.shared.f64 	%fd51, [%r703+8];
	ld.shared.v2.b32 	{%r706, %r707}, [%r703+16];
	ld.shared.v2.u32 	{%r708, %r709}, [%r703+768];
	ld.shared.f64 	%fd52, [%r703+776];
	ld.shared.v2.b32 	{%r710, %r711}, [%r703+784];
	and.b32  	%r712, %r2, 31;
	cvt.u64.u32 	%rd77, %r667;
	add.s32 	%r713, %r712, %r56;
	cvt.u64.u32 	%rd78, %r713;
	add.s64 	%rd79, %rd78, %rd77;
	mad.lo.s64 	%rd80, %rd79, 24, %rd3;
	st.global.v2.u32 	[%rd80], {%r704, %r705};
	st.global.f64 	[%rd80+8], %fd51;
	st.global.v2.b32 	[%rd80+16], {%r706, %r707};
	st.global.v2.u32 	[%rd80+768], {%r708, %r709};
	st.global.f64 	[%rd80+776], %fd52;
	st.global.v2.b32 	[%rd80+784], {%r710, %r711};
	bra.uni 	$L__BB11_67;
$L__BB11_27:
	ld.param.s8 	%rs326, [_ZN3cub18CUB_300001_SM_10006detail10merge_sort26DeviceMergeSortMergeKernelINS2_10policy_hubIN6thrust24THRUST_300001_SM_1000_NS6detail15normal_iteratorINS6_10device_ptrI4TestEEEEE9Policy600ESC_PNS0_8NullTypeESC_SG_jN4cuda3std3__44lessISA_EESA_SF_EEvbT2_T3_T4_PT6_PT7_T5_PSO_SO_NS1_7vsmem_tE_param_0];
	mul.wide.u32 	%rd17, %r1, 4;
	add.s64 	%rd18, %rd2, %rd17;
	ld.global.u32 	%r143, [%rd18];
	ld.global.u32 	%r144, [%rd18+4];
	neg.s32 	%r145, %r140;
	and.b32  	%r146, %r1, %r145;
	shl.b32 	%r58, %r146, 9;
	shl.b32 	%r147, %r140, 8;
	and.b32  	%r59, %r147, -512;
	sub.s32 	%r148, %r1, %r146;
	shl.b32 	%r149, %r148, 9;
	sub.s32 	%r60, %r143, %r58;
	sub.s32 	%r150, %r144, %r58;
	sub.s32 	%r151, %r139, %r58;
	max.u32 	%r152, %r151, %r59;
	sub.s32 	%r153, %r152, %r59;
	sub.s32 	%r154, %r149, %r60;
	min.u32 	%r61, %r154, %r153;
	setp.eq.s32 	%p10, %r149, -512;
	selp.b32 	%r155, 511, 512, %p10;
	add.s32 	%r156, %r155, %r149;
	sub.s32 	%r157, %r156, %r150;
	or.b32  	%r158, %r1, %r145;
	setp.eq.s32 	%p11, %r158, -1;
	min.u32 	%r159, %r59, %r151;
	selp.b32 	%r160, %r159, %r150, %p11;
	selp.b32 	%r161, %r59, %r157, %p11;
	min.u32 	%r162, %r161, %r153;
	sub.s32 	%r62, %r160, %r60;
	sub.s32 	%r63, %r162, %r61;
	// begin inline asm
	griddepcontrol.wait;
	// end inline asm
	setp.eq.s16 	%p12, %rs326, 0;
	@%p12 bra 	$L__BB11_36;
	cvt.u64.u32 	%rd19, %r58;
	cvt.u64.u32 	%rd20, %r60;
	add.s64 	%rd21, %rd20, %rd19;
	cvt.u64.u32 	%rd22, %r59;
	add.s64 	%rd23, %rd19, %rd22;
	cvt.u64.u32 	%rd24, %r61;
	add.s64 	%rd25, %rd23, %rd24;
	add.s32 	%r64, %r63, %r62;
	setp.ge.s32 	%p13, %r2, %r64;
	cvt.u64.u32 	%rd26, %r2;
	add.s64 	%rd27, %rd21, %rd26;
	mad.lo.s64 	%rd8, %rd27, 24, %rd3;
	sub.s32 	%r164, %r2, %r62;
	cvt.s64.s32 	%rd28, %r164;
	add.s64 	%rd29, %rd25, %rd28;
	mad.lo.s64 	%rd9, %rd29, 24, %rd3;
	@%p13 bra 	$L__BB11_32;
	setp.ge.s32 	%p14, %r2, %r62;
	@%p14 bra 	$L__BB11_31;
	ld.global.v2.u32 	{%r734, %r733}, [%rd8];
	ld.global.f64 	%fd62, [%rd8+8];
	ld.global.v2.b32 	{%r175, %r176}, [%rd8+16];
	bfe.u32 	%r177, %r175, 0, 8;
	cvt.u16.u32 	%rs409, %r177;
	bfe.u32 	%r178, %r175, 8, 8;
	cvt.u16.u32 	%rs408, %r178;
	bfe.u32 	%r179, %r175, 16, 8;
	cvt.u16.u32 	%rs407, %r179;
	bfe.u32 	%r180, %r175, 24, 8;
	cvt.u16.u32 	%rs406, %r180;
	bfe.u32 	%r181, %r176, 0, 8;
	cvt.u16.u32 	%rs405, %r181;
	bfe.u32 	%r182, %r176, 8, 8;
	cvt.u16.u32 	%rs404, %r182;
	bfe.u32 	%r183, %r176, 16, 8;
	cvt.u16.u32 	%rs403, %r183;
	bfe.u32 	%r184, %r176, 24, 8;
	cvt.u16.u32 	%rs402, %r184;
	bra.uni 	$L__BB11_32;
$L__BB11_31:
	ld.global.v2.u32 	{%r734, %r733}, [%rd9];
	ld.global.f64 	%fd62, [%rd9+8];
	ld.global.v2.b32 	{%r165, %r166}, [%rd9+16];
	bfe.u32 	%r167, %r165, 0, 8;
	cvt.u16.u32 	%rs409, %r167;
	bfe.u32 	%r168, %r165, 8, 8;
	cvt.u16.u32 	%rs408, %r168;
	bfe.u32 	%r169, %r165, 16, 8;
	cvt.u16.u32 	%rs407, %r169;
	bfe.u32 	%r170, %r165, 24, 8;
	cvt.u16.u32 	%rs406, %r170;
	bfe.u32 	%r171, %r166, 0, 8;
	cvt.u16.u32 	%rs405, %r171;
	bfe.u32 	%r172, %r166, 8, 8;
	cvt.u16.u32 	%rs404, %r172;
	bfe.u32 	%r173, %r166, 16, 8;
	cvt.u16.u32 	%rs403, %r173;
	bfe.u32 	%r174, %r166, 24, 8;
	cvt.u16.u32 	%rs402, %r174;
$L__BB11_32:
	add.s32 	%r71, %r2, 256;
	setp.ge.s32 	%p15, %r71, %r64;
	@%p15 bra 	$L__BB11_44;
	setp.lt.s32 	%p16, %r71, %r62;
	@%p16 bra 	$L__BB11_35;
	ld.global.v2.u32 	{%r732, %r731}, [%rd9+6144];
	ld.global.f64 	%fd61, [%rd9+6152];
	ld.global.v2.b32 	{%r186, %r187}, [%rd9+6160];
	bfe.u32 	%r188, %r186, 0, 8;
	cvt.u16.u32 	%rs401, %r188;
	bfe.u32 	%r189, %r186, 8, 8;
	cvt.u16.u32 	%rs400, %r189;
	bfe.u32 	%r190, %r186, 16, 8;
	cvt.u16.u32 	%rs399, %r190;
	bfe.u32 	%r191, %r186, 24, 8;
	cvt.u16.u32 	%rs398, %r191;
	bfe.u32 	%r192, %r187, 0, 8;
	cvt.u16.u32 	%rs397, %r192;
	bfe.u32 	%r193, %r187, 8, 8;
	cvt.u16.u32 	%rs396, %r193;
	bfe.u32 	%r194, %r187, 16, 8;
	cvt.u16.u32 	%rs395, %r194;
	bfe.u32 	%r195, %r187, 24, 8;
	cvt.u16.u32 	%rs394, %r195;
	bra.uni 	$L__BB11_44;
$L__BB11_35:
	ld.global.v2.u32 	{%r732, %r731}, [%rd8+6144];
	ld.global.f64 	%fd61, [%rd8+6152];
	ld.global.v2.b32 	{%r196, %r197}, [%rd8+6160];
	bfe.u32 	%r198, %r196, 0, 8;
	cvt.u16.u32 	%rs401, %r198;
	bfe.u32 	%r199, %r196, 8, 8;
	cvt.u16.u32 	%rs400, %r199;
	bfe.u32 	%r200, %r196, 16, 8;
	cvt.u16.u32 	%rs399, %r200;
	bfe.u32 	%r201, %r196, 24, 8;
	cvt.u16.u32 	%rs398, %r201;
	bfe.u32 	%r202, %r197, 0, 8;
	cvt.u16.u32 	%rs397, %r202;
	bfe.u32 	%r203, %r197, 8, 8;
	cvt.u16.u32 	%rs396, %r203;
	bfe.u32 	%r204, %r197, 16, 8;
	cvt.u16.u32 	%rs395, %r204;
	bfe.u32 	%r205, %r197, 24, 8;
	cvt.u16.u32 	%rs394, %r205;
	bra.uni 	$L__BB11_44;
$L__BB11_36:
	cvt.u64.u32 	%rd30, %r58;
	cvt.u64.u32 	%rd31, %r60;
	add.s64 	%rd32, %rd31, %rd30;
	cvt.u64.u32 	%rd33, %r59;
	add.s64 	%rd34, %rd30, %rd33;
	cvt.u64.u32 	%rd35, %r61;
	add.s64 	%rd36, %rd34, %rd35;
	add.s32 	%r76, %r63, %r62;
	setp.ge.s32 	%p17, %r2, %r76;
	cvt.u64.u32 	%rd37, %r2;
	add.s64 	%rd38, %rd32, %rd37;
	mad.lo.s64 	%rd10, %rd38, 24, %rd1;
	sub.s32 	%r207, %r2, %r62;
	cvt.s64.s32 	%rd39, %r207;
	add.s64 	%rd40, %rd36, %rd39;
	mad.lo.s64 	%rd11, %rd40, 24, %rd1;
	@%p17 bra 	$L__BB11_40;
	setp.ge.s32 	%p18, %r2, %r62;
	@%p18 bra 	$L__BB11_39;
	ld.global.v2.u32 	{%r734, %r733}, [%rd10];
	ld.global.f64 	%fd62, [%rd10+8];
	ld.global.v2.b32 	{%r218, %r219}, [%rd10+16];
	bfe.u32 	%r220, %r218, 0, 8;
	cvt.u16.u32 	%rs409, %r220;
	bfe.u32 	%r221, %r218, 8, 8;
	cvt.u16.u32 	%rs408, %r221;
	bfe.u32 	%r222, %r218, 16, 8;
	cvt.u16.u32 	%rs407, %r222;
	bfe.u32 	%r223, %r218, 24, 8;
	cvt.u16.u32 	%rs406, %r223;
	bfe.u32 	%r224, %r219, 0, 8;
	cvt.u16.u32 	%rs405, %r224;
	bfe.u32 	%r225, %r219, 8, 8;
	cvt.u16.u32 	%rs404, %r225;
	bfe.u32 	%r226, %r219, 16, 8;
	cvt.u16.u32 	%rs403, %r226;
	bfe.u32 	%r227, %r219, 24, 8;
	cvt.u16.u32 	%rs402, %r227;
	bra.uni 	$L__BB11_40;
$L__BB11_39:
	ld.global.v2.u32 	{%r734, %r733}, [%rd11];
	ld.global.f64 	%fd62, [%rd11+8];
	ld.global.v2.b32 	{%r208, %r209}, [%rd11+16];
	bfe.u32 	%r210, %r208, 0, 8;
	cvt.u16.u32 	%rs409, %r210;
	bfe.u32 	%r211, %r208, 8, 8;
	cvt.u16.u32 	%rs408, %r211;
	bfe.u32 	%r212, %r208, 16, 8;
	cvt.u16.u32 	%rs407, %r212;
	bfe.u32 	%r213, %r208, 24, 8;
	cvt.u16.u32 	%rs406, %r213;
	bfe.u32 	%r214, %r209, 0, 8;
	cvt.u16.u32 	%rs405, %r214;
	bfe.u32 	%r215, %r209, 8, 8;
	cvt.u16.u32 	%rs404, %r215;
	bfe.u32 	%r216, %r209, 16, 8;
	cvt.u16.u32 	%rs403, %r216;
	bfe.u32 	%r217, %r209, 24, 8;
	cvt.u16.u32 	%rs402, %r217;
$L__BB11_40:
	add.s32 	%r83, %r2, 256;
	setp.ge.s32 	%p19, %r83, %r76;
	@%p19 bra 	$L__BB11_44;
	setp.lt.s32 	%p20, %r83, %r62;
	@%p20 bra 	$L__BB11_43;
	ld.global.v2.u32 	{%r732, %r731}, [%rd11+6144];
	ld.global.f64 	%fd61, [%rd11+6152];
	ld.global.v2.b32 	{%r229, %r230}, [%rd11+6160];
	bfe.u32 	%r231, %r229, 0, 8;
	cvt.u16.u32 	%rs401, %r231;
	bfe.u32 	%r232, %r229, 8, 8;
	cvt.u16.u32 	%rs400, %r232;
	bfe.u32 	%r233, %r229, 16, 8;
	cvt.u16.u32 	%rs399, %r233;
	bfe.u32 	%r234, %r229, 24, 8;
	cvt.u16.u32 	%rs398, %r234;
	bfe.u32 	%r235, %r230, 0, 8;
	cvt.u16.u32 	%rs397, %r235;
	bfe.u32 	%r236, %r230, 8, 8;
	cvt.u16.u32 	%rs396, %r236;
	bfe.u32 	%r237, %r230, 16, 8;
	cvt.u16.u32 	%rs395, %r237;
	bfe.u32 	%r238, %r230, 24, 8;
	cvt.u16.u32 	%rs394, %r238;
	bra.uni 	$L__BB11_44;
$L__BB11_43:
	ld.global.v2.u32 	{%r732, %r731}, [%rd10+6144];
	ld.global.f64 	%fd61, [%rd10+6152];
	ld.global.v2.b32 	{%r239, %r240}, [%rd10+6160];
	bfe.u32 	%r241, %r239, 0, 8;
	cvt.u16.u32 	%rs401, %r241;
	bfe.u32 	%r242, %r239, 8, 8;
	cvt.u16.u32 	%rs400, %r242;
	bfe.u32 	%r243, %r239, 16, 8;
	cvt.u16.u32 	%rs399, %r243;
	bfe.u32 	%r244, %r239, 24, 8;
	cvt.u16.u32 	%rs398, %r244;
	bfe.u32 	%r245, %r240, 0, 8;
	cvt.u16.u32 	%rs397, %r245;
	bfe.u32 	%r246, %r240, 8, 8;
	cvt.u16.u32 	%rs396, %r246;
	bfe.u32 	%r247, %r240, 16, 8;
	cvt.u16.u32 	%rs395, %r247;
	bfe.u32 	%r248, %r240, 24, 8;
	cvt.u16.u32 	%rs394, %r248;
$L__BB11_44:
	mov.u32 	%r249, _ZZN3cub18CUB_300001_SM_10006detail10merge_sort26DeviceMergeSortMergeKernelINS2_10policy_hubIN6thrust24THRUST_300001_SM_1000_NS6detail15normal_iteratorINS6_10device_ptrI4TestEEEEE9Policy600ESC_PNS0_8NullTypeESC_SG_jN4cuda3std3__44lessISA_EESA_SF_EEvbT2_T3_T4_PT6_PT7_T5_PSO_SO_NS1_7vsmem_tEE19static_temp_storage;
	mad.lo.s32 	%r250, %r2, 24, %r249;
	st.shared.v2.u32 	[%r250], {%r734, %r733};
	st.shared.f64 	[%r250+8], %fd62;
	cvt.u32.u16 	%r251, %rs402;
	cvt.u32.u16 	%r252, %rs403;
	prmt.b32 	%r253, %r252, %r251, 0x3340U;
	cvt.u32.u16 	%r254, %rs404;
	cvt.u32.u16 	%r255, %rs405;
	prmt.b32 	%r256, %r255, %r254, 0x3340U;
	prmt.b32 	%r257, %r256, %r253, 0x5410U;
	cvt.u32.u16 	%r258, %rs406;
	cvt.u32.u16 	%r259, %rs407;
	prmt.b32 	%r260, %r259, %r258, 0x3340U;
	cvt.u32.u16 	%r261, %rs408;
	cvt.u32.u16 	%r262, %rs409;
	prmt.b32 	%r263, %r262, %r261, 0x3340U;
	prmt.b32 	%r264, %r263, %r260, 0x5410U;
	st.shared.v2.b32 	[%r250+16], {%r264, %r257};
	st.shared.v2.u32 	[%r250+6144], {%r732, %r731};
	st.shared.f64 	[%r250+6152], %fd61;
	cvt.u32.u16 	%r265, %rs394;
	cvt.u32.u16 	%r266, %rs395;
	prmt.b32 	%r267, %r266, %r265, 0x3340U;
	cvt.u32.u16 	%r268, %rs396;
	cvt.u32.u16 	%r269, %rs397;
	prmt.b32 	%r270, %r269, %r268, 0x3340U;
	prmt.b32 	%r271, %r270, %r267, 0x5410U;
	cvt.u32.u16 	%r272, %rs398;
	cvt.u32.u16 	%r273, %rs399;
	prmt.b32 	%r274, %r273, %r272, 0x3340U;
	cvt.u32.u16 	%r275, %rs400;
	cvt.u32.u16 	%r276, %rs401;
	prmt.b32 	%r277, %r276, %r275, 0x3340U;
	prmt.b32 	%r278, %r277, %r274, 0x5410U;
	st.shared.v2.b32 	[%r250+6160], {%r278, %r271};
	bar.sync 	0;
	// begin inline asm
	griddepcontrol.launch_dependents;
	// end inline asm
	add.s32 	%r92, %r63, %r62;
	shl.b32 	%r93, %r2, 1;
	min.s32 	%r94, %r93, %r92;
	setp.lt.s32 	%p21, %r94, %r63;
	sub.s32 	%r279, %r94, %r63;
	selp.b32 	%r737, 0, %r279, %p21;
	min.s32 	%r735, %r62, %r94;
	setp.ge.s32 	%p22, %r737, %r735;
	@%p22 bra 	$L__BB11_47;
	add.s32 	%r97, %r94, %r62;
$L__BB11_46:
	sub.s32 	%r280, %r735, %r737;
	shr.u32 	%r281, %r280, 31;
	add.s32 	%r282, %r280, %r281;
	shr.s32 	%r283, %r282, 1;
	add.s32 	%r284, %r283, %r737;
	mad.lo.s32 	%r286, %r284, 24, %r249;
	ld.shared.u32 	%r287, [%r286];
	not.b32 	%r288, %r284;
	add.s32 	%r289, %r97, %r288;
	mad.lo.s32 	%r290, %r289, 24, %r249;
	ld.shared.u32 	%r291, [%r290];
	setp.lt.s32 	%p23, %r291, %r287;
	add.s32 	%r292, %r284, 1;
	selp.b32 	%r737, %r737, %r292, %p23;
	selp.b32 	%r735, %r284, %r735, %p23;
	setp.lt.s32 	%p24, %r737, %r735;
	@%p24 bra 	$L__BB11_46;
$L__BB11_47:
	sub.s32 	%r293, %r94, %r737;
	add.s32 	%r103, %r293, %r62;
	mad.lo.s32 	%r104, %r103, 24, %r249;
	ld.shared.v2.b32 	{%r295, %r296}, [%r104+16];
	bfe.u32 	%r297, %r295, 0, 8;
	cvt.u16.u32 	%rs410, %r297;
	bfe.u32 	%r298, %r295, 8, 8;
	cvt.u16.u32 	%rs411, %r298;
	bfe.u32 	%r299, %r295, 16, 8;
	cvt.u16.u32 	%rs412, %r299;
	bfe.u32 	%r300, %r295, 24, 8;
	cvt.u16.u32 	%rs413, %r300;
	bfe.u32 	%r301, %r296, 0, 8;
	cvt.u16.u32 	%rs414, %r301;
	bfe.u32 	%r302, %r296, 8, 8;
	cvt.u16.u32 	%rs415, %r302;
	bfe.u32 	%r303, %r296, 16, 8;
	cvt.u16.u32 	%rs416, %r303;
	bfe.u32 	%r304, %r296, 24, 8;
	cvt.u16.u32 	%rs417, %r304;
	ld.shared.f64 	%fd63, [%r104+8];
	ld.shared.v2.u32 	{%r738, %r305}, [%r104];
	mov.b32 	%f19, %r305;
	mad.lo.s32 	%r106, %r737, 24, %r249;
	ld.shared.v2.b32 	{%r306, %r307}, [%r106+16];
	bfe.u32 	%r308, %r306, 0, 8;
	cvt.u16.u32 	%rs418, %r308;
	bfe.u32 	%r309, %r306, 8, 8;
	cvt.u16.u32 	%rs419, %r309;
	bfe.u32 	%r310, %r306, 16, 8;
	cvt.u16.u32 	%rs420, %r310;
	bfe.u32 	%r311, %r306, 24, 8;
	cvt.u16.u32 	%rs421, %r311;
	bfe.u32 	%r312, %r307, 0, 8;
	cvt.u16.u32 	%rs422, %r312;
	bfe.u32 	%r313, %r307, 8, 8;
	cvt.u16.u32 	%rs423, %r313;
	bfe.u32 	%r314, %r307, 16, 8;
	cvt.u16.u32 	%rs424, %r314;
	bfe.u32 	%r315, %r307, 24, 8;
	cvt.u16.u32 	%rs425, %r315;
	ld.shared.f64 	%fd64, [%r106+8];
	ld.shared.v2.u32 	{%r739, %r316}, [%r106];
	mov.b32 	%f20, %r316;
	setp.ge.s32 	%p26, %r103, %r92;
	mov.pred 	%p64, 0;
	@%p26 bra 	$L__BB11_49;
	setp.ge.s32 	%p27, %r737, %r62;
	setp.lt.s32 	%p28, %r738, %r739;
	or.pred  	%p64, %p27, %p28;
$L__BB11_49:
	selp.b16 	%rs273, %rs417, %rs425, %p64;
	selp.b16 	%rs274, %rs416, %rs424, %p64;
	selp.b16 	%rs275, %rs415, %rs423, %p64;
	selp.b16 	%rs276, %rs414, %rs422, %p64;
	selp.b16 	%rs277, %rs413, %rs421, %p64;
	selp.b16 	%rs278, %rs412, %rs420, %p64;
	selp.b16 	%rs279, %rs411, %rs419, %p64;
	selp.b16 	%rs280, %rs410, %rs418, %p64;
	selp.f64 	%fd35, %fd63, %fd64, %p64;
	selp.f32 	%f11, %f19, %f20, %p64;
	selp.b32 	%r108, %r738, %r739, %p64;
	selp.u32 	%r317, 1, 0, %p64;
	add.s32 	%r109, %r103, %r317;
	not.pred 	%p29, %p64;
	selp.u32 	%r318, 1, 0, %p29;
	add.s32 	%r110, %r737, %r318;
	@%p29 bra 	$L__BB11_51;
	ld.shared.v2.u32 	{%r738, %r330}, [%r104+24];
	mov.b32 	%f19, %r330;
	ld.shared.f64 	%fd63, [%r104+32];
	ld.shared.v2.b32 	{%r331, %r332}, [%r104+40];
	bfe.u32 	%r333, %r331, 0, 8;
	cvt.u16.u32 	%rs410, %r333;
	bfe.u32 	%r334, %r331, 8, 8;
	cvt.u16.u32 	%rs411, %r334;
	bfe.u32 	%r335, %r331, 16, 8;
	cvt.u16.u32 	%rs412, %r335;
	bfe.u32 	%r336, %r331, 24, 8;
	cvt.u16.u32 	%rs413, %r336;
	bfe.u32 	%r337, %r332, 0, 8;
	cvt.u16.u32 	%rs414, %r337;
	bfe.u32 	%r338, %r332, 8, 8;
	cvt.u16.u32 	%rs415, %r338;
	bfe.u32 	%r339, %r332, 16, 8;
	cvt.u16.u32 	%rs416, %r339;
	bfe.u32 	%r340, %r332, 24, 8;
	cvt.u16.u32 	%rs417, %r340;
	bra.uni 	$L__BB11_52;
$L__BB11_51:
	ld.shared.v2.u32 	{%r739, %r319}, [%r106+24];
	mov.b32 	%f20, %r319;
	ld.shared.f64 	%fd64, [%r106+32];
	ld.shared.v2.b32 	{%r320, %r321}, [%r106+40];
	bfe.u32 	%r322, %r320, 0, 8;
	cvt.u16.u32 	%rs418, %r322;
	bfe.u32 	%r323, %r320, 8, 8;
	cvt.u16.u32 	%rs419, %r323;
	bfe.u32 	%r324, %r320, 16, 8;
	cvt.u16.u32 	%rs420, %r324;
	bfe.u32 	%r325, %r320, 24, 8;
	cvt.u16.u32 	%rs421, %r325;
	bfe.u32 	%r326, %r321, 0, 8;
	cvt.u16.u32 	%rs422, %r326;
	bfe.u32 	%r327, %r321, 8, 8;
	cvt.u16.u32 	%rs423, %r327;
	bfe.u32 	%r328, %r321, 16, 8;
	cvt.u16.u32 	%rs424, %r328;
	bfe.u32 	%r329, %r321, 24, 8;
	cvt.u16.u32 	%rs425, %r329;
$L__BB11_52:
	setp.ge.s32 	%p31, %r109, %r92;
	mov.pred 	%p65, 0;
	@%p31 bra 	$L__BB11_54;
	setp.ge.s32 	%p32, %r110, %r62;
	setp.lt.s32 	%p33, %r738, %r739;
	or.pred  	%p65, %p32, %p33;
$L__BB11_54:
	ld.param.s8 	%rs327, [_ZN3cub18CUB_300001_SM_10006detail10merge_sort26DeviceMergeSortMergeKernelINS2_10policy_hubIN6thrust24THRUST_300001_SM_1000_NS6detail15normal_iteratorINS6_10device_ptrI4TestEEEEE9Policy600ESC_PNS0_8NullTypeESC_SG_jN4cuda3std3__44lessISA_EESA_SF_EEvbT2_T3_T4_PT6_PT7_T5_PSO_SO_NS1_7vsmem_tE_param_0];
	mov.u32 	%r341, %ctaid.x;
	shl.b32 	%r115, %r341, 9;
	setp.eq.s16 	%p34, %rs327, 0;
	selp.b16 	%rs313, %rs417, %rs425, %p65;
	selp.b16 	%rs314, %rs416, %rs424, %p65;
	selp.b16 	%rs315, %rs415, %rs423, %p65;
	selp.b16 	%rs316, %rs414, %rs422, %p65;
	selp.b16 	%rs317, %rs413, %rs421, %p65;
	selp.b16 	%rs318, %rs412, %rs420, %p65;
	selp.b16 	%rs319, %rs411, %rs419, %p65;
	selp.b16 	%rs320, %rs410, %rs418, %p65;
	selp.f64 	%fd40, %fd63, %fd64, %p65;
	selp.f32 	%f16, %f19, %f20, %p65;
	selp.b32 	%r116, %r738, %r739, %p65;
	bar.sync 	0;
	@%p34 bra 	$L__BB11_61;
	// begin inline asm
	mov.u32 %r342, %laneid;
	// end inline asm
	and.b32  	%r117, %r93, 1984;
	shl.b32 	%r343, %r342, 1;
	add.s32 	%r344, %r343, %r117;
	mov.u32 	%r345, _ZZN3cub18CUB_300001_SM_10006detail10merge_sort26DeviceMergeSortMergeKernelINS2_10policy_hubIN6thrust24THRUST_300001_SM_1000_NS6detail15normal_iteratorINS6_10device_ptrI4TestEEEEE9Policy600ESC_PNS0_8NullTypeESC_SG_jN4cuda3std3__44lessISA_EESA_SF_EEvbT2_T3_T4_PT6_PT7_T5_PSO_SO_NS1_7vsmem_tEE19static_temp_storage;
	mad.lo.s32 	%r346, %r344, 24, %r345;
	mov.b32 	%r347, %f11;
	st.shared.v2.u32 	[%r346], {%r108, %r347};
	st.shared.f64 	[%r346+8], %fd35;
	cvt.u32.u16 	%r348, %rs273;
	cvt.u32.u16 	%r349, %rs274;
	prmt.b32 	%r350, %r349, %r348, 0x3340U;
	cvt.u32.u16 	%r351, %rs275;
	cvt.u32.u16 	%r352, %rs276;
	prmt.b32 	%r353, %r352, %r351, 0x3340U;
	prmt.b32 	%r354, %r353, %r350, 0x5410U;
	cvt.u32.u16 	%r355, %rs277;
	cvt.u32.u16 	%r356, %rs278;
	prmt.b32 	%r357, %r356, %r355, 0x3340U;
	cvt.u32.u16 	%r358, %rs279;
	cvt.u32.u16 	%r359, %rs280;
	prmt.b32 	%r360, %r359, %r358, 0x3340U;
	prmt.b32 	%r361, %r360, %r357, 0x5410U;
	st.shared.v2.b32 	[%r346+16], {%r361, %r354};
	mov.b32 	%r362, %f16;
	st.shared.v2.u32 	[%r346+24], {%r116, %r362};
	st.shared.f64 	[%r346+32], %fd40;
	cvt.u32.u16 	%r363, %rs313;
	cvt.u32.u16 	%r364, %rs314;
	prmt.b32 	%r365, %r364, %r363, 0x3340U;
	cvt.u32.u16 	%r366, %rs315;
	cvt.u32.u16 	%r367, %rs316;
	prmt.b32 	%r368, %r367, %r366, 0x3340U;
	prmt.b32 	%r369, %r368, %r365, 0x5410U;
	cvt.u32.u16 	%r370, %rs317;
	cvt.u32.u16 	%r371, %rs318;
	prmt.b32 	%r372, %r371, %r370, 0x3340U;
	cvt.u32.u16 	%r373, %rs319;
	cvt.u32.u16 	%r374, %rs320;
	prmt.b32 	%r375, %r374, %r373, 0x3340U;
	prmt.b32 	%r376, %r375, %r372, 0x5410U;
	st.shared.v2.b32 	[%r346+40], {%r376, %r369};
	bar.warp.sync 	-1;
	sub.s32 	%r377, %r344, %r342;
	mad.lo.s32 	%r378, %r377, 24, %r345;
	ld.shared.v2.u32 	{%r118, %r119}, [%r378];
	ld.shared.f64 	%fd41, [%r378+8];
	ld.shared.v2.b32 	{%r120, %r121}, [%r378+16];
	ld.shared.v2.u32 	{%r122, %r123}, [%r378+768];
	ld.shared.f64 	%fd42, [%r378+776];
	ld.shared.v2.b32 	{%r124, %r125}, [%r378+784];
	setp.ne.s32 	%p35, %r2, 0;
	@%p35 bra 	$L__BB11_57;
	st.volatile.shared.u32 	[_ZZN3cub18CUB_300001_SM_10006detail10merge_sort26DeviceMergeSortMergeKernelINS2_10policy_hubIN6thrust24THRUST_300001_SM_1000_NS6detail15normal_iteratorINS6_10device_ptrI4TestEEEEE9Policy600ESC_PNS0_8NullTypeESC_SG_jN4cuda3std3__44lessISA_EESA_SF_EEvbT2_T3_T4_PT6_PT7_T5_PSO_SO_NS1_7vsmem_tEE19static_temp_storage+12288], %r92;
$L__BB11_57:
	ld.param.u64 	%rd81, [_ZN3cub18CUB_300001_SM_10006detail10merge_sort26DeviceMergeSortMergeKernelINS2_10policy_hubIN6thrust24THRUST_300001_SM_1000_NS6detail15normal_iteratorINS6_10device_ptrI4TestEEEEE9Policy600ESC_PNS0_8NullTypeESC_SG_jN4cuda3std3__44lessISA_EESA_SF_EEvbT2_T3_T4_PT6_PT7_T5_PSO_SO_NS1_7vsmem_tE_param_4];
	bar.sync 	0;
	ld.volatile.shared.u32 	%r126, [_ZZN3cub18CUB_300001_SM_10006detail10merge_sort26DeviceMergeSortMergeKernelINS2_10policy_hubIN6thrust24THRUST_300001_SM_1000_NS6detail15normal_iteratorINS6_10device_ptrI4TestEEEEE9Policy600ESC_PNS0_8NullTypeESC_SG_jN4cuda3std3__44lessISA_EESA_SF_EEvbT2_T3_T4_PT6_PT7_T5_PSO_SO_NS1_7vsmem_tEE19static_temp_storage+12288];
	and.b32  	%r379, %r2, 31;
	add.s32 	%r127, %r117, %r379;
	setp.ge.s32 	%p36, %r127, %r126;
	cvt.u64.u32 	%rd41, %r127;
	cvt.u64.u32 	%rd42, %r115;
	add.s64 	%rd43, %rd41, %rd42;
	cvta.to.global.u64 	%rd44, %rd81;
	mad.lo.s64 	%rd12, %rd43, 24, %rd44;
	@%p36 bra 	$L__BB11_59;
	st.global.v2.u32 	[%rd12], {%r118, %r119};
	st.global.f64 	[%rd12+8], %fd41;
	st.global.v2.b32 	[%rd12+16], {%r120, %r121};
$L__BB11_59:
	add.s32 	%r380, %r127, 32;
	setp.ge.s32 	%p37, %r380, %r126;
	@%p37 bra 	$L__BB11_67;
	st.global.v2.u32 	[%rd12+768], {%r122, %r123};
	st.global.f64 	[%rd12+776], %fd42;
	st.global.v2.b32 	[%rd12+784], {%r124, %r125};
	bra.uni 	$L__BB11_67;
$L__BB11_61:
	// begin inline asm
	mov.u32 %r381, %laneid;
	// end inline asm
	and.b32  	%r128, %r93, 1984;
	shl.b32 	%r382, %r381, 1;
	add.s32 	%r383, %r382, %r128;
	mov.u32 	%r384, _ZZN3cub18CUB_300001_SM_10006detail10merge_sort26DeviceMergeSortMergeKernelINS2_10policy_hubIN6thrust24THRUST_300001_SM_1000_NS6detail15normal_iteratorINS6_10device_ptrI4TestEEEEE9Policy600ESC_PNS0_8NullTypeESC_SG_jN4cuda3std3__44lessISA_EESA_SF_EEvbT2_T3_T4_PT6_PT7_T5_PSO_SO_NS1_7vsmem_tEE19static_temp_storage;
	mad.lo.s32 	%r385, %r383, 24, %r384;
	mov.b32 	%r386, %f11;
	st.shared.v2.u32 	[%r385], {%r108, %r386};
	st.shared.f64 	[%r385+8], %fd35;
	cvt.u32.u16 	%r387, %rs273;
	cvt.u32.u16 	%r388, %rs274;
	prmt.b32 	%r389, %r388, %r387, 0x3340U;
	cvt.u32.u16 	%r390, %rs275;
	cvt.u32.u16 	%r391, %rs276;
	prmt.b32 	%r392, %r391, %r390, 0x3340U;
	prmt.b32 	%r393, %r392, %r389, 0x5410U;
	cvt.u32.u16 	%r394, %rs277;
	cvt.u32.u16 	%r395, %rs278;
	prmt.b32 	%r396, %r395, %r394, 0x3340U;
	cvt.u32.u16 	%r397, %rs279;
	cvt.u32.u16 	%r398, %rs280;
	prmt.b32 	%r399, %r398, %r397, 0x3340U;
	prmt.b32 	%r400, %r399, %r396, 0x5410U;
	st.shared.v2.b32 	[%r385+16], {%r400, %r393};
	mov.b32 	%r401, %f16;
	st.shared.v2.u32 	[%r385+24], {%r116, %r401};
	st.shared.f64 	[%r385+32], %fd40;
	cvt.u32.u16 	%r402, %rs313;
	cvt.u32.u16 	%r403, %rs314;
	prmt.b32 	%r404, %r403, %r402, 0x3340U;
	cvt.u32.u16 	%r405, %rs315;
	cvt.u32.u16 	%r406, %rs316;
	prmt.b32 	%r407, %r406, %r405, 0x3340U;
	prmt.b32 	%r408, %r407, %r404, 0x5410U;
	cvt.u32.u16 	%r409, %rs317;
	cvt.u32.u16 	%r410, %rs318;
	prmt.b32 	%r411, %r410, %r409, 0x3340U;
	cvt.u32.u16 	%r412, %rs319;
	cvt.u32.u16 	%r413, %rs320;
	prmt.b32 	%r414, %r413, %r412, 0x3340U;
	prmt.b32 	%r415, %r414, %r411, 0x5410U;
	st.shared.v2.b32 	[%r385+40], {%r415, %r408};
	bar.warp.sync 	-1;
	sub.s32 	%r416, %r383, %r381;
	mad.lo.s32 	%r417, %r416, 24, %r384;
	ld.shared.v2.u32 	{%r129, %r130}, [%r417];
	ld.shared.f64 	%fd43, [%r417+8];
	ld.shared.v2.b32 	{%r131, %r132}, [%r417+16];
	ld.shared.v2.u32 	{%r133, %r134}, [%r417+768];
	ld.shared.f64 	%fd44, [%r417+776];
	ld.shared.v2.b32 	{%r135, %r136}, [%r417+784];
	setp.ne.s32 	%p38, %r2, 0;
	@%p38 bra 	$L__BB11_63;
	st.volatile.shared.u32 	[_ZZN3cub18CUB_300001_SM_10006detail10merge_sort26DeviceMergeSortMergeKernelINS2_10policy_hubIN6thrust24THRUST_300001_SM_1000_NS6detail15normal_iteratorINS6_10device_ptrI4TestEEEEE9Policy600ESC_PNS0_8NullTypeESC_SG_jN4cuda3std3__44lessISA_EESA_SF_EEvbT2_T3_T4_PT6_PT7_T5_PSO_SO_NS1_7vsmem_tEE19static_temp_storage+12288], %r92;
$L__BB11_63:
	bar.sync 	0;
	ld.volatile.shared.u32 	%r137, [_ZZN3cub18CUB_300001_SM_10006detail10merge_sort26DeviceMergeSortMergeKernelINS2_10policy_hubIN6thrust24THRUST_300001_SM_1000_NS6detail15normal_iteratorINS6_10device_ptrI4TestEEEEE9Policy600ESC_PNS0_8NullTypeESC_SG_jN4cuda3std3__44lessISA_EESA_SF_EEvbT2_T3_T4_PT6_PT7_T5_PSO_SO_NS1_7vsmem_tEE19static_temp_storage+12288];
	and.b32  	%r418, %r2, 31;
	cvt.u64.u32 	%rd45, %r128;
	add.s32 	%r138, %r128, %r418;
	add.s32 	%r419, %r418, %r115;
	cvt.u64.u32 	%rd46, %r419;
	add.s64 	%rd47, %rd46, %rd45;
	setp.ge.s32 	%p39, %r138, %r137;
	mad.lo.s64 	%rd13, %rd47, 24, %rd3;
	@%p39 bra 	$L__BB11_65;
	st.global.v2.u32 	[%rd13], {%r129, %r130};
	st.global.f64 	[%rd13+8], %fd43;
	st.global.v2.b32 	[%rd13+16], {%r131, %r132};
$L__BB11_65:
	add.s32 	%r420, %r138, 32;
	setp.ge.s32 	%p40, %r420, %r137;
	@%p40 bra 	$L__BB11_67;
	st.global.v2.u32 	[%rd13+768], {%r133, %r134};
	st.global.f64 	[%rd13+776], %fd44;
	st.global.v2.b32 	[%rd13+784], {%r135, %r136};
$L__BB11_67:
	ret;

}
	// .globl	_ZN3cub18CUB_300001_SM_10006detail10merge_sort30DeviceMergeSortBlockSortKernelINS2_10policy_hubIN6thrust24THRUST_300001_SM_1000_NS6detail15normal_iteratorINS6_10device_ptrI4TestEEEEE9Policy600ESC_PNS0_8NullTypeESC_SG_mN4cuda3std3__44lessISA_EESA_SF_EEvbT0_T1_T2_T3_T4_PT6_PT7_T5_NS1_7vsmem_tE
.visible .entry _ZN3cub18CUB_300001_SM_10006detail10merge_sort30DeviceMergeSortBlockSortKernelINS2_10policy_hubIN6thrust24THRUST_300001_SM_1000_NS6detail15normal_iteratorINS6_10device_ptrI4TestEEEEE9Policy600ESC_PNS0_8NullTypeESC_SG_mN4cuda3std3__44lessISA_EESA_SF_EEvbT0_T1_T2_T3_T4_PT6_PT7_T5_NS1_7vsmem_tE(
	.param .u8 _ZN3cub18CUB_300001_SM_10006detail10merge_sort30DeviceMergeSortBlockSortKernelINS2_10policy_hubIN6thrust24THRUST_300001_SM_1000_NS6detail15normal_iteratorINS6_10device_ptrI4TestEEEEE9Policy600ESC_PNS0_8NullTypeESC_SG_mN4cuda3std3__44lessISA_EESA_SF_EEvbT0_T1_T2_T3_T4_PT6_PT7_T5_NS1_7vsmem_tE_param_0,
	.param .align 8 .b8 _ZN3cub18CUB_300001_SM_10006detail10merge_sort30DeviceMergeSortBlockSortKernelINS2_10policy_hubIN6thrust24THRUST_300001_SM_1000_NS6detail15normal_iteratorINS6_10device_ptrI4TestEEEEE9Policy600ESC_PNS0_8NullTypeESC_SG_mN4cuda3std3__44lessISA_EESA_SF_EEvbT0_T1_T2_T3_T4_PT6_PT7_T5_NS1_7vsmem_tE_param_1[8],
	.param .u64 .ptr .align 1 _ZN3cub18CUB_300001_SM_10006detail10merge_sort30DeviceMergeSortBlockSortKernelINS2_10policy_hubIN6thrust24THRUST_300001_SM_1000_NS6detail15normal_iteratorINS6_10device_ptrI4TestEEEEE9Policy600ESC_PNS0_8NullTypeESC_SG_mN4cuda3std3__44lessISA_EESA_SF_EEvbT0_T1_T2_T3_T4_PT6_PT7_T5_NS1_7vsmem_tE_param_2,
	.param .align 8 .b8 _ZN3cub18CUB_300001_SM_10006detail10merge_sort30DeviceMergeSortBlockSortKernelINS2_10policy_hubIN6thrust24THRUST_300001_SM_1000_NS6detail15normal_iteratorINS6_10device_ptrI4TestEEEEE9Policy600ESC_PNS0_8NullTypeESC_SG_mN4cuda3std3__44lessISA_EESA_SF_EEvbT0_T1_T2_T3_T4_PT6_PT7_T5_NS1_7vsmem_tE_param_3[8],
	.param .u64 .ptr .align 1 _ZN3cub18CUB_300001_SM_10006detail10merge_sort30DeviceMergeSortBlockSortKernelINS2_10policy_hubIN6thrust24THRUST_300001_SM_1000_NS6detail15normal_iteratorINS6_10device_ptrI4TestEEEEE9Policy600ESC_PNS0_8NullTypeESC_SG_mN4cuda3std3__44lessISA_EESA_SF_EEvbT0_T1_T2_T3_T4_PT6_PT7_T5_NS1_7vsmem_tE_param_4,
	.param .u64 _ZN3cub18CUB_300001_SM_10006detail10merge_sort30DeviceMergeSortBlockSortKernelINS2_10policy_hubIN6thrust24THRUST_300001_SM_1000_NS6detail15normal_iteratorINS6_10device_ptrI4TestEEEEE9Policy600ESC_PNS0_8NullTypeESC_SG_mN4cuda3std3__44lessISA_EESA_SF_EEvbT0_T1_T2_T3_T4_PT6_PT7_T5_NS1_7vsmem_tE_param_5,
	.param .u64 .ptr .align 1 _ZN3cub18CUB_300001_SM_10006detail10merge_sort30DeviceMergeSortBlockSortKernelINS2_10policy_hubIN6thrust24THRUST_300001_SM_1000_NS6detail15normal_iteratorINS6_10device_ptrI4TestEEEEE9Policy600ESC_PNS0_8NullTypeESC_SG_mN4cuda3std3__44lessISA_EESA_SF_EEvbT0_T1_T2_T3_T4_PT6_PT7_T5_NS1_7vsmem_tE_param_6,
	.param .u64 .ptr .align 1 _ZN3cub18CUB_300001_SM_10006detail10merge_sort30DeviceMergeSortBlockSortKernelINS2_10policy_hubIN6thrust24THRUST_300001_SM_1000_NS6detail15normal_iteratorINS6_10device_ptrI4TestEEEEE9Policy600ESC_PNS0_8NullTypeESC_SG_mN4cuda3std3__44lessISA_EESA_SF_EEvbT0_T1_T2_T3_T4_PT6_PT7_T5_NS1_7vsmem_tE_param_7,
	.param .align 1 .b8 _ZN3cub18CUB_300001_SM_10006detail10merge_sort30DeviceMergeSortBlockSortKernelINS2_10policy_hubIN6thrust24THRUST_300001_SM_1000_NS6detail15normal_iteratorINS6_10device_ptrI4TestEEEEE9Policy600ESC_PNS0_8NullTypeESC_SG_mN4cuda3std3__44lessISA_EESA_SF_EEvbT0_T1_T2_T3_T4_PT6_PT7_T5_NS1_7vsmem_tE_param_8[1],
	.param .align 8 .b8 _ZN3cub18CUB_300001_SM_10006detail10merge_sort30DeviceMergeSortBlockSortKernelINS2_10policy_hubIN6thrust24THRUST_300001_SM_1000_NS6detail15normal_iteratorINS6_10device_ptrI4TestEEEEE9Policy600ESC_PNS0_8NullTypeESC_SG_mN4cuda3std3__44lessISA_EESA_SF_EEvbT0_T1_T2_T3_T4_PT6_PT7_T5_NS1_7vsmem_tE_param_9[8]
)
.maxntid 256
{
	.reg .pred 	%p<57>;
	.reg .b16 	%rs<396>;
	.reg .b32 	%r<636>;
	.reg .b32 	%f<43>;
	.reg .b64 	%rd<40>;
	.reg .b64 	%fd<60>;
	// demoted variable
	.shared .align 16 .b8 _ZZN3cub18CUB_300001_SM_10006detail10merge_sort30DeviceMergeSortBlockSortKernelINS2_10policy_hubIN6thrust24THRUST_300001_SM_1000_NS6detail15normal_iteratorINS6_10device_ptrI4TestEEEEE9Policy600ESC_PNS0_8NullTypeESC_SG_mN4cuda3std3__44lessISA_EESA_SF_EEvbT0_T1_T2_T3_T4_PT6_PT7_T5_NS1_7vsmem_tEE19static_temp_storage[12320];
	ld.param.u64 	%rd10, [_ZN3cub18CUB_300001_SM_10006detail10merge_sort30DeviceMergeSortBlockSortKernelINS2_10policy_hubIN6thrust24THRUST_300001_SM_1000_NS6detail15normal_iteratorINS6_10device_ptrI4TestEEEEE9Policy600ESC_PNS0_8NullTypeESC_SG_mN4cuda3std3__44lessISA_EESA_SF_EEvbT0_T1_T2_T3_T4_PT6_PT7_T5_NS1_7vsmem_tE_param_3];
	ld.param.u64 	%rd11, [_ZN3cub18CUB_300001_SM_10006detail10merge_sort30DeviceMergeSortBlockSortKernelINS2_10policy_hubIN6thrust24THRUST_300001_SM_1000_NS6detail15normal_iteratorINS6_10device_ptrI4TestEEEEE9Policy600ESC_PNS0_8NullTypeESC_SG_mN4cuda3std3__44lessISA_EESA_SF_EEvbT0_T1_T2_T3_T4_PT6_PT7_T5_NS1_7vsmem_tE_param_1];
	ld.param.u64 	%rd8, [_ZN3cub18CUB_300001_SM_10006detail10merge_sort30DeviceMergeSortBlockSortKernelINS2_10policy_hubIN6thrust24THRUST_300001_SM_1000_NS6detail15normal_iteratorINS6_10device_ptrI4TestEEEEE9Policy600ESC_PNS0_8NullTypeESC_SG_mN4cuda3std3__44lessISA_EESA_SF_EEvbT0_T1_T2_T3_T4_PT6_PT7_T5_NS1_7vsmem_tE_param_5];
	cvta.to.global.u64 	%rd1, %rd11;
	cvta.to.global.u64 	%rd2, %rd10;
	mov.u32 	%r109, %ctaid.x;
	cvt.u64.u32 	%rd12, %r109;
	mov.u32 	%r110, %nctaid.x;
	cvt.u64.u32 	%rd13, %r110;
	mul.wide.u32 	%rd3, %r109, 512;
	add.s64 	%rd14, %rd13, -1;
	setp.le.u64 	%p9, %rd14, %rd12;
	@%p9 bra 	$L__BB12_18;
	// begin inline asm
	griddepcontrol.wait;
	// end inline asm
	mov.u32 	%r380, %tid.x;
	and.b32  	%r381, %r380, 31;
	shl.b32 	%r382, %r380, 1;
	and.b32  	%r383, %r382, 1984;
	or.b32  	%r384, %r383, %r381;
	cvt.u64.u32 	%rd24, %r384;
	add.s64 	%rd25, %rd3, %rd24;
	mad.lo.s64 	%rd26, %rd25, 24, %rd1;
	ld.global.v2.u32 	{%r385, %r386}, [%rd26];
	ld.global.f64 	%fd39, [%rd26+8];
	ld.global.v2.b32 	{%r387, %r388}, [%rd26+16];
	ld.global.v2.u32 	{%r389, %r390}, [%rd26+768];
	ld.global.f64 	%fd40, [%rd26+776];
	ld.global.v2.b32 	{%r391, %r392}, [%rd26+784];
	// begin inline asm
	mov.u32 %r379, %laneid;
	// end inline asm
	add.s32 	%r393, %r379, %r383;
	mov.u32 	%r394, _ZZN3cub18CUB_300001_SM_10006detail10merge_sort30DeviceMergeSortBlockSortKernelINS2_10policy_hubIN6thrust24THRUST_300001_SM_1000_NS6detail15normal_iteratorINS6_10device_ptrI4TestEEEEE9Policy600ESC_PNS0_8NullTypeESC_SG_mN4cuda3std3__44lessISA_EESA_SF_EEvbT0_T1_T2_T3_T4_PT6_PT7_T5_NS1_7vsmem_tEE19static_temp_storage;
	mad.lo.s32 	%r1, %r393, 24, %r394;
	st.shared.v2.u32 	[%r1], {%r385, %r386};
	st.shared.f64 	[%r1+8], %fd39;
	st.shared.v2.b32 	[%r1+16], {%r387, %r388};
	st.shared.v2.u32 	[%r1+768], {%r389, %r390};
	st.shared.f64 	[%r1+776], %fd40;
	st.shared.v2.b32 	[%r1+784], {%r391, %r392};
	bar.warp.sync 	-1;
	mad.lo.s32 	%r2, %r379, 24, %r1;
	ld.shared.v2.u32 	{%r614, %r395}, [%r2];
	mov.b32 	%f33, %r395;
	ld.shared.f64 	%fd48, [%r2+8];
	ld.shared.v2.b32 	{%r396, %r397}, [%r2+16];
	bfe.u32 	%r398, %r396, 0, 8;
	cvt.u16.u32 	%rs307, %r398;
	bfe.u32 	%r399, %r396, 8, 8;
	cvt.u16.u32 	%rs306, %r399;
	bfe.u32 	%r400, %r396, 16, 8;
	cvt.u16.u32 	%rs305, %r400;
	bfe.u32 	%r401, %r396, 24, 8;
	cvt.u16.u32 	%rs304, %r401;
	bfe.u32 	%r402, %r397, 0, 8;
	cvt.u16.u32 	%rs303, %r402;
	bfe.u32 	%r403, %r397, 8, 8;
	cvt.u16.u32 	%rs302, %r403;
	bfe.u32 	%r404, %r397, 16, 8;
	cvt.u16.u32 	%rs301, %r404;
	bfe.u32 	%r405, %r397, 24, 8;
	cvt.u16.u32 	%rs300, %r405;
	ld.shared.v2.u32 	{%r4, %r406}, [%r2+24];
	mov.b32 	%f2, %r406;
	ld.shared.f64 	%fd2, [%r2+32];
	ld.shared.v2.b32 	{%r407, %r408}, [%r2+40];
	bfe.u32 	%r409, %r407, 0, 8;
	cvt.u16.u32 	%rs9, %r409;
	bfe.u32 	%r410, %r407, 8, 8;
	cvt.u16.u32 	%rs10, %r410;
	bfe.u32 	%r411, %r407, 16, 8;
	cvt.u16.u32 	%rs11, %r411;
	bfe.u32 	%r412, %r407, 24, 8;
	cvt.u16.u32 	%rs12, %r412;
	bfe.u32 	%r413, %r408, 0, 8;
	cvt.u16.u32 	%rs13, %r413;
	bfe.u32 	%r414, %r408, 8, 8;
	cvt.u16.u32 	%rs14, %r414;
	bfe.u32 	%r415, %r408, 16, 8;
	cvt.u16.u32 	%rs15, %r415;
	bfe.u32 	%r416, %r408, 24, 8;
	cvt.u16.u32 	%rs16, %r416;
	bar.sync 	0;
	// begin inline asm
	griddepcontrol.launch_dependents;
	// end inline asm
	setp.ge.s32 	%p37, %r4, %r614;
	mov.u16 	%rs292, %rs16;
	mov.u16 	%rs293, %rs15;
	mov.u16 	%rs294, %rs14;
	mov.u16 	%rs295, %rs13;
	mov.u16 	%rs296, %rs12;
	mov.u16 	%rs297, %rs11;
	mov.u16 	%rs298, %rs10;
	mov.u16 	%rs299, %rs9;
	mov.f64 	%fd47, %fd2;
	mov.f32 	%f32, %f2;
	mov.u32 	%r613, %r4;
	@%p37 bra 	$L__BB12_3;
	mov.u16 	%rs292, %rs300;
	mov.u16 	%rs293, %rs301;
	mov.u16 	%rs294, %rs302;
	mov.u16 	%rs295, %rs303;
	mov.u16 	%rs296, %rs304;
	mov.u16 	%rs297, %rs305;
	mov.u16 	%rs298, %rs306;
	mov.u16 	%rs299, %rs307;
	mov.f64 	%fd47, %fd48;
	mov.f32 	%f32, %f33;
	mov.u16 	%rs300, %rs16;
	mov.u16 	%rs301, %rs15;
	mov.u16 	%rs302, %rs14;
	mov.u16 	%rs303, %rs13;
	mov.u16 	%rs304, %rs12;
	mov.u16 	%rs305, %rs11;
	mov.u16 	%rs306, %rs10;
	mov.u16 	%rs307, %rs9;
	mov.f64 	%fd48, %fd2;
	mov.f32 	%f33, %f2;
	mov.u32 	%r613, %r614;
	mov.u32 	%r614, %r4;
$L__BB12_3:
	mov.b32 	%r615, 2;
	mad.lo.s32 	%r422, %r380, 48, %r394;
$L__BB12_4:
	bar.sync 	0;
	add.s32 	%r418, %r615, -1;
	mov.b32 	%r419, %f33;
	st.shared.v2.u32 	[%r422], {%r614, %r419};
	st.shared.f64 	[%r422+8], %fd48;
	cvt.u32.u16 	%r423, %rs300;
	cvt.u32.u16 	%r424, %rs301;
	prmt.b32 	%r425, %r424, %r423, 0x3340U;
	cvt.u32.u16 	%r426, %rs302;
	cvt.u32.u16 	%r427, %rs303;
	prmt.b32 	%r428, %r427, %r426, 0x3340U;
	prmt.b32 	%r429, %r428, %r425, 0x5410U;
	cvt.u32.u16 	%r430, %rs304;
	cvt.u32.u16 	%r431, %rs305;
	prmt.b32 	%r432, %r431, %r430, 0x3340U;
	cvt.u32.u16 	%r433, %rs306;
	cvt.u32.u16 	%r434, %rs307;
	prmt.b32 	%r435, %r434, %r433, 0x3340U;
	prmt.b32 	%r436, %r435, %r432, 0x5410U;
	st.shared.v2.b32 	[%r422+16], {%r436, %r429};
	mov.b32 	%r437, %f32;
	st.shared.v2.u32 	[%r422+24], {%r613, %r437};
	st.shared.f64 	[%r422+32], %fd47;
	cvt.u32.u16 	%r438, %rs292;
	cvt.u32.u16 	%r439, %rs293;
	prmt.b32 	%r440, %r439, %r438, 0x3340U;
	cvt.u32.u16 	%r441, %rs294;
	cvt.u32.u16 	%r442, %rs295;
	prmt.b32 	%r443, %r442, %r441, 0x3340U;
	prmt.b32 	%r444, %r443, %r440, 0x5410U;
	cvt.u32.u16 	%r445, %rs296;
	cvt.u32.u16 	%r446, %rs297;
	prmt.b32 	%r447, %r446, %r445, 0x3340U;
	cvt.u32.u16 	%r448, %rs298;
	cvt.u32.u16 	%r449, %rs299;
	prmt.b32 	%r450, %r449, %r448, 0x3340U;
	prmt.b32 	%r451, %r450, %r447, 0x5410U;
	st.shared.v2.b32 	[%r422+40], {%r451, %r444};
	bar.sync 	0;
	neg.s32 	%r452, %r615;
	and.b32  	%r453, %r380, %r452;
	shl.b32 	%r454, %r453, 1;
	and.b32  	%r455, %r418, %r380;
	shl.b32 	%r456, %r455, 1;
	min.u32 	%r10, %r456, 512;
	min.u32 	%r11, %r454, 512;
	add.s32 	%r457, %r11, %r615;
	min.s32 	%r12, %r457, 512;
	add.s32 	%r458, %r12, %r615;
	min.s32 	%r13, %r458, 512;
	sub.s32 	%r459, %r12, %r11;
	sub.s32 	%r460, %r13, %r12;
	setp.lt.s32 	%p38, %r10, %r460;
	sub.s32 	%r461, %r10, %r460;
	selp.b32 	%r618, 0, %r461, %p38;
	min.s32 	%r616, %r459, %r10;
	setp.ge.s32 	%p39, %r618, %r616;
	@%p39 bra 	$L__BB12_7;
	add.s32 	%r16, %r12, %r10;
$L__BB12_6:
	sub.s32 	%r462, %r616, %r618;
	shr.u32 	%r463, %r462, 31;
	add.s32 	%r464, %r462, %r463;
	shr.s32 	%r465, %r464, 1;
	add.s32 	%r466, %r465, %r618;
	add.s32 	%r467, %r466, %r11;
	mov.u32 	%r468, _ZZN3cub18CUB_300001_SM_10006detail10merge_sort30DeviceMergeSortBlockSortKernelINS2_10policy_hubIN6thrust24THRUST_300001_SM_1000_NS6detail15normal_iteratorINS6_10device_ptrI4TestEEEEE9Policy600ESC_PNS0_8NullTypeESC_SG_mN4cuda3std3__44lessISA_EESA_SF_EEvbT0_T1_T2_T3_T4_PT6_PT7_T5_NS1_7vsmem_tEE19static_temp_storage;
	mad.lo.s32 	%r469, %r467, 24, %r468;
	ld.shared.u32 	%r470, [%r469];
	not.b32 	%r471, %r466;
	add.s32 	%r472, %r16, %r471;
	mad.lo.s32 	%r473, %r472, 24, %r468;
	ld.shared.u32 	%r474, [%r473];
	setp.lt.s32 	%p40, %r474, %r470;
	add.s32 	%r475, %r466, 1;
	selp.b32 	%r618, %r618, %r475, %p40;
	selp.b32 	%r616, %r466, %r616, %p40;
	setp.lt.s32 	%p41, %r618, %r616;
	@%p41 bra 	$L__BB12_6;
$L__BB12_7:
	add.s32 	%r22, %r618, %r11;
	add.s32 	%r476, %r12, %r10;
	sub.s32 	%r23, %r476, %r618;
	mov.u32 	%r477, _ZZN3cub18CUB_300001_SM_10006detail10merge_sort30DeviceMergeSortBlockSortKernelINS2_10policy_hubIN6thrust24THRUST_300001_SM_1000_NS6detail15normal_iteratorINS6_10device_ptrI4TestEEEEE9Policy600ESC_PNS0_8NullTypeESC_SG_mN4cuda3std3__44lessISA_EESA_SF_EEvbT0_T1_T2_T3_T4_PT6_PT7_T5_NS1_7vsmem_tEE19static_temp_storage;
	mad.lo.s32 	%r24, %r22, 24, %r477;
	ld.shared.v2.u32 	{%r620, %r478}, [%r24];
	mov.b32 	%f35, %r478;
	ld.shared.f64 	%fd50, [%r24+8];
	ld.shared.v2.b32 	{%r479, %r480}, [%r24+16];
	bfe.u32 	%r481, %r479, 0, 8;
	cvt.u16.u32 	%rs316, %r481;
	bfe.u32 	%r482, %r479, 8, 8;
	cvt.u16.u32 	%rs317, %r482;
	bfe.u32 	%r483, %r479, 16, 8;
	cvt.u16.u32 	%rs318, %r483;
	bfe.u32 	%r484, %r479, 24, 8;
	cvt.u16.u32 	%rs319, %r484;
	bfe.u32 	%r485, %r480, 0, 8;
	cvt.u16.u32 	%rs320, %r485;
	bfe.u32 	%r486, %r480, 8, 8;
	cvt.u16.u32 	%rs321, %r486;
	bfe.u32 	%r487, %r480, 16, 8;
	cvt.u16.u32 	%rs322, %r487;
	bfe.u32 	%r488, %r480, 24, 8;
	cvt.u16.u32 	%rs323, %r488;
	mad.lo.s32 	%r26, %r23, 24, %r477;
	ld.shared.v2.u32 	{%r619, %r489}, [%r26];
	mov.b32 	%f34, %r489;
	ld.shared.f64 	%fd49, [%r26+8];
	ld.shared.v2.b32 	{%r490, %r491}, [%r26+16];
	bfe.u32 	%r492, %r490, 0, 8;
	cvt.u16.u32 	%rs308, %r492;
	bfe.u32 	%r493, %r490, 8, 8;
	cvt.u16.u32 	%rs309, %r493;
	bfe.u32 	%r494, %r490, 16, 8;
	cvt.u16.u32 	%rs310, %r494;
	bfe.u32 	%r495, %r490, 24, 8;
	cvt.u16.u32 	%rs311, %r495;
	bfe.u32 	%r496, %r491, 0, 8;
	cvt.u16.u32 	%rs312, %r496;
	bfe.u32 	%r497, %r491, 8, 8;
	cvt.u16.u32 	%rs313, %r497;
	bfe.u32 	%r498, %r491, 16, 8;
	cvt.u16.u32 	%rs314, %r498;
	bfe.u32 	%r499, %r491, 24, 8;
	cvt.u16.u32 	%rs315, %r499;
	setp.ge.s32 	%p43, %r23, %r13;
	mov.pred 	%p53, 0;
	@%p43 bra 	$L__BB12_9;
	setp.ge.s32 	%p44, %r22, %r12;
	setp.lt.s32 	%p45, %r619, %r620;
	or.pred  	%p53, %p44, %p45;
$L__BB12_9:
	selp.b16 	%rs300, %rs315, %rs323, %p53;
	selp.b16 	%rs301, %rs314, %rs322, %p53;
	selp.b16 	%rs302, %rs313, %rs321, %p53;
	selp.b16 	%rs303, %rs312, %rs320, %p53;
	selp.b16 	%rs304, %rs311, %rs319, %p53;
	selp.b16 	%rs305, %rs310, %rs318, %p53;
	selp.b16 	%rs306, %rs309, %rs317, %p53;
	selp.b16 	%rs307, %rs308, %rs316, %p53;
	selp.f64 	%fd48, %fd49, %fd50, %p53;
	selp.f32 	%f33, %f34, %f35, %p53;
	selp.b32 	%r614, %r619, %r620, %p53;
	selp.u32 	%r500, 1, 0, %p53;
	add.s32 	%r29, %r23, %r500;
	not.pred 	%p46, %p53;
	selp.u32 	%r501, 1, 0, %p46;
	add.s32 	%r30, %r22, %r501;
	@%p46 bra 	$L__BB12_11;
	ld.shared.v2.u32 	{%r619, %r513}, [%r26+24];
	mov.b32 	%f34, %r513;
	ld.shared.f64 	%fd49, [%r26+32];
	ld.shared.v2.b32 	{%r514, %r515}, [%r26+40];
	bfe.u32 	%r516, %r514, 0, 8;
	cvt.u16.u32 	%rs308, %r516;
	bfe.u32 	%r517, %r514, 8, 8;
	cvt.u16.u32 	%rs309, %r517;
	bfe.u32 	%r518, %r514, 16, 8;
	cvt.u16.u32 	%rs310, %r518;
	bfe.u32 	%r519, %r514, 24, 8;
	cvt.u16.u32 	%rs311, %r519;
	bfe.u32 	%r520, %r515, 0, 8;
	cvt.u16.u32 	%rs312, %r520;
	bfe.u32 	%r521, %r515, 8, 8;
	cvt.u16.u32 	%rs313, %r521;
	bfe.u32 	%r522, %r515, 16, 8;
	cvt.u16.u32 	%rs314, %r522;
	bfe.u32 	%r523, %r515, 24, 8;
	cvt.u16.u32 	%rs315, %r523;
	bra.uni 	$L__BB12_12;
$L__BB12_11:
	ld.shared.v2.u32 	{%r620, %r502}, [%r24+24];
	mov.b32 	%f35, %r502;
	ld.shared.f64 	%fd50, [%r24+32];
	ld.shared.v2.b32 	{%r503, %r504}, [%r24+40];
	bfe.u32 	%r505, %r503, 0, 8;
	cvt.u16.u32 	%rs316, %r505;
	bfe.u32 	%r506, %r503, 8, 8;
	cvt.u16.u32 	%rs317, %r506;
	bfe.u32 	%r507, %r503, 16, 8;
	cvt.u16.u32 	%rs318, %r507;
	bfe.u32 	%r508, %r503, 24, 8;
	cvt.u16.u32 	%rs319, %r508;
	bfe.u32 	%r509, %r504, 0, 8;
	cvt.u16.u32 	%rs320, %r509;
	bfe.u32 	%r510, %r504, 8, 8;
	cvt.u16.u32 	%rs321, %r510;
	bfe.u32 	%r511, %r504, 16, 8;
	cvt.u16.u32 	%rs322, %r511;
	bfe.u32 	%r512, %r504, 24, 8;
	cvt.u16.u32 	%rs323, %r512;
$L__BB12_12:
	setp.ge.s32 	%p48, %r29, %r13;
	mov.pred 	%p54, 0;
	@%p48 bra 	$L__BB12_14;
	setp.ge.s32 	%p49, %r30, %r12;
	setp.lt.s32 	%p50, %r619, %r620;
	or.pred  	%p54, %p49, %p50;
$L__BB12_14:
	selp.b16 	%rs292, %rs315, %rs323, %p54;
	selp.b16 	%rs293, %rs314, %rs322, %p54;
	selp.b16 	%rs294, %rs313, %rs321, %p54;
	selp.b16 	%rs295, %rs312, %rs320, %p54;
	selp.b16 	%rs296, %rs311, %rs319, %p54;
	selp.b16 	%rs297, %rs310, %rs318, %p54;
	selp.b16 	%rs298, %rs309, %rs317, %p54;
	selp.b16 	%rs299, %rs308, %rs316, %p54;
	selp.f64 	%fd47, %fd49, %fd50, %p54;
	selp.f32 	%f32, %f34, %f35, %p54;
	selp.b32 	%r613, %r619, %r620, %p54;
	shl.b32 	%r36, %r615, 1;
	setp.lt.u32 	%p51, %r615, 129;
	mov.u32 	%r615, %r36;
	@%p51 bra 	$L__BB12_4;
	ld.param.s8 	%rs275, [_ZN3cub18CUB_300001_SM_10006detail10merge_sort30DeviceMergeSortBlockSortKernelINS2_10policy_hubIN6thrust24THRUST_300001_SM_1000_NS6detail15normal_iteratorINS6_10device_ptrI4TestEEEEE9Policy600ESC_PNS0_8NullTypeESC_SG_mN4cuda3std3__44lessISA_EESA_SF_EEvbT0_T1_T2_T3_T4_PT6_PT7_T5_NS1_7vsmem_tE_param_0];
	bar.sync 	0;
	setp.eq.s16 	%p52, %rs275, 0;
	@%p52 bra 	$L__BB12_17;
	mov.b32 	%r524, %f33;
	st.shared.v2.u32 	[%r2], {%r614, %r524};
	st.shared.f64 	[%r2+8], %fd48;
	cvt.u32.u16 	%r525, %rs300;
	cvt.u32.u16 	%r526, %rs301;
	prmt.b32 	%r527, %r526, %r525, 0x3340U;
	cvt.u32.u16 	%r528, %rs302;
	cvt.u32.u16 	%r529, %rs303;
	prmt.b32 	%r530, %r529, %r528, 0x3340U;
	prmt.b32 	%r531, %r530, %r527, 0x5410U;
	cvt.u32.u16 	%r532, %rs304;
	cvt.u32.u16 	%r533, %rs305;
	prmt.b32 	%r534, %r533, %r532, 0x3340U;
	cvt.u32.u16 	%r535, %rs306;
	cvt.u32.u16 	%r536, %rs307;
	prmt.b32 	%r537, %r536, %r535, 0x3340U;
	prmt.b32 	%r538, %r537, %r534, 0x5410U;
	st.shared.v2.b32 	[%r2+16], {%r538, %r531};
	mov.b32 	%r539, %f32;
	st.shared.v2.u32 	[%r2+24], {%r613, %r539};
	st.shared.f64 	[%r2+32], %fd47;
	cvt.u32.u16 	%r540, %rs292;
	cvt.u32.u16 	%r541, %rs293;
	prmt.b32 	%r542, %r541, %r540, 0x3340U;
	cvt.u32.u16 	%r543, %rs294;
	cvt.u32.u16 	%r544, %rs295;
	prmt.b32 	%r545, %r544, %r543, 0x3340U;
	prmt.b32 	%r546, %r545, %r542, 0x5410U;
	cvt.u32.u16 	%r547, %rs296;
	cvt.u32.u16 	%r548, %rs297;
	prmt.b32 	%r549, %r548, %r547, 0x3340U;
	cvt.u32.u16 	%r550, %rs298;
	cvt.u32.u16 	%r551, %rs299;
	prmt.b32 	%r552, %r551, %r550, 0x3340U;
	prmt.b32 	%r553, %r552, %r549, 0x5410U;
	st.shared.v2.b32 	[%r2+40], {%r553, %r546};
	bar.warp.sync 	-1;
	ld.shared.v2.u32 	{%r554, %r555}, [%r1];
	ld.shared.f64 	%fd41, [%r1+8];
	ld.shared.v2.b32 	{%r556, %r557}, [%r1+16];
	ld.shared.v2.u32 	{%r558, %r559}, [%r1+768];
	ld.shared.f64 	%fd42, [%r1+776];
	ld.shared.v2.b32 	{%r560, %r561}, [%r1+784];
	mov.u32 	%r562, %tid.x;
	shl.b32 	%r563, %r562, 1;
	and.b32  	%r564, %r563, 1984;
	cvt.u64.u32 	%rd27, %r564;
	and.b32  	%r565, %r562, 31;
	cvt.u64.u32 	%rd28, %r565;
	mov.u32 	%r566, %ctaid.x;
	mul.wide.u32 	%rd29, %r566, 512;
	or.b64  	%rd30, %rd29, %rd28;
	add.s64 	%rd31, %rd30, %rd27;
	mad.lo.s64 	%rd32, %rd31, 24, %rd2;
	st.global.v2.u32 	[%rd32], {%r554, %r555};
	st.global.f64 	[%rd32+8], %fd41;
	st.global.v2.b32 	[%rd32+16], {%r556, %r557};
	st.global.v2.u32 	[%rd32+768], {%r558, %r559};
	st.global.f64 	[%rd32+776], %fd42;
	st.global.v2.b32 	[%rd32+784], {%r560, %r561};
	bra.uni 	$L__BB12_51;
$L__BB12_17:
	ld.param.u64 	%rd39, [_ZN3cub18CUB_300001_SM_10006detail10merge_sort30DeviceMergeSortBlockSortKernelINS2_10policy_hubIN6thrust24THRUST_300001_SM_1000_NS6detail15normal_iteratorINS6_10device_ptrI4TestEEEEE9Policy600ESC_PNS0_8NullTypeESC_SG_mN4cuda3std3__44lessISA_EESA_SF_EEvbT0_T1_T2_T3_T4_PT6_PT7_T5_NS1_7vsmem_tE_param_6];
	mov.b32 	%r567, %f33;
	st.shared.v2.u32 	[%r2], {%r614, %r567};
	st.shared.f64 	[%r2+8], %fd48;
	cvt.u32.u16 	%r568, %rs300;
	cvt.u32.u16 	%r569, %rs301;
	prmt.b32 	%r570, %r569, %r568, 0x3340U;
	cvt.u32.u16 	%r571, %rs302;
	cvt.u32.u16 	%r572, %rs303;
	prmt.b32 	%r573, %r572, %r571, 0x3340U;
	prmt.b32 	%r574, %r573, %r570, 0x5410U;
	cvt.u32.u16 	%r575, %rs304;
	cvt.u32.u16 	%r576, %rs305;
	prmt.b32 	%r577, %r576, %r575, 0x3340U;
	cvt.u32.u16 	%r578, %rs306;
	cvt.u32.u16 	%r579, %rs307;
	prmt.b32 	%r580, %r579, %r578, 0x3340U;
	prmt.b32 	%r581, %r580, %r577, 0x5410U;
	st.shared.v2.b32 	[%r2+16], {%r581, %r574};
	mov.b32 	%r582, %f32;
	st.shared.v2.u32 	[%r2+24], {%r613, %r582};
	st.shared.f64 	[%r2+32], %fd47;
	cvt.u32.u16 	%r583, %rs292;
	cvt.u32.u16 	%r584, %rs293;
	prmt.b32 	%r585, %r584, %r583, 0x3340U;
	cvt.u32.u16 	%r586, %rs294;
	cvt.u32.u16 	%r587, %rs295;
	prmt.b32 	%r588, %r587, %r586, 0x3340U;
	prmt.b32 	%r589, %r588, %r585, 0x5410U;
	cvt.u32.u16 	%r590, %rs296;
	cvt.u32.u16 	%r591, %rs297;
	prmt.b32 	%r592, %r591, %r590, 0x3340U;
	cvt.u32.u16 	%r593, %rs298;
	cvt.u32.u16 	%r594, %rs299;
	prmt.b32 	%r595, %r594, %r593, 0x3340U;
	prmt.b32 	%r596, %r595, %r592, 0x5410U;
	st.shared.v2.b32 	[%r2+40], {%r596, %r589};
	bar.warp.sync 	-1;
	ld.shared.v2.u32 	{%r597, %r598}, [%r1];
	ld.shared.f64 	%fd43, [%r1+8];
	ld.shared.v2.b32 	{%r599, %r600}, [%r1+16];
	ld.shared.v2.u32 	{%r601, %r602}, [%r1+768];
	ld.shared.f64 	%fd44, [%r1+776];
	ld.shared.v2.b32 	{%r603, %r604}, [%r1+784];
	cvta.to.global.u64 	%rd33, %rd39;
	mov.u32 	%r605, %ctaid.x;
	mul.wide.u32 	%rd34, %r605, 512;
	mov.u32 	%r606, %tid.x;
	shl.b32 	%r607, %r606, 1;
	and.b32  	%r608, %r607, 1984;
	and.b32  	%r609, %r606, 31;
	or.b32  	%r610, %r608, %r609;
	cvt.u64.u32 	%rd35, %r610;
	add.s64 	%rd36, %rd34, %rd35;
	mad.lo.s64 	%rd37, %rd36, 24, %rd33;
	st.global.v2.u32 	[%rd37], {%r597, %r598};
	st.global.f64 	[%rd37+8], %fd43;
	st.global.v2.b32 	[%rd37+16], {%r599, %r600};
	st.global.v2.u32 	[%rd37+768], {%r601, %r602};
	st.global.f64 	[%rd37+776], %fd44;
	st.global.v2.b32 	[%rd37+784], {%r603, %r604};
	bra.uni 	$L__BB12_51;
$L__BB12_18:
	cvt.u32.u64 	%r111, %rd3;
	cvt.u32.u64 	%r112, %rd8;
	sub.s32 	%r113, %r112, %r111;
	min.s32 	%r37, %r113, 512;
	// begin inline asm
	griddepcontrol.wait;
	// end inline asm
	mad.lo.s64 	%rd15, %rd3, 24, %rd1;
	mov.u32 	%r38, %tid.x;
	ld.global.v2.b32 	{%r114, %r115}, [%rd15+16];
	bfe.u32 	%r116, %r114, 0, 8;
	cvt.u16.u32 	%rs339, %r116;
	bfe.u32 	%r117, %r114, 8, 8;
	cvt.u16.u32 	%rs338, %r117;
	bfe.u32 	%r118, %r114, 16, 8;
	cvt.u16.u32 	%rs337, %r118;
	bfe.u32 	%r119, %r114, 24, 8;
	cvt.u16.u32 	%rs336, %r119;
	bfe.u32 	%r120, %r115, 0, 8;
	cvt.u16.u32 	%rs335, %r120;
	bfe.u32 	%r121, %r115, 8, 8;
	cvt.u16.u32 	%rs334, %r121;
	bfe.u32 	%r122, %r115, 16, 8;
	cvt.u16.u32 	%rs333, %r122;
	bfe.u32 	%r123, %r115, 24, 8;
	cvt.u16.u32 	%rs332, %r123;
	ld.global.f64 	%fd52, [%rd15+8];
	ld.global.v2.u32 	{%r624, %r623}, [%rd15];
	and.b32  	%r124, %r38, 31;
	shl.b32 	%r125, %r38, 1;
	and.b32  	%r126, %r125, 1984;
	or.b32  	%r41, %r126, %r124;
	setp.ge.s32 	%p10, %r41, %r37;
	mul.lo.s32 	%r127, %r41, 24;
	cvt.u64.u32 	%rd16, %r127;
	add.s64 	%rd4, %rd15, %rd16;
	mov.u16 	%rs324, %rs332;
	mov.u16 	%rs325, %rs333;
	mov.u16 	%rs326, %rs334;
	mov.u16 	%rs327, %rs335;
	mov.u16 	%rs328, %rs336;
	mov.u16 	%rs329, %rs337;
	mov.u16 	%rs330, %rs338;
	mov.u16 	%rs331, %rs339;
	mov.f64 	%fd51, %fd52;
	mov.u32 	%r621, %r623;
	mov.u32 	%r622, %r624;
	@%p10 bra 	$L__BB12_20;
	ld.global.v2.u32 	{%r622, %r621}, [%rd4];
	ld.global.f64 	%fd51, [%rd4+8];
	ld.global.v2.b32 	{%r128, %r129}, [%rd4+16];
	bfe.u32 	%r130, %r128, 0, 8;
	cvt.u16.u32 	%rs331, %r130;
	bfe.u32 	%r131, %r128, 8, 8;
	cvt.u16.u32 	%rs330, %r131;
	bfe.u32 	%r132, %r128, 16, 8;
	cvt.u16.u32 	%rs329, %r132;
	bfe.u32 	%r133, %r128, 24, 8;
	cvt.u16.u32 	%rs328, %r133;
	bfe.u32 	%r134, %r129, 0, 8;
	cvt.u16.u32 	%rs327, %r134;
	bfe.u32 	%r135, %r129, 8, 8;
	cvt.u16.u32 	%rs326, %r135;
	bfe.u32 	%r136, %r129, 16, 8;
	cvt.u16.u32 	%rs325, %r136;
	bfe.u32 	%r137, %r129, 24, 8;
	cvt.u16.u32 	%rs324, %r137;
$L__BB12_20:
	add.s32 	%r138, %r41, 32;
	setp.ge.s32 	%p11, %r138, %r37;
	@%p11 bra 	$L__BB12_22;
	ld.global.v2.u32 	{%r624, %r623}, [%rd4+768];
	ld.global.f64 	%fd52, [%rd4+776];
	ld.global.v2.b32 	{%r139, %r140}, [%rd4+784];
	bfe.u32 	%r141, %r139, 0, 8;
	cvt.u16.u32 	%rs339, %r141;
	bfe.u32 	%r142, %r139, 8, 8;
	cvt.u16.u32 	%rs338, %r142;
	bfe.u32 	%r143, %r139, 16, 8;
	cvt.u16.u32 	%rs337, %r143;
	bfe.u32 	%r144, %r139, 24, 8;
	cvt.u16.u32 	%rs336, %r144;
	bfe.u32 	%r145, %r140, 0, 8;
	cvt.u16.u32 	%rs335, %r145;
	bfe.u32 	%r146, %r140, 8, 8;
	cvt.u16.u32 	%rs334, %r146;
	bfe.u32 	%r147, %r140, 16, 8;
	cvt.u16.u32 	%rs333, %r147;
	bfe.u32 	%r148, %r140, 24, 8;
	cvt.u16.u32 	%rs332, %r148;
$L__BB12_22:
	// begin inline asm
	mov.u32 %r149, %laneid;
	// end inline asm
	add.s32 	%r151, %r149, %r126;
	mov.u32 	%r152, _ZZN3cub18CUB_300001_SM_10006detail10merge_sort30DeviceMergeSortBlockSortKernelINS2_10policy_hubIN6thrust24THRUST_300001_SM_1000_NS6detail15normal_iteratorINS6_10device_ptrI4TestEEEEE9Policy600ESC_PNS0_8NullTypeESC_SG_mN4cuda3std3__44lessISA_EESA_SF_EEvbT0_T1_T2_T3_T4_PT6_PT7_T5_NS1_7vsmem_tEE19static_temp_storage;
	mad.lo.s32 	%r51, %r151, 24, %r152;
	st.shared.v2.u32 	[%r51], {%r622, %r621};
	st.shared.f64 	[%r51+8], %fd51;
	cvt.u32.u16 	%r153, %rs324;
	cvt.u32.u16 	%r154, %rs325;
	prmt.b32 	%r155, %r154, %r153, 0x3340U;
	cvt.u32.u16 	%r156, %rs326;
	cvt.u32.u16 	%r157, %rs327;
	prmt.b32 	%r158, %r157, %r156, 0x3340U;
	prmt.b32 	%r159, %r158, %r155, 0x5410U;
	cvt.u32.u16 	%r160, %rs328;
	cvt.u32.u16 	%r161, %rs329;
	prmt.b32 	%r162, %r161, %r160, 0x3340U;
	cvt.u32.u16 	%r163, %rs330;
	cvt.u32.u16 	%r164, %rs331;
	prmt.b32 	%r165, %r164, %r163, 0x3340U;
	prmt.b32 	%r166, %r165, %r162, 0x5410U;
	st.shared.v2.b32 	[%r51+16], {%r166, %r159};
	st.shared.v2.u32 	[%r51+768], {%r624, %r623};
	st.shared.f64 	[%r51+776], %fd52;
	cvt.u32.u16 	%r167, %rs332;
	cvt.u32.u16 	%r168, %rs333;
	prmt.b32 	%r169, %r168, %r167, 0x3340U;
	cvt.u32.u16 	%r170, %rs334;
	cvt.u32.u16 	%r171, %rs335;
	prmt.b32 	%r172, %r171, %r170, 0x3340U;
	prmt.b32 	%r173, %r172, %r169, 0x5410U;
	cvt.u32.u16 	%r174, %rs336;
	cvt.u32.u16 	%r175, %rs337;
	prmt.b32 	%r176, %r175, %r174, 0x3340U;
	cvt.u32.u16 	%r177, %rs338;
	cvt.u32.u16 	%r178, %rs339;
	prmt.b32 	%r179, %r178, %r177, 0x3340U;
	prmt.b32 	%r180, %r179, %r176, 0x5410U;
	st.shared.v2.b32 	[%r51+784], {%r180, %r173};
	bar.warp.sync 	-1;
	mad.lo.s32 	%r52, %r149, 24, %r51;
	ld.shared.v2.u32 	{%r629, %r181}, [%r52];
	mov.b32 	%f40, %r181;
	ld.shared.f64 	%fd57, [%r52+8];
	ld.shared.v2.b32 	{%r182, %r183}, [%r52+16];
	bfe.u32 	%r184, %r182, 0, 8;
	cvt.u16.u32 	%rs379, %r184;
	bfe.u32 	%r185, %r182, 8, 8;
	cvt.u16.u32 	%rs378, %r185;
	bfe.u32 	%r186, %r182, 16, 8;
	cvt.u16.u32 	%rs377, %r186;
	bfe.u32 	%r187, %r182, 24, 8;
	cvt.u16.u32 	%rs376, %r187;
	bfe.u32 	%r188, %r183, 0, 8;
	cvt.u16.u32 	%rs375, %r188;
	bfe.u32 	%r189, %r183, 8, 8;
	cvt.u16.u32 	%rs374, %r189;
	bfe.u32 	%r190, %r183, 16, 8;
	cvt.u16.u32 	%rs373, %r190;
	bfe.u32 	%r191, %r183, 24, 8;
	cvt.u16.u32 	%rs372, %r191;
	ld.shared.v2.u32 	{%r625, %r192}, [%r52+24];
	mov.b32 	%f36, %r192;
	ld.shared.f64 	%fd53, [%r52+32];
	ld.shared.v2.b32 	{%r193, %r194}, [%r52+40];
	bfe.u32 	%r195, %r193, 0, 8;
	cvt.u16.u32 	%rs347, %r195;
	bfe.u32 	%r196, %r193, 8, 8;
	cvt.u16.u32 	%rs346, %r196;
	bfe.u32 	%r197, %r193, 16, 8;
	cvt.u16.u32 	%rs345, %r197;
	bfe.u32 	%r198, %r193, 24, 8;
	cvt.u16.u32 	%rs344, %r198;
	bfe.u32 	%r199, %r194, 0, 8;
	cvt.u16.u32 	%rs343, %r199;
	bfe.u32 	%r200, %r194, 8, 8;
	cvt.u16.u32 	%rs342, %r200;
	bfe.u32 	%r201, %r194, 16, 8;
	cvt.u16.u32 	%rs341, %r201;
	bfe.u32 	%r202, %r194, 24, 8;
	cvt.u16.u32 	%rs340, %r202;
	bar.sync 	0;
	// begin inline asm
	griddepcontrol.launch_dependents;
	// end inline asm
	or.b32  	%r203, %r125, 1;
	setp.lt.u32 	%p12, %r203, %r37;
	@%p12 bra 	$L__BB12_24;
	mov.u16 	%rs340, %rs372;
	mov.u16 	%rs341, %rs373;
	mov.u16 	%rs342, %rs374;
	mov.u16 	%rs343, %rs375;
	mov.u16 	%rs344, %rs376;
	mov.u16 	%rs345, %rs377;
	mov.u16 	%rs346, %rs378;
	mov.u16 	%rs347, %rs379;
	mov.f64 	%fd53, %fd57;
	mov.f32 	%f36, %f40;
	mov.u32 	%r625, %r629;
$L__BB12_24:
	setp.ge.u32 	%p13, %r125, %r37;
	setp.ge.s32 	%p14, %r625, %r629;
	or.pred  	%p15, %p13, %p14;
	mov.u16 	%rs364, %rs340;
	mov.u16 	%rs365, %rs341;
	mov.u16 	%rs366, %rs342;
	mov.u16 	%rs367, %rs343;
	mov.u16 	%rs368, %rs344;
	mov.u16 	%rs369, %rs345;
	mov.u16 	%rs370, %rs346;
	mov.u16 	%rs371, %rs347;
	mov.f64 	%fd56, %fd53;
	mov.f32 	%f39, %f36;
	mov.u32 	%r628, %r625;
	@%p15 bra 	$L__BB12_26;
	mov.u16 	%rs364, %rs372;
	mov.u16 	%rs365, %rs373;
	mov.u16 	%rs366, %rs374;
	mov.u16 	%rs367, %rs375;
	mov.u16 	%rs368, %rs376;
	mov.u16 	%rs369, %rs377;
	mov.u16 	%rs370, %rs378;
	mov.u16 	%rs371, %rs379;
	mov.f64 	%fd56, %fd57;
	mov.f32 	%f39, %f40;
	mov.u32 	%r628, %r629;
	mov.u16 	%rs372, %rs340;
	mov.u16 	%rs373, %rs341;
	mov.u16 	%rs374, %rs342;
	mov.u16 	%rs375, %rs343;
	mov.u16 	%rs376, %rs344;
	mov.u16 	%rs377, %rs345;
	mov.u16 	%rs378, %rs346;
	mov.u16 	%rs379, %rs347;
	mov.f64 	%fd57, %fd53;
	mov.f32 	%f40, %f36;
	mov.u32 	%r629, %r625;
$L__BB12_26:
	mov.b32 	%r630, 2;
	mad.lo.s32 	%r209, %r38, 48, %r152;
$L__BB12_27:
	bar.sync 	0;
	add.s32 	%r205, %r630, -1;
	mov.b32 	%r206, %f40;
	st.shared.v2.u32 	[%r209], {%r629, %r206};
	st.shared.f64 	[%r209+8], %fd57;
	cvt.u32.u16 	%r210, %rs372;
	cvt.u32.u16 	%r211, %rs373;
	prmt.b32 	%r212, %r211, %r210, 0x3340U;
	cvt.u32.u16 	%r213, %rs374;
	cvt.u32.u16 	%r214, %rs375;
	prmt.b32 	%r215, %r214, %r213, 0x3340U;
	prmt.b32 	%r216, %r215, %r212, 0x5410U;
	cvt.u32.u16 	%r217, %rs376;
	cvt.u32.u16 	%r218, %rs377;
	prmt.b32 	%r219, %r218, %r217, 0x3340U;
	cvt.u32.u16 	%r220, %rs378;
	cvt.u32.u16 	%r221, %rs379;
	prmt.b32 	%r222, %r221, %r220, 0x3340U;
	prmt.b32 	%r223, %r222, %r219, 0x5410U;
	st.shared.v2.b32 	[%r209+16], {%r223, %r216};
	mov.b32 	%r224, %f39;
	st.shared.v2.u32 	[%r209+24], {%r628, %r224};
	st.shared.f64 	[%r209+32], %fd56;
	cvt.u32.u16 	%r225, %rs364;
	cvt.u32.u16 	%r226, %rs365;
	prmt.b32 	%r227, %r226, %r225, 0x3340U;
	cvt.u32.u16 	%r228, %rs366;
	cvt.u32.u16 	%r229, %rs367;
	prmt.b32 	%r230, %r229, %r228, 0x3340U;
	prmt.b32 	%r231, %r230, %r227, 0x5410U;
	cvt.u32.u16 	%r232, %rs368;
	cvt.u32.u16 	%r233, %rs369;
	prmt.b32 	%r234, %r233, %r232, 0x3340U;
	cvt.u32.u16 	%r235, %rs370;
	cvt.u32.u16 	%r236, %rs371;
	prmt.b32 	%r237, %r236, %r235, 0x3340U;
	prmt.b32 	%r238, %r237, %r234, 0x5410U;
	st.shared.v2.b32 	[%r209+40], {%r238, %r231};
	bar.sync 	0;
	neg.s32 	%r239, %r630;
	and.b32  	%r240, %r38, %r239;
	shl.b32 	%r241, %r240, 1;
	and.b32  	%r242, %r205, %r38;
	shl.b32 	%r243, %r242, 1;
	min.s32 	%r61, %r243, %r37;
	min.s32 	%r62, %r241, %r37;
	add.s32 	%r244, %r62, %r630;
	min.s32 	%r63, %r244, %r37;
	add.s32 	%r245, %r63, %r630;
	min.s32 	%r64, %r245, %r37;
	sub.s32 	%r246, %r63, %r62;
	sub.s32 	%r247, %r64, %r63;
	setp.lt.s32 	%p16, %r61, %r247;
	sub.s32 	%r248, %r61, %r247;
	selp.b32 	%r633, 0, %r248, %p16;
	min.s32 	%r631, %r246, %r61;
	setp.ge.s32 	%p17, %r633, %r631;
	@%p17 bra 	$L__BB12_30;
	add.s32 	%r67, %r63, %r61;
$L__BB12_29:
	sub.s32 	%r249, %r631, %r633;
	shr.u32 	%r250, %r249, 31;
	add.s32 	%r251, %r249, %r250;
	shr.s32 	%r252, %r251, 1;
	add.s32 	%r253, %r252, %r633;
	add.s32 	%r254, %r253, %r62;
	mov.u32 	%r255, _ZZN3cub18CUB_300001_SM_10006detail10merge_sort30DeviceMergeSortBlockSortKernelINS2_10policy_hubIN6thrust24THRUST_300001_SM_1000_NS6detail15normal_iteratorINS6_10device_ptrI4TestEEEEE9Policy600ESC_PNS0_8NullTypeESC_SG_mN4cuda3std3__44lessISA_EESA_SF_EEvbT0_T1_T2_T3_T4_PT6_PT7_T5_NS1_7vsmem_tEE19static_temp_storage;
	mad.lo.s32 	%r256, %r254, 24, %r255;
	ld.shared.u32 	%r257, [%r256];
	not.b32 	%r258, %r253;
	add.s32 	%r259, %r67, %r258;
	mad.lo.s32 	%r260, %r259, 24, %r255;
	ld.shared.u32 	%r261, [%r260];
	setp.lt.s32 	%p18, %r261, %r257;
	add.s32 	%r262, %r253, 1;
	selp.b32 	%r633, %r633, %r262, %p18;
	selp.b32 	%r631, %r253, %r631, %p18;
	setp.lt.s32 	%p19, %r633, %r631;
	@%p19 bra 	$L__BB12_29;
$L__BB12_30:
	add.s32 	%r73, %r633, %r62;
	add.s32 	%r263, %r63, %r61;
	sub.s32 	%r74, %r263, %r633;
	mov.u32 	%r264, _ZZN3cub18CUB_300001_SM_10006detail10merge_sort30DeviceMergeSortBlockSortKernelINS2_10policy_hubIN6thrust24THRUST_300001_SM_1000_NS6detail15normal_iteratorINS6_10device_ptrI4TestEEEEE9Policy600ESC_PNS0_8NullTypeESC_SG_mN4cuda3std3__44lessISA_EESA_SF_EEvbT0_T1_T2_T3_T4_PT6_PT7_T5_NS1_7vsmem_tEE19static_temp_storage;
	mad.lo.s32 	%r75, %r73, 24, %r264;
	ld.shared.v2.u32 	{%r635, %r265}, [%r75];
	mov.b32 	%f42, %r265;
	ld.shared.f64 	%fd59, [%r75+8];
	ld.shared.v2.b32 	{%r266, %r267}, [%r75+16];
	bfe.u32 	%r268, %r266, 0, 8;
	cvt.u16.u32 	%rs388, %r268;
	bfe.u32 	%r269, %r266, 8, 8;
	cvt.u16.u32 	%rs389, %r269;
	bfe.u32 	%r270, %r266, 16, 8;
	cvt.u16.u32 	%rs390, %r270;
	bfe.u32 	%r271, %r266, 24, 8;
	cvt.u16.u32 	%rs391, %r271;
	bfe.u32 	%r272, %r267, 0, 8;
	cvt.u16.u32 	%rs392, %r272;
	bfe.u32 	%r273, %r267, 8, 8;
	cvt.u16.u32 	%rs393, %r273;
	bfe.u32 	%r274, %r267, 16, 8;
	cvt.u16.u32 	%rs394, %r274;
	bfe.u32 	%r275, %r267, 24, 8;
	cvt.u16.u32 	%rs395, %r275;
	mad.lo.s32 	%r77, %r74, 24, %r264;
	ld.shared.v2.u32 	{%r634, %r276}, [%r77];
	mov.b32 	%f41, %r276;
	ld.shared.f64 	%fd58, [%r77+8];
	ld.shared.v2.b32 	{%r277, %r278}, [%r77+16];
	bfe.u32 	%r279, %r277, 0, 8;
	cvt.u16.u32 	%rs380, %r279;
	bfe.u32 	%r280, %r277, 8, 8;
	cvt.u16.u32 	%rs381, %r280;
	bfe.u32 	%r281, %r277, 16, 8;
	cvt.u16.u32 	%rs382, %r281;
	bfe.u32 	%r282, %r277, 24, 8;
	cvt.u16.u32 	%rs383, %r282;
	bfe.u32 	%r283, %r278, 0, 8;
	cvt.u16.u32 	%rs384, %r283;
	bfe.u32 	%r284, %r278, 8, 8;
	cvt.u16.u32 	%rs385, %r284;
	bfe.u32 	%r285, %r278, 16, 8;
	cvt.u16.u32 	%rs386, %r285;
	bfe.u32 	%r286, %r278, 24, 8;
	cvt.u16.u32 	%rs387, %r286;
	setp.ge.s32 	%p21, %r74, %r64;
	mov.pred 	%p55, 0;
	@%p21 bra 	$L__BB12_32;
	setp.ge.s32 	%p22, %r73, %r63;
	setp.lt.s32 	%p23, %r634, %r635;
	or.pred  	%p55, %p22, %p23;
$L__BB12_32:
	selp.b16 	%rs372, %rs387, %rs395, %p55;
	selp.b16 	%rs373, %rs386, %rs394, %p55;
	selp.b16 	%rs374, %rs385, %rs393, %p55;
	selp.b16 	%rs375, %rs384, %rs392, %p55;
	selp.b16 	%rs376, %rs383, %rs391, %p55;
	selp.b16 	%rs377, %rs382, %rs390, %p55;
	selp.b16 	%rs378, %rs381, %rs389, %p55;
	selp.b16 	%rs379, %rs380, %rs388, %p55;
	selp.f64 	%fd57, %fd58, %fd59, %p55;
	selp.f32 	%f40, %f41, %f42, %p55;
	selp.b32 	%r629, %r634, %r635, %p55;
	selp.u32 	%r287, 1, 0, %p55;
	add.s32 	%r80, %r74, %r287;
	not.pred 	%p24, %p55;
	selp.u32 	%r288, 1, 0, %p24;
	add.s32 	%r81, %r73, %r288;
	@%p24 bra 	$L__BB12_34;
	ld.shared.v2.u32 	{%r634, %r300}, [%r77+24];
	mov.b32 	%f41, %r300;
	ld.shared.f64 	%fd58, [%r77+32];
	ld.shared.v2.b32 	{%r301, %r302}, [%r77+40];
	bfe.u32 	%r303, %r301, 0, 8;
	cvt.u16.u32 	%rs380, %r303;
	bfe.u32 	%r304, %r301, 8, 8;
	cvt.u16.u32 	%rs381, %r304;
	bfe.u32 	%r305, %r301, 16, 8;
	cvt.u16.u32 	%rs382, %r305;
	bfe.u32 	%r306, %r301, 24, 8;
	cvt.u16.u32 	%rs383, %r306;
	bfe.u32 	%r307, %r302, 0, 8;
	cvt.u16.u32 	%rs384, %r307;
	bfe.u32 	%r308, %r302, 8, 8;
	cvt.u16.u32 	%rs385, %r308;
	bfe.u32 	%r309, %r302, 16, 8;
	cvt.u16.u32 	%rs386, %r309;
	bfe.u32 	%r310, %r302, 24, 8;
	cvt.u16.u32 	%rs387, %r310;
	bra.uni 	$L__BB12_35;
$L__BB12_34:
	ld.shared.v2.u32 	{%r635, %r289}, [%r75+24];
	mov.b32 	%f42, %r289;
	ld.shared.f64 	%fd59, [%r75+32];
	ld.shared.v2.b32 	{%r290, %r291}, [%r75+40];
	bfe.u32 	%r292, %r290, 0, 8;
	cvt.u16.u32 	%rs388, %r292;
	bfe.u32 	%r293, %r290, 8, 8;
	cvt.u16.u32 	%rs389, %r293;
	bfe.u32 	%r294, %r290, 16, 8;
	cvt.u16.u32 	%rs390, %r294;
	bfe.u32 	%r295, %r290, 24, 8;
	cvt.u16.u32 	%rs391, %r295;
	bfe.u32 	%r296, %r291, 0, 8;
	cvt.u16.u32 	%rs392, %r296;
	bfe.u32 	%r297, %r291, 8, 8;
	cvt.u16.u32 	%rs393, %r297;
	bfe.u32 	%r298, %r291, 16, 8;
	cvt.u16.u32 	%rs394, %r298;
	bfe.u32 	%r299, %r291, 24, 8;
	cvt.u16.u32 	%rs395, %r299;
$L__BB12_35:
	setp.ge.s32 	%p26, %r80, %r64;
	mov.pred 	%p56, 0;
	@%p26 bra 	$L__BB12_37;
	setp.ge.s32 	%p27, %r81, %r63;
	setp.lt.s32 	%p28, %r634, %r635;
	or.pred  	%p56, %p27, %p28;
$L__BB12_37:
	selp.b16 	%rs364, %rs387, %rs395, %p56;
	selp.b16 	%rs365, %rs386, %rs394, %p56;
	selp.b16 	%rs366, %rs385, %rs393, %p56;
	selp.b16 	%rs367, %rs384, %rs392, %p56;
	selp.b16 	%rs368, %rs383, %rs391, %p56;
	selp.b16 	%rs369, %rs382, %rs390, %p56;
	selp.b16 	%rs370, %rs381, %rs389, %p56;
	selp.b16 	%rs371, %rs380, %rs388, %p56;
	selp.f64 	%fd56, %fd58, %fd59, %p56;
	selp.f32 	%f39, %f41, %f42, %p56;
	selp.b32 	%r628, %r634, %r635, %p56;
	shl.b32 	%r87, %r630, 1;
	setp.lt.u32 	%p29, %r630, 129;
	mov.u32 	%r630, %r87;
	@%p29 bra 	$L__BB12_27;
	ld.param.s8 	%rs274, [_ZN3cub18CUB_300001_SM_10006detail10merge_sort30DeviceMergeSortBlockSortKernelINS2_10policy_hubIN6thrust24THRUST_300001_SM_1000_NS6detail15normal_iteratorINS6_10device_ptrI4TestEEEEE9Policy600ESC_PNS0_8NullTypeESC_SG_mN4cuda3std3__44lessISA_EESA_SF_EEvbT0_T1_T2_T3_T4_PT6_PT7_T5_NS1_7vsmem_tE_param_0];
	mov.u32 	%r88, %tid.x;
	shl.b32 	%r311, %r88, 1;
	and.b32  	%r312, %r311, 1984;
	and.b32  	%r313, %r88, 31;
	or.b32  	%r89, %r312, %r313;
	or.b32  	%r90, %r89, 32;
	mov.u32 	%r314, %ctaid.x;
	mul.wide.u32 	%rd5, %r314, 512;
	bar.sync 	0;
	setp.eq.s16 	%p30, %rs274, 0;
	@%p30 bra 	$L__BB12_45;
	mov.b32 	%r315, %f40;
	st.shared.v2.u32 	[%r52], {%r629, %r315};
	st.shared.f64 	[%r52+8], %fd57;
	cvt.u32.u16 	%r316, %rs372;
	cvt.u32.u16 	%r317, %rs373;
	prmt.b32 	%r318, %r317, %r316, 0x3340U;
	cvt.u32.u16 	%r319, %rs374;
	cvt.u32.u16 	%r320, %rs375;
	prmt.b32 	%r321, %r320, %r319, 0x3340U;
	prmt.b32 	%r322, %r321, %r318, 0x5410U;
	cvt.u32.u16 	%r323, %rs376;
	cvt.u32.u16 	%r324, %rs377;
	prmt.b32 	%r325, %r324, %r323, 0x3340U;
	cvt.u32.u16 	%r326, %rs378;
	cvt.u32.u16 	%r327, %rs379;
	prmt.b32 	%r328, %r327, %r326, 0x3340U;
	prmt.b32 	%r329, %r328, %r325, 0x5410U;
	st.shared.v2.b32 	[%r52+16], {%r329, %r322};
	mov.b32 	%r330, %f39;
	st.shared.v2.u32 	[%r52+24], {%r628, %r330};
	st.shared.f64 	[%r52+32], %fd56;
	cvt.u32.u16 	%r331, %rs364;
	cvt.u32.u16 	%r332, %rs365;
	prmt.b32 	%r333, %r332, %r331, 0x3340U;
	cvt.u32.u16 	%r334, %rs366;
	cvt.u32.u16 	%r335, %rs367;
	prmt.b32 	%r336, %r335, %r334, 0x3340U;
	prmt.b32 	%r337, %r336, %r333, 0x5410U;
	cvt.u32.u16 	%r338, %rs368;
	cvt.u32.u16 	%r339, %rs369;
	prmt.b32 	%r340, %r339, %r338, 0x3340U;
	cvt.u32.u16 	%r341, %rs370;
	cvt.u32.u16 	%r342, %rs371;
	prmt.b32 	%r343, %r342, %r341, 0x3340U;
	prmt.b32 	%r344, %r343, %r340, 0x5410U;
	st.shared.v2.b32 	[%r52+40], {%r344, %r337};
	bar.warp.sync 	-1;
	ld.shared.v2.u32 	{%r91, %r92}, [%r51];
	ld.shared.f64 	%fd35, [%r51+8];
	ld.shared.v2.b32 	{%r93, %r94}, [%r51+16];
	ld.shared.v2.u32 	{%r95, %r96}, [%r51+768];
	ld.shared.f64 	%fd36, [%r51+776];
	ld.shared.v2.b32 	{%r97, %r98}, [%r51+784];
	setp.eq.s32 	%p31, %r88, 0;
	@%p31 bra 	$L__BB12_40;
	bra.uni 	$L__BB12_41;
$L__BB12_40:
	st.volatile.shared.u32 	[_ZZN3cub18CUB_300001_SM_10006detail10merge_sort30DeviceMergeSortBlockSortKernelINS2_10policy_hubIN6thrust24THRUST_300001_SM_1000_NS6detail15normal_iteratorINS6_10device_ptrI4TestEEEEE9Policy600ESC_PNS0_8NullTypeESC_SG_mN4cuda3std3__44lessISA_EESA_SF_EEvbT0_T1_T2_T3_T4_PT6_PT7_T5_NS1_7vsmem_tEE19static_temp_storage+12288], %r37;
$L__BB12_41:
	bar.sync 	0;
	ld.volatile.shared.u32 	%r107, [_ZZN3cub18CUB_300001_SM_10006detail10merge_sort30DeviceMergeSortBlockSortKernelINS2_10policy_hubIN6thrust24THRUST_300001_SM_1000_NS6detail15normal_iteratorINS6_10device_ptrI4TestEEEEE9Policy600ESC_PNS0_8NullTypeESC_SG_mN4cuda3std3__44lessISA_EESA_SF_EEvbT0_T1_T2_T3_T4_PT6_PT7_T5_NS1_7vsmem_tEE19static_temp_storage+12288];
	cvt.u64.u32 	%rd17, %r312;
	cvt.u64.u32 	%rd18, %r313;
	add.s64 	%rd19, %rd5, %rd18;
	add.s64 	%rd20, %rd19, %rd17;
	setp.ge.s32 	%p32, %r89, %r107;
	mad.lo.s64 	%rd6, %rd20, 24, %rd2;
	@%p32 bra 	$L__BB12_43;
	st.global.v2.u32 	[%rd6], {%r91, %r92};
	st.global.f64 	[%rd6+8], %fd35;
	st.global.v2.b32 	[%rd6+16], {%r93, %r94};
$L__BB12_43:
	setp.ge.s32 	%p33, %r90, %r107;
	@%p33 bra 	$L__BB12_51;
	st.global.v2.u32 	[%rd6+768], {%r95, %r96};
	st.global.f64 	[%rd6+776], %fd36;
	st.global.v2.b32 	[%rd6+784], {%r97, %r98};
	bra.uni 	$L__BB12_51;
$L__BB12_45:
	mov.b32 	%r349, %f40;
	st.shared.v2.u32 	[%r52], {%r629, %r349};
	st.shared.f64 	[%r52+8], %fd57;
	cvt.u32.u16 	%r350, %rs372;
	cvt.u32.u16 	%r351, %rs373;
	prmt.b32 	%r352, %r351, %r350, 0x3340U;
	cvt.u32.u16 	%r353, %rs374;
	cvt.u32.u16 	%r354, %rs375;
	prmt.b32 	%r355, %r354, %r353, 0x3340U;
	prmt.b32 	%r356, %r355, %r352, 0x5410U;
	cvt.u32.u16 	%r357, %rs376;
	cvt.u32.u16 	%r358, %rs377;
	prmt.b32 	%r359, %r358, %r357, 0x3340U;
	cvt.u32.u16 	%r360, %rs378;
	cvt.u32.u16 	%r361, %rs379;
	prmt.b32 	%r362, %r361, %r360, 0x3340U;
	prmt.b32 	%r363, %r362, %r359, 0x5410U;
	st.shared.v2.b32 	[%r52+16], {%r363, %r356};
	mov.b32 	%r364, %f39;
	st.shared.v2.u32 	[%r52+24], {%r628, %r364};
	st.shared.f64 	[%r52+32], %fd56;
	cvt.u32.u16 	%r365, %rs364;
	cvt.u32.u16 	%r366, %rs365;
	prmt.b32 	%r367, %r366, %r365, 0x3340U;
	cvt.u32.u16 	%r368, %rs366;
	cvt.u32.u16 	%r369, %rs367;
	prmt.b32 	%r370, %r369, %r368, 0x3340U;
	prmt.b32 	%r371, %r370, %r367, 0x5410U;
	cvt.u32.u16 	%r372, %rs368;
	cvt.u32.u16 	%r373, %rs369;
	prmt.b32 	%r374, %r373, %r372, 0x3340U;
	cvt.u32.u16 	%r375, %rs370;
	cvt.u32.u16 	%r376, %rs371;
	prmt.b32 	%r377, %r376, %r375, 0x3340U;
	prmt.b32 	%r378, %r377, %r374, 0x5410U;
	st.shared.v2.b32 	[%r52+40], {%r378, %r371};
	bar.warp.sync 	-1;
	ld.shared.v2.u32 	{%r99, %r100}, [%r51];
	ld.shared.f64 	%fd37, [%r51+8];
	ld.shared.v2.b32 	{%r101, %r102}, [%r51+16];
	ld.shared.v2.u32 	{%r103, %r104}, [%r51+768];
	ld.shared.f64 	%fd38, [%r51+776];
	ld.shared.v2.b32 	{%r105, %r106}, [%r51+784];
	setp.eq.s32 	%p34, %r88, 0;
	@%p34 bra 	$L__BB12_46;
	bra.uni 	$L__BB12_47;
$L__BB12_46:
	st.volatile.shared.u32 	[_ZZN3cub18CUB_300001_SM_10006detail10merge_sort30DeviceMergeSortBlockSortKernelINS2_10policy_hubIN6thrust24THRUST_300001_SM_1000_NS6detail15normal_iteratorINS6_10device_ptrI4TestEEEEE9Policy600ESC_PNS0_8NullTypeESC_SG_mN4cuda3std3__44lessISA_EESA_SF_EEvbT0_T1_T2_T3_T4_PT6_PT7_T5_NS1_7vsmem_tEE19static_temp_storage+12288], %r37;
$L__BB12_47:
	ld.param.u64 	%rd38, [_ZN3cub18CUB_300001_SM_10006detail10merge_sort30DeviceMergeSortBlockSortKernelINS2_10policy_hubIN6thrust24THRUST_300001_SM_1000_NS6detail15normal_iteratorINS6_10device_ptrI4TestEEEEE9Policy600ESC_PNS0_8NullTypeESC_SG_mN4cuda3std3__44lessISA_EESA_SF_EEvbT0_T1_T2_T3_T4_PT6_PT7_T5_NS1_7vsmem_tE_param_6];
	bar.sync 	0;
	ld.volatile.shared.u32 	%r108, [_ZZN3cub18CUB_300001_SM_10006detail10merge_sort30DeviceMergeSortBlockSortKernelINS2_10policy_hubIN6thrust24THRUST_300001_SM_1000_NS6detail15normal_iteratorINS6_10device_ptrI4TestEEEEE9Policy600ESC_PNS0_8NullTypeESC_SG_mN4cuda3std3__44lessISA_EESA_SF_EEvbT0_T1_T2_T3_T4_PT6_PT7_T5_NS1_7vsmem_tEE19static_temp_storage+12288];
	setp.ge.s32 	%p35, %r89, %r108;
	cvt.u64.u32 	%rd21, %r89;
	add.s64 	%rd22, %rd5, %rd21;
	cvta.to.global.u64 	%rd23, %rd38;
	mad.lo.s64 	%rd7, %rd22, 24, %rd23;
	@%p35 bra 	$L__BB12_49;
	st.global.v2.u32 	[%rd7], {%r99, %r100};
	st.global.f64 	[%rd7+8], %fd37;
	st.global.v2.b32 	[%rd7+16], {%r101, %r102};
$L__BB12_49:
	setp.ge.s32 	%p36, %r90, %r108;
	@%p36 bra 	$L__BB12_51;
	st.global.v2.u32 	[%rd7+768], {%r103, %r104};
	st.global.f64 	[%rd7+776], %fd38;
	st.global.v2.b32 	[%rd7+784], {%r105, %r106};
$L__BB12_51:
	ret;

}
	// .globl	_ZN3cub18CUB_300001_SM_10006detail10merge_sort30DeviceMergeSortPartitionKernelIN6thrust24THRUST_300001_SM_1000_NS6detail15normal_iteratorINS5_10device_ptrI4TestEEEEmN4cuda3std3__44lessIS9_EES9_EEvbT_PT2_T0_SK_PSK_T1_SK_i
.visible .entry _ZN3cub18CUB_300001_SM_10006detail10merge_sort30DeviceMergeSortPartitionKernelIN6thrust24THRUST_300001_SM_1000_NS6detail15normal_iteratorINS5_10device_ptrI4TestEEEEmN4cuda3std3__44lessIS9_EES9_EEvbT_PT2_T0_SK_PSK_T1_SK_i(
	.param .u8 _ZN3cub18CUB_300001_SM_10006detail10merge_sort30DeviceMergeSortPartitionKernelIN6thrust24THRUST_300001_SM_1000_NS6detail15normal_iteratorINS5_10device_ptrI4TestEEEEmN4cuda3std3__44lessIS9_EES9_EEvbT_PT2_T0_SK_PSK_T1_SK_i_param_0,
	.param .align 8 .b8 _ZN3cub18CUB_300001_SM_10006detail10merge_sort30DeviceMergeSortPartitionKernelIN6thrust24THRUST_300001_SM_1000_NS6detail15normal_iteratorINS5_10device_ptrI4TestEEEEmN4cuda3std3__44lessIS9_EES9_EEvbT_PT2_T0_SK_PSK_T1_SK_i_param_1[8],
	.param .u64 .ptr .align 1 _ZN3cub18CUB_300001_SM_10006detail10merge_sort30DeviceMergeSortPartitionKernelIN6thrust24THRUST_300001_SM_1000_NS6detail15normal_iteratorINS5_10device_ptrI4TestEEEEmN4cuda3std3__44lessIS9_EES9_EEvbT_PT2_T0_SK_PSK_T1_SK_i_param_2,
	.param .u64 _ZN3cub18CUB_300001_SM_10006detail10merge_sort30DeviceMergeSortPartitionKernelIN6thrust24THRUST_300001_SM_1000_NS6detail15normal_iteratorINS5_10device_ptrI4TestEEEEmN4cuda3std3__44lessIS9_EES9_EEvbT_PT2_T0_SK_PSK_T1_SK_i_param_3,
	.param .u64 _ZN3cub18CUB_300001_SM_10006detail10merge_sort30DeviceMergeSortPartitionKernelIN6thrust24THRUST_300001_SM_1000_NS6detail15normal_iteratorINS5_10device_ptrI4TestEEEEmN4cuda3std3__44lessIS9_EES9_EEvbT_PT2_T0_SK_PSK_T1_SK_i_param_4,
	.param .u64 .ptr .align 1 _ZN3cub18CUB_300001_SM_10006detail10merge_sort30DeviceMergeSortPartitionKernelIN6thrust24THRUST_300001_SM_1000_NS6detail15normal_iteratorINS5_10device_ptrI4TestEEEEmN4cuda3std3__44lessIS9_EES9_EEvbT_PT2_T0_SK_PSK_T1_SK_i_param_5,
	.param .align 1 .b8 _ZN3cub18CUB_300001_SM_10006detail10merge_sort30DeviceMergeSortPartitionKernelIN6thrust24THRUST_300001_SM_1000_NS6detail15normal_iteratorINS5_10device_ptrI4TestEEEEmN4cuda3std3__44lessIS9_EES9_EEvbT_PT2_T0_SK_PSK_T1_SK_i_param_6[1],
	.param .u64 _ZN3cub18CUB_300001_SM_10006detail10merge_sort30DeviceMergeSortPartitionKernelIN6thrust24THRUST_300001_SM_1000_NS6detail15normal_iteratorINS5_10device_ptrI4TestEEEEmN4cuda3std3__44lessIS9_EES9_EEvbT_PT2_T0_SK_PSK_T1_SK_i_param_7,
	.param .u32 _ZN3cub18CUB_300001_SM_10006detail10merge_sort30DeviceMergeSortPartitionKernelIN6thrust24THRUST_300001_SM_1000_NS6detail15normal_iteratorINS5_10device_ptrI4TestEEEEmN4cuda3std3__44lessIS9_EES9_EEvbT_PT2_T0_SK_PSK_T1_SK_i_param_8
)
{
	.reg .pred 	%p<10>;
	.reg .b16 	%rs<2>;
	.reg .b32 	%r<10>;
	.reg .b64 	%rd<82>;

	ld.param.u64 	%rd27, [_ZN3cub18CUB_300001_SM_10006detail10merge_sort30DeviceMergeSortPartitionKernelIN6thrust24THRUST_300001_SM_1000_NS6detail15normal_iteratorINS5_10device_ptrI4TestEEEEmN4cuda3std3__44lessIS9_EES9_EEvbT_PT2_T0_SK_PSK_T1_SK_i_param_1];
	ld.param.s8 	%rs1, [_ZN3cub18CUB_300001_SM_10006detail10merge_sort30DeviceMergeSortPartitionKernelIN6thrust24THRUST_300001_SM_1000_NS6detail15normal_iteratorINS5_10device_ptrI4TestEEEEmN4cuda3std3__44lessIS9_EES9_EEvbT_PT2_T0_SK_PSK_T1_SK_i_param_0];
	ld.param.u64 	%rd28, [_ZN3cub18CUB_300001_SM_10006detail10merge_sort30DeviceMergeSortPartitionKernelIN6thrust24THRUST_300001_SM_1000_NS6detail15normal_iteratorINS5_10device_ptrI4TestEEEEmN4cuda3std3__44lessIS9_EES9_EEvbT_PT2_T0_SK_PSK_T1_SK_i_param_2];
	ld.param.u64 	%rd29, [_ZN3cub18CUB_300001_SM_10006detail10merge_sort30DeviceMergeSortPartitionKernelIN6thrust24THRUST_300001_SM_1000_NS6detail15normal_iteratorINS5_10device_ptrI4TestEEEEmN4cuda3std3__44lessIS9_EES9_EEvbT_PT2_T0_SK_PSK_T1_SK_i_param_3];
	ld.param.u64 	%rd30, [_ZN3cub18CUB_300001_SM_10006detail10merge_sort30DeviceMergeSortPartitionKernelIN6thrust24THRUST_300001_SM_1000_NS6detail15normal_iteratorINS5_10device_ptrI4TestEEEEmN4cuda3std3__44lessIS9_EES9_EEvbT_PT2_T0_SK_PSK_T1_SK_i_param_4];
	ld.param.u64 	%rd32, [_ZN3cub18CUB_300001_SM_10006detail10merge_sort30DeviceMergeSortPartitionKernelIN6thrust24THRUST_300001_SM_1000_NS6detail15normal_iteratorINS5_10device_ptrI4TestEEEEmN4cuda3std3__44lessIS9_EES9_EEvbT_PT2_T0_SK_PSK_T1_SK_i_param_5];
	ld.param.u64 	%rd31, [_ZN3cub18CUB_300001_SM_10006detail10merge_sort30DeviceMergeSortPartitionKernelIN6thrust24THRUST_300001_SM_1000_NS6detail15normal_iteratorINS5_10device_ptrI4TestEEEEmN4cuda3std3__44lessIS9_EES9_EEvbT_PT2_T0_SK_PSK_T1_SK_i_param_7];
	ld.param.u32 	%r1, [_ZN3cub18CUB_300001_SM_10006detail10merge_sort30DeviceMergeSortPartitionKernelIN6thrust24THRUST_300001_SM_1000_NS6detail15normal_iteratorINS5_10device_ptrI4TestEEEEmN4cuda3std3__44lessIS9_EES9_EEvbT_PT2_T0_SK_PSK_T1_SK_i_param_8];
	cvta.to.global.u64 	%rd1, %rd32;
	mov.u32 	%r2, %ntid.x;
	mov.u32 	%r3, %ctaid.x;
	mov.u32 	%r4, %tid.x;
	mad.lo.s32 	%r5, %r2, %r3, %r4;
	cvt.u64.u32 	%rd2, %r5;
	setp.le.u64 	%p1, %rd30, %rd2;
	@%p1 bra 	$L__BB13_11;
	shr.u64 	%rd33, %rd31, 1;
	add.s64 	%rd4, %rd31, 4294967295;
	neg.s64 	%rd34, %rd31;
	and.b64  	%rd35, %rd34, %rd2;
	cvt.s64.s32 	%rd5, %r1;
	mul.lo.s64 	%rd36, %rd35, %rd5;
	mul.lo.s64 	%rd37, %rd33, %rd5;
	min.u64 	%rd6, %rd36, %rd29;
	not.b64 	%rd38, %rd36;
	min.u64 	%rd39, %rd37, %rd38;
	add.s64 	%rd40, %rd39, %rd36;
	min.u64 	%rd7, %rd40, %rd29;
	not.b64 	%rd41, %rd7;
	min.u64 	%rd42, %rd37, %rd41;
	add.s64 	%rd43, %rd42, %rd7;
	min.u64 	%rd8, %rd43, %rd29;
	// begin inline asm
	griddepcontrol.wait;
	// end inline asm
	add.s64 	%rd44, %rd2, 1;
	setp.ne.s64 	%p2, %rd44, %rd30;
	@%p2 bra 	$L__BB13_3;
	shl.b64 	%rd75, %rd2, 3;
	add.s64 	%rd76, %rd1, %rd75;
	st.global.u64 	[%rd76], %rd7;
	bra.uni 	$L__BB13_11;
$L__BB13_3:
	sub.s64 	%rd45, %rd8, %rd6;
	and.b64  	%rd46, %rd4, %rd2;
	mul.lo.s64 	%rd47, %rd46, %rd5;
	min.u64 	%rd9, %rd47, %rd45;
	setp.eq.s16 	%p3, %rs1, 0;
	@%p3 bra 	$L__BB13_7;
	sub.s64 	%rd48, %rd7, %rd6;
	sub.s64 	%rd49, %rd8, %rd7;
	max.u64 	%rd50, %rd9, %rd49;
	sub.s64 	%rd81, %rd50, %rd49;
	min.u64 	%rd77, %rd48, %rd9;
	setp.ge.u64 	%p4, %rd81, %rd77;
	@%p4 bra 	$L__BB13_10;
	cvta.to.global.u64 	%rd12, %rd27;
	add.s64 	%rd13, %rd9, %rd7;
$L__BB13_6:
	sub.s64 	%rd51, %rd77, %rd81;
	shr.u64 	%rd52, %rd51, 1;
	add.s64 	%rd53, %rd52, %rd81;
	add.s64 	%rd54, %rd53, %rd6;
	mad.lo.s64 	%rd55, %rd54, 24, %rd12;
	ld.global.u32 	%r6, [%rd55];
	not.b64 	%rd56, %rd53;
	add.s64 	%rd57, %rd13, %rd56;
	mad.lo.s64 	%rd58, %rd57, 24, %rd12;
	ld.global.u32 	%r7, [%rd58];
	setp.lt.s32 	%p5, %r7, %r6;
	add.s64 	%rd59, %rd53, 1;
	selp.b64 	%rd81, %rd81, %rd59, %p5;
	selp.b64 	%rd77, %rd53, %rd77, %p5;
	setp.lt.u64 	%p6, %rd81, %rd77;
	@%p6 bra 	$L__BB13_6;
	bra.uni 	$L__BB13_10;
$L__BB13_7:
	sub.s64 	%rd60, %rd7, %rd6;
	sub.s64 	%rd61, %rd8, %rd7;
	max.u64 	%rd62, %rd9, %rd61;
	sub.s64 	%rd81, %rd62, %rd61;
	min.u64 	%rd79, %rd60, %rd9;
	setp.ge.u64 	%p7, %rd81, %rd79;
	@%p7 bra 	$L__BB13_10;
	cvta.to.global.u64 	%rd20, %rd28;
	add.s64 	%rd21, %rd9, %rd7;
$L__BB13_9:
	sub.s64 	%rd63, %rd79, %rd81;
	shr.u64 	%rd64, %rd63, 1;
	add.s64 	%rd65, %rd64, %rd81;
	add.s64 	%rd66, %rd65, %rd6;
	mad.lo.s64 	%rd67, %rd66, 24, %rd20;
	ld.global.u32 	%r8, [%rd67];
	not.b64 	%rd68, %rd65;
	add.s64 	%rd69, %rd21, %rd68;
	mad.lo.s64 	%rd70, %rd69, 24, %rd20;
	ld.global.u32 	%r9, [%rd70];
	setp.lt.s32 	%p8, %r9, %r8;
	add.s64 	%rd71, %rd65, 1;
	selp.b64 	%rd81, %rd81, %rd71, %p8;
	selp.b64 	%rd79, %rd65, %rd79, %p8;
	setp.lt.u64 	%p9, %rd81, %rd79;
	@%p9 bra 	$L__BB13_9;
$L__BB13_10:
	add.s64 	%rd72, %rd81, %rd6;
	shl.b64 	%rd73, %rd2, 3;
	add.s64 	%rd74, %rd1, %rd73;
	st.global.u64 	[%rd74], %rd72;
$L__BB13_11:
	ret;

}
	// .globl	_ZN3cub18CUB_300001_SM_10006detail10merge_sort26DeviceMergeSortMergeKernelINS2_10policy_hubIN6thrust24THRUST_300001_SM_1000_NS6detail15normal_iteratorINS6_10device_ptrI4TestEEEEE9Policy600ESC_PNS0_8NullTypeESC_SG_mN4cuda3std3__44lessISA_EESA_SF_EEvbT2_T3_T4_PT6_PT7_T5_PSO_SO_NS1_7vsmem_tE
.visible .entry _ZN3cub18CUB_300001_SM_10006detail10merge_sort26DeviceMergeSortMergeKernelINS2_10policy_hubIN6thrust24THRUST_300001_SM_1000_NS6detail15normal_iteratorINS6_10device_ptrI4TestEEEEE9Policy600ESC_PNS0_8NullTypeESC_SG_mN4cuda3std3__44lessISA_EESA_SF_EEvbT2_T3_T4_PT6_PT7_T5_PSO_SO_NS1_7vsmem_tE(
	.param .u8 _ZN3cub18CUB_300001_SM_10006detail10merge_sort26DeviceMergeSortMergeKernelINS2_10policy_hubIN6thrust24THRUST_300001_SM_1000_NS6detail15normal_iteratorINS6_10device_ptrI4TestEEEEE9Policy600ESC_PNS0_8NullTypeESC_SG_mN4cuda3std3__44lessISA_EESA_SF_EEvbT2_T3_T4_PT6_PT7_T5_PSO_SO_NS1_7vsmem_tE_param_0,
	.param .align 8 .b8 _ZN3cub18CUB_300001_SM_10006detail10merge_sort26DeviceMergeSortMergeKernelINS2_10policy_hubIN6thrust24THRUST_300001_SM_1000_NS6detail15normal_iteratorINS6_10device_ptrI4TestEEEEE9Policy600ESC_PNS0_8NullTypeESC_SG_mN4cuda3std3__44lessISA_EESA_SF_EEvbT2_T3_T4_PT6_PT7_T5_PSO_SO_NS1_7vsmem_tE_param_1[8],
	.param .u64 .ptr .align 1 _ZN3cub18CUB_300001_SM_10006detail10merge_sort26DeviceMergeSortMergeKernelINS2_10policy_hubIN6thrust24THRUST_300001_SM_1000_NS6detail15normal_iteratorINS6_10device_ptrI4TestEEEEE9Policy600ESC_PNS0_8NullTypeESC_SG_mN4cuda3std3__44lessISA_EESA_SF_EEvbT2_T3_T4_PT6_PT7_T5_PSO_SO_NS1_7vsmem_tE_param_2,
	.param .u64 _ZN3cub18CUB_300001_SM_10006detail10merge_sort26DeviceMergeSortMergeKernelINS2_10policy_hubIN6thrust24THRUST_300001_SM_1000_NS6detail15normal_iteratorINS6_10device_ptrI4TestEEEEE9Policy600ESC_PNS0_8NullTypeESC_SG_mN4cuda3std3__44lessISA_EESA_SF_EEvbT2_T3_T4_PT6_PT7_T5_PSO_SO_NS1_7vsmem_tE_param_3,
	.param .u64 .ptr .align 1 _ZN3cub18CUB_300001_SM_10006detail10merge_sort26DeviceMergeSortMergeKernelINS2_10policy_hubIN6thrust24THRUST_300001_SM_1000_NS6detail15normal_iteratorINS6_10device_ptrI4TestEEEEE9Policy600ESC_PNS0_8NullTypeESC_SG_mN4cuda3std3__44lessISA_EESA_SF_EEvbT2_T3_T4_PT6_PT7_T5_PSO_SO_NS1_7vsmem_tE_param_4,
	.param .u64 .ptr .align 1 _ZN3cub18CUB_300001_SM_10006detail10merge_sort26DeviceMergeSortMergeKernelINS2_10policy_hubIN6thrust24THRUST_300001_SM_1000_NS6detail15normal_iteratorINS6_10device_ptrI4TestEEEEE9Policy600ESC_PNS0_8NullTypeESC_SG_mN4cuda3std3__44lessISA_EESA_SF_EEvbT2_T3_T4_PT6_PT7_T5_PSO_SO_NS1_7vsmem_tE_param_5,
	.param .align 1 .b8 _ZN3cub18CUB_300001_SM_10006detail10merge_sort26DeviceMergeSortMergeKernelINS2_10policy_hubIN6thrust24THRUST_300001_SM_1000_NS6detail15normal_iteratorINS6_10device_ptrI4TestEEEEE9Policy600ESC_PNS0_8NullTypeESC_SG_mN4cuda3std3__44lessISA_EESA_SF_EEvbT2_T3_T4_PT6_PT7_T5_PSO_SO_NS1_7vsmem_tE_param_6[1],
	.param .u64 .ptr .align 1 _ZN3cub18CUB_300001_SM_10006detail10merge_sort26DeviceMergeSortMergeKernelINS2_10policy_hubIN6thrust24THRUST_300001_SM_1000_NS6detail15normal_iteratorINS6_10device_ptrI4TestEEEEE9Policy600ESC_PNS0_8NullTypeESC_SG_mN4cuda3std3__44lessISA_EESA_SF_EEvbT2_T3_T4_PT6_PT7_T5_PSO_SO_NS1_7vsmem_tE_param_7,
	.param .u64 _ZN3cub18CUB_300001_SM_10006detail10merge_sort26DeviceMergeSortMergeKernelINS2_10policy_hubIN6thrust24THRUST_300001_SM_1000_NS6detail15normal_iteratorINS6_10device_ptrI4TestEEEEE9Policy600ESC_PNS0_8NullTypeESC_SG_mN4cuda3std3__44lessISA_EESA_SF_EEvbT2_T3_T4_PT6_PT7_T5_PSO_SO_NS1_7vsmem_tE_param_8,
	.param .align 8 .b8 _ZN3cub18CUB_300001_SM_10006detail10merge_sort26DeviceMergeSortMergeKernelINS2_10policy_hubIN6thrust24THRUST_300001_SM_1000_NS6detail15normal_iteratorINS6_10device_ptrI4TestEEEEE9Policy600ESC_PNS0_8NullTypeESC_SG_mN4cuda3std3__44lessISA_EESA_SF_EEvbT2_T3_T4_PT6_PT7_T5_PSO_SO_NS1_7vsmem_tE_param_9[8]
)
.maxntid 256
{
	.reg .pred 	%p<66>;
	.reg .b16 	%rs<426>;
	.reg .b32 	%r<694>;
	.reg .b32 	%f<21>;
	.reg .b64 	%rd<116>;
	.reg .b64 	%fd<65>;
	// demoted variable
	.shared .align 16 .b8 _ZZN3cub18CUB_300001_SM_10006detail10merge_sort26DeviceMergeSortMergeKernelINS2_10policy_hubIN6thrust24THRUST_300001_SM_1000_NS6detail15normal_iteratorINS6_10device_ptrI4TestEEEEE9Policy600ESC_PNS0_8NullTypeESC_SG_mN4cuda3std3__44lessISA_EESA_SF_EEvbT2_T3_T4_PT6_PT7_T5_PSO_SO_NS1_7vsmem_tEE19static_temp_storage[12320];
	ld.param.u64 	%rd28, [_ZN3cub18CUB_300001_SM_10006detail10merge_sort26DeviceMergeSortMergeKernelINS2_10policy_hubIN6thrust24THRUST_300001_SM_1000_NS6detail15normal_iteratorINS6_10device_ptrI4TestEEEEE9Policy600ESC_PNS0_8NullTypeESC_SG_mN4cuda3std3__44lessISA_EESA_SF_EEvbT2_T3_T4_PT6_PT7_T5_PSO_SO_NS1_7vsmem_tE_param_1];
	ld.param.u64 	%rd25, [_ZN3cub18CUB_300001_SM_10006detail10merge_sort26DeviceMergeSortMergeKernelINS2_10policy_hubIN6thrust24THRUST_300001_SM_1000_NS6detail15normal_iteratorINS6_10device_ptrI4TestEEEEE9Policy600ESC_PNS0_8NullTypeESC_SG_mN4cuda3std3__44lessISA_EESA_SF_EEvbT2_T3_T4_PT6_PT7_T5_PSO_SO_NS1_7vsmem_tE_param_3];
	ld.param.u64 	%rd26, [_ZN3cub18CUB_300001_SM_10006detail10merge_sort26DeviceMergeSortMergeKernelINS2_10policy_hubIN6thrust24THRUST_300001_SM_1000_NS6detail15normal_iteratorINS6_10device_ptrI4TestEEEEE9Policy600ESC_PNS0_8NullTypeESC_SG_mN4cuda3std3__44lessISA_EESA_SF_EEvbT2_T3_T4_PT6_PT7_T5_PSO_SO_NS1_7vsmem_tE_param_4];
	ld.param.u64 	%rd29, [_ZN3cub18CUB_300001_SM_10006detail10merge_sort26DeviceMergeSortMergeKernelINS2_10policy_hubIN6thrust24THRUST_300001_SM_1000_NS6detail15normal_iteratorINS6_10device_ptrI4TestEEEEE9Policy600ESC_PNS0_8NullTypeESC_SG_mN4cuda3std3__44lessISA_EESA_SF_EEvbT2_T3_T4_PT6_PT7_T5_PSO_SO_NS1_7vsmem_tE_param_7];
	ld.param.u64 	%rd27, [_ZN3cub18CUB_300001_SM_10006detail10merge_sort26DeviceMergeSortMergeKernelINS2_10policy_hubIN6thrust24THRUST_300001_SM_1000_NS6detail15normal_iteratorINS6_10device_ptrI4TestEEEEE9Policy600ESC_PNS0_8NullTypeESC_SG_mN4cuda3std3__44lessISA_EESA_SF_EEvbT2_T3_T4_PT6_PT7_T5_PSO_SO_NS1_7vsmem_tE_param_8];
	cvta.to.global.u64 	%rd1, %rd26;
	cvta.to.global.u64 	%rd2, %rd29;
	cvta.to.global.u64 	%rd3, %rd28;
	mov.u32 	%r128, %ctaid.x;
	mov.u32 	%r129, %nctaid.x;
	cvt.u64.u32 	%rd4, %r128;
	mov.u32 	%r1, %tid.x;
	add.s32 	%r130, %r129, -1;
	setp.ge.u32 	%p9, %r128, %r130;
	@%p9 bra 	$L__BB14_27;
	ld.param.s8 	%rs328, [_ZN3cub18CUB_300001_SM_10006detail10merge_sort26DeviceMergeSortMergeKernelINS2_10policy_hubIN6thrust24THRUST_300001_SM_1000_NS6detail15normal_iteratorINS6_10device_ptrI4TestEEEEE9Policy600ESC_PNS0_8NullTypeESC_SG_mN4cuda3std3__44lessISA_EESA_SF_EEvbT2_T3_T4_PT6_PT7_T5_PSO_SO_NS1_7vsmem_tE_param_0];
	shl.b64 	%rd71, %rd4, 3;
	add.s64 	%rd72, %rd2, %rd71;
	ld.global.u64 	%rd5, [%rd72];
	ld.global.u64 	%rd73, [%rd72+8];
	neg.s64 	%rd74, %rd27;
	and.b64  	%rd75, %rd74, %rd4;
	shl.b64 	%rd6, %rd75, 9;
	shl.b64 	%rd76, %rd27, 8;
	and.b64  	%rd7, %rd76, -512;
	sub.s64 	%rd77, %rd4, %rd75;
	shl.b64 	%rd78, %rd77, 9;
	sub.s64 	%rd79, %rd5, %rd6;
	sub.s64 	%rd80, %rd73, %rd6;
	sub.s64 	%rd81, %rd25, %rd6;
	max.u64 	%rd82, %rd81, %rd7;
	sub.s64 	%rd83, %rd82, %rd7;
	sub.s64 	%rd84, %rd78, %rd79;
	min.u64 	%rd8, %rd84, %rd83;
	setp.eq.s64 	%p41, %rd77, -1;
	selp.b64 	%rd85, 511, 512, %p41;
	add.s64 	%rd86, %rd85, %rd78;
	sub.s64 	%rd87, %rd86, %rd80;
	or.b64  	%rd88, %rd74, %rd4;
	setp.eq.s64 	%p42, %rd88, -1;
	min.u64 	%rd89, %rd7, %rd81;
	selp.b64 	%rd90, %rd89, %rd80, %p42;
	selp.b64 	%rd91, %rd7, %rd87, %p42;
	min.u64 	%rd92, %rd91, %rd83;
	cvt.u32.u64 	%r392, %rd79;
	cvt.u32.u64 	%r393, %rd90;
	sub.s32 	%r2, %r393, %r392;
	cvt.u32.u64 	%r394, %rd92;
	cvt.u32.u64 	%r395, %rd8;
	sub.s32 	%r3, %r394, %r395;
	// begin inline asm
	griddepcontrol.wait;
	// end inline asm
	setp.eq.s16 	%p43, %rs328, 0;
	@%p43 bra 	$L__BB14_8;
	add.s64 	%rd93, %rd6, %rd7;
	add.s64 	%rd94, %rd93, %rd8;
	setp.ge.s32 	%p44, %r1, %r2;
	cvt.u64.u32 	%rd95, %r1;
	add.s64 	%rd96, %rd5, %rd95;
	mad.lo.s64 	%rd9, %rd96, 24, %rd3;
	sub.s32 	%r396, %r1, %r2;
	cvt.s64.s32 	%rd97, %r396;
	add.s64 	%rd98, %rd94, %rd97;
	mad.lo.s64 	%rd10, %rd98, 24, %rd3;
	@%p44 bra 	$L__BB14_4;
	ld.global.v2.u32 	{%r675, %r674}, [%rd9];
	ld.global.f64 	%fd56, [%rd9+8];
	ld.global.v2.b32 	{%r407, %r408}, [%rd9+16];
	bfe.u32 	%r409, %r407, 0, 8;
	cvt.u16.u32 	%rs361, %r409;
	bfe.u32 	%r410, %r407, 8, 8;
	cvt.u16.u32 	%rs360, %r410;
	bfe.u32 	%r411, %r407, 16, 8;
	cvt.u16.u32 	%rs359, %r411;
	bfe.u32 	%r412, %r407, 24, 8;
	cvt.u16.u32 	%rs358, %r412;
	bfe.u32 	%r413, %r408, 0, 8;
	cvt.u16.u32 	%rs357, %r413;
	bfe.u32 	%r414, %r408, 8, 8;
	cvt.u16.u32 	%rs356, %r414;
	bfe.u32 	%r415, %r408, 16, 8;
	cvt.u16.u32 	%rs355, %r415;
	bfe.u32 	%r416, %r408, 24, 8;
	cvt.u16.u32 	%rs354, %r416;
	bra.uni 	$L__BB14_5;
$L__BB14_4:
	ld.global.v2.u32 	{%r675, %r674}, [%rd10];
	ld.global.f64 	%fd56, [%rd10+8];
	ld.global.v2.b32 	{%r397, %r398}, [%rd10+16];
	bfe.u32 	%r399, %r397, 0, 8;
	cvt.u16.u32 	%rs361, %r399;
	bfe.u32 	%r400, %r397, 8, 8;
	cvt.u16.u32 	%rs360, %r400;
	bfe.u32 	%r401, %r397, 16, 8;
	cvt.u16.u32 	%rs359, %r401;
	bfe.u32 	%r402, %r397, 24, 8;
	cvt.u16.u32 	%rs358, %r402;
	bfe.u32 	%r403, %r398, 0, 8;
	cvt.u16.u32 	%rs357, %r403;
	bfe.u32 	%r404, %r398, 8, 8;
	cvt.u16.u32 	%rs356, %r404;
	bfe.u32 	%r405, %r398, 16, 8;
	cvt.u16.u32 	%rs355, %r405;
	bfe.u32 	%r406, %r398, 24, 8;
	cvt.u16.u32 	%rs354, %r406;
$L__BB14_5:
	add.s32 	%r417, %r1, 256;
	setp.lt.s32 	%p45, %r417, %r2;
	@%p45 bra 	$L__BB14_7;
	ld.global.v2.u32 	{%r673, %r672}, [%rd10+6144];
	ld.global.f64 	%fd55, [%rd10+6152];
	ld.global.v2.b32 	{%r418, %r419}, [%rd10+6160];
	bfe.u32 	%r420, %r418, 0, 8;
	cvt.u16.u32 	%rs353, %r420;
	bfe.u32 	%r421, %r418, 8, 8;
	cvt.u16.u32 	%rs352, %r421;
	bfe.u32 	%r422, %r418, 16, 8;
	cvt.u16.u32 	%rs351, %r422;
	bfe.u32 	%r423, %r418, 24, 8;
	cvt.u16.u32 	%rs350, %r423;
	bfe.u32 	%r424, %r419, 0, 8;
	cvt.u16.u32 	%rs349, %r424;
	bfe.u32 	%r425, %r419, 8, 8;
	cvt.u16.u32 	%rs348, %r425;
	bfe.u32 	%r426, %r419, 16, 8;
	cvt.u16.u32 	%rs347, %r426;
	bfe.u32 	%r427, %r419, 24, 8;
	cvt.u16.u32 	%rs346, %r427;
	bra.uni 	$L__BB14_14;
$L__BB14_7:
	ld.global.v2.u32 	{%r673, %r672}, [%rd9+6144];
	ld.global.f64 	%fd55, [%rd9+6152];
	ld.global.v2.b32 	{%r428, %r429}, [%rd9+6160];
	bfe.u32 	%r430, %r428, 0, 8;
	cvt.u16.u32 	%rs353, %r430;
	bfe.u32 	%r431, %r428, 8, 8;
	cvt.u16.u32 	%rs352, %r431;
	bfe.u32 	%r432, %r428, 16, 8;
	cvt.u16.u32 	%rs351, %r432;
	bfe.u32 	%r433, %r428, 24, 8;
	cvt.u16.u32 	%rs350, %r433;
	bfe.u32 	%r434, %r429, 0, 8;
	cvt.u16.u32 	%rs349, %r434;
	bfe.u32 	%r435, %r429, 8, 8;
	cvt.u16.u32 	%rs348, %r435;
	bfe.u32 	%r436, %r429, 16, 8;
	cvt.u16.u32 	%rs347, %r436;
	bfe.u32 	%r437, %r429, 24, 8;
	cvt.u16.u32 	%rs346, %r437;
	bra.uni 	$L__BB14_14;
$L__BB14_8:
	add.s64 	%rd99, %rd6, %rd7;
	add.s64 	%rd100, %rd99, %rd8;
	setp.ge.s32 	%p46, %r1, %r2;
	cvt.u64.u32 	%rd101, %r1;
	add.s64 	%rd102, %rd5, %rd101;
	mad.lo.s64 	%rd11, %rd102, 24, %rd1;
	sub.s32 	%r438, %r1, %r2;
	cvt.s64.s32 	%rd103, %r438;
	add.s64 	%rd104, %rd100, %rd103;
	mad.lo.s64 	%rd12, %rd104, 24, %rd1;
	@%p46 bra 	$L__BB14_10;
	ld.global.v2.u32 	{%r675, %r674}, [%rd11];
	ld.global.f64 	%fd56, [%rd11+8];
	ld.global.v2.b32 	{%r449, %r450}, [%rd11+16];
	bfe.u32 	%r451, %r449, 0, 8;
	cvt.u16.u32 	%rs361, %r451;
	bfe.u32 	%r452, %r449, 8, 8;
	cvt.u16.u32 	%rs360, %r452;
	bfe.u32 	%r453, %r449, 16, 8;
	cvt.u16.u32 	%rs359, %r453;
	bfe.u32 	%r454, %r449, 24, 8;
	cvt.u16.u32 	%rs358, %r454;
	bfe.u32 	%r455, %r450, 0, 8;
	cvt.u16.u32 	%rs357, %r455;
	bfe.u32 	%r456, %r450, 8, 8;
	cvt.u16.u32 	%rs356, %r456;
	bfe.u32 	%r457, %r450, 16, 8;
	cvt.u16.u32 	%rs355, %r457;
	bfe.u32 	%r458, %r450, 24, 8;
	cvt.u16.u32 	%rs354, %r458;
	bra.uni 	$L__BB14_11;
$L__BB14_10:
	ld.global.v2.u32 	{%r675, %r674}, [%rd12];
	ld.global.f64 	%fd56, [%rd12+8];
	ld.global.v2.b32 	{%r439, %r440}, [%rd12+16];
	bfe.u32 	%r441, %r439, 0, 8;
	cvt.u16.u32 	%rs361, %r441;
	bfe.u32 	%r442, %r439, 8, 8;
	cvt.u16.u32 	%rs360, %r442;
	bfe.u32 	%r443, %r439, 16, 8;
	cvt.u16.u32 	%rs359, %r443;
	bfe.u32 	%r444, %r439, 24, 8;
	cvt.u16.u32 	%rs358, %r444;
	bfe.u32 	%r445, %r440, 0, 8;
	cvt.u16.u32 	%rs357, %r445;
	bfe.u32 	%r446, %r440, 8, 8;
	cvt.u16.u32 	%rs356, %r446;
	bfe.u32 	%r447, %r440, 16, 8;
	cvt.u16.u32 	%rs355, %r447;
	bfe.u32 	%r448, %r440, 24, 8;
	cvt.u16.u32 	%rs354, %r448;
$L__BB14_11:
	add.s32 	%r459, %r1, 256;
	setp.lt.s32 	%p47, %r459, %r2;
	@%p47 bra 	$L__BB14_13;
	ld.global.v2.u32 	{%r673, %r672}, [%rd12+6144];
	ld.global.f64 	%fd55, [%rd12+6152];
	ld.global.v2.b32 	{%r460, %r461}, [%rd12+6160];
	bfe.u32 	%r462, %r460, 0, 8;
	cvt.u16.u32 	%rs353, %r462;
	bfe.u32 	%r463, %r460, 8, 8;
	cvt.u16.u32 	%rs352, %r463;
	bfe.u32 	%r464, %r460, 16, 8;
	cvt.u16.u32 	%rs351, %r464;
	bfe.u32 	%r465, %r460, 24, 8;
	cvt.u16.u32 	%rs350, %r465;
	bfe.u32 	%r466, %r461, 0, 8;
	cvt.u16.u32 	%rs349, %r466;
	bfe.u32 	%r467, %r461, 8, 8;
	cvt.u16.u32 	%rs348, %r467;
	bfe.u32 	%r468, %r461, 16, 8;
	cvt.u16.u32 	%rs347, %r468;
	bfe.u32 	%r469, %r461, 24, 8;
	cvt.u16.u32 	%rs346, %r469;
	bra.uni 	$L__BB14_14;
$L__BB14_13:
	ld.global.v2.u32 	{%r673, %r672}, [%rd11+6144];
	ld.global.f64 	%fd55, [%rd11+6152];
	ld.global.v2.b32 	{%r470, %r471}, [%rd11+6160];
	bfe.u32 	%r472, %r470, 0, 8;
	cvt.u16.u32 	%rs353, %r472;
	bfe.u32 	%r473, %r470, 8, 8;
	cvt.u16.u32 	%rs352, %r473;
	bfe.u32 	%r474, %r470, 16, 8;
	cvt.u16.u32 	%rs351, %r474;
	bfe.u32 	%r475, %r470, 24, 8;
	cvt.u16.u32 	%rs350, %r475;
	bfe.u32 	%r476, %r471, 0, 8;
	cvt.u16.u32 	%rs349, %r476;
	bfe.u32 	%r477, %r471, 8, 8;
	cvt.u16.u32 	%rs348, %r477;
	bfe.u32 	%r478, %r471, 16, 8;
	cvt.u16.u32 	%rs347, %r478;
	bfe.u32 	%r479, %r471, 24, 8;
	cvt.u16.u32 	%rs346, %r479;
$L__BB14_14:
	mov.u32 	%r480, _ZZN3cub18CUB_300001_SM_10006detail10merge_sort26DeviceMergeSortMergeKernelINS2_10policy_hubIN6thrust24THRUST_300001_SM_1000_NS6detail15normal_iteratorINS6_10device_ptrI4TestEEEEE9Policy600ESC_PNS0_8NullTypeESC_SG_mN4cuda3std3__44lessISA_EESA_SF_EEvbT2_T3_T4_PT6_PT7_T5_PSO_SO_NS1_7vsmem_tEE19static_temp_storage;
	mad.lo.s32 	%r481, %r1, 24, %r480;
	st.shared.v2.u32 	[%r481], {%r675, %r674};
	st.shared.f64 	[%r481+8], %fd56;
	cvt.u32.u16 	%r482, %rs354;
	cvt.u32.u16 	%r483, %rs355;
	prmt.b32 	%r484, %r483, %r482, 0x3340U;
	cvt.u32.u16 	%r485, %rs356;
	cvt.u32.u16 	%r486, %rs357;
	prmt.b32 	%r487, %r486, %r485, 0x3340U;
	prmt.b32 	%r488, %r487, %r484, 0x5410U;
	cvt.u32.u16 	%r489, %rs358;
	cvt.u32.u16 	%r490, %rs359;
	prmt.b32 	%r491, %r490, %r489, 0x3340U;
	cvt.u32.u16 	%r492, %rs360;
	cvt.u32.u16 	%r493, %rs361;
	prmt.b32 	%r494, %r493, %r492, 0x3340U;
	prmt.b32 	%r495, %r494, %r491, 0x5410U;
	st.shared.v2.b32 	[%r481+16], {%r495, %r488};
	st.shared.v2.u32 	[%r481+6144], {%r673, %r672};
	st.shared.f64 	[%r481+6152], %fd55;
	cvt.u32.u16 	%r496, %rs346;
	cvt.u32.u16 	%r497, %rs347;
	prmt.b32 	%r498, %r497, %r496, 0x3340U;
	cvt.u32.u16 	%r499, %rs348;
	cvt.u32.u16 	%r500, %rs349;
	prmt.b32 	%r501, %r500, %r499, 0x3340U;
	prmt.b32 	%r502, %r501, %r498, 0x5410U;
	cvt.u32.u16 	%r503, %rs350;
	cvt.u32.u16 	%r504, %rs351;
	prmt.b32 	%r505, %r504, %r503, 0x3340U;
	cvt.u32.u16 	%r506, %rs352;
	cvt.u32.u16 	%r507, %rs353;
	prmt.b32 	%r508, %r507, %r506, 0x3340U;
	prmt.b32 	%r509, %r508, %r505, 0x5410U;
	st.shared.v2.b32 	[%r481+6160], {%r509, %r502};
	bar.sync 	0;
	// begin inline asm
	griddepcontrol.launch_dependents;
	// end inline asm
	add.s32 	%r28, %r3, %r2;
	shl.b32 	%r29, %r1, 1;
	min.s32 	%r30, %r29, %r28;
	setp.lt.s32 	%p48, %r30, %r3;
	sub.s32 	%r510, %r30, %r3;
	selp.b32 	%r678, 0, %r510, %p48;
	min.s32 	%r676, %r30, %r2;
	setp.ge.s32 	%p49, %r678, %r676;
	@%p49 bra 	$L__BB14_17;
	add.s32 	%r33, %r30, %r2;
$L__BB14_16:
	sub.s32 	%r511, %r676, %r678;
	shr.u32 	%r512, %r511, 31;
	add.s32 	%r513, %r511, %r512;
	shr.s32 	%r514, %r513, 1;
	add.s32 	%r515, %r514, %r678;
	mad.lo.s32 	%r517, %r515, 24, %r480;
	ld.shared.u32 	%r518, [%r517];
	not.b32 	%r519, %r515;
	add.s32 	%r520, %r33, %r519;
	mad.lo.s32 	%r521, %r520, 24, %r480;
	ld.shared.u32 	%r522, [%r521];
	setp.lt.s32 	%p50, %r522, %r518;
	add.s32 	%r523, %r515, 1;
	selp.b32 	%r678, %r678, %r523, %p50;
	selp.b32 	%r676, %r515, %r676, %p50;
	setp.lt.s32 	%p51, %r678, %r676;
	@%p51 bra 	$L__BB14_16;
$L__BB14_17:
	sub.s32 	%r524, %r30, %r678;
	add.s32 	%r39, %r524, %r2;
	mad.lo.s32 	%r40, %r39, 24, %r480;
	ld.shared.v2.b32 	{%r526, %r527}, [%r40+16];
	bfe.u32 	%r528, %r526, 0, 8;
	cvt.u16.u32 	%rs362, %r528;
	bfe.u32 	%r529, %r526, 8, 8;
	cvt.u16.u32 	%rs363, %r529;
	bfe.u32 	%r530, %r526, 16, 8;
	cvt.u16.u32 	%rs364, %r530;
	bfe.u32 	%r531, %r526, 24, 8;
	cvt.u16.u32 	%rs365, %r531;
	bfe.u32 	%r532, %r527, 0, 8;
	cvt.u16.u32 	%rs366, %r532;
	bfe.u32 	%r533, %r527, 8, 8;
	cvt.u16.u32 	%rs367, %r533;
	bfe.u32 	%r534, %r527, 16, 8;
	cvt.u16.u32 	%rs368, %r534;
	bfe.u32 	%r535, %r527, 24, 8;
	cvt.u16.u32 	%rs369, %r535;
	ld.shared.f64 	%fd57, [%r40+8];
	ld.shared.v2.u32 	{%r679, %r536}, [%r40];
	mov.b32 	%f17, %r536;
	mad.lo.s32 	%r42, %r678, 24, %r480;
	ld.shared.v2.b32 	{%r537, %r538}, [%r42+16];
	bfe.u32 	%r539, %r537, 0, 8;
	cvt.u16.u32 	%rs370, %r539;
	bfe.u32 	%r540, %r537, 8, 8;
	cvt.u16.u32 	%rs371, %r540;
	bfe.u32 	%r541, %r537, 16, 8;
	cvt.u16.u32 	%rs372, %r541;
	bfe.u32 	%r542, %r537, 24, 8;
	cvt.u16.u32 	%rs373, %r542;
	bfe.u32 	%r543, %r538, 0, 8;
	cvt.u16.u32 	%rs374, %r543;
	bfe.u32 	%r544, %r538, 8, 8;
	cvt.u16.u32 	%rs375, %r544;
	bfe.u32 	%r545, %r538, 16, 8;
	cvt.u16.u32 	%rs376, %r545;
	bfe.u32 	%r546, %r538, 24, 8;
	cvt.u16.u32 	%rs377, %r546;
	ld.shared.f64 	%fd58, [%r42+8];
	ld.shared.v2.u32 	{%r680, %r547}, [%r42];
	mov.b32 	%f18, %r547;
	setp.ge.s32 	%p53, %r39, %r28;
	mov.pred 	%p62, 0;
	@%p53 bra 	$L__BB14_19;
	setp.ge.s32 	%p54, %r678, %r2;
	setp.lt.s32 	%p55, %r679, %r680;
	or.pred  	%p62, %p54, %p55;
$L__BB14_19:
	selp.b16 	%rs113, %rs369, %rs377, %p62;
	selp.b16 	%rs114, %rs368, %rs376, %p62;
	selp.b16 	%rs115, %rs367, %rs375, %p62;
	selp.b16 	%rs116, %rs366, %rs374, %p62;
	selp.b16 	%rs117, %rs365, %rs373, %p62;
	selp.b16 	%rs118, %rs364, %rs372, %p62;
	selp.b16 	%rs119, %rs363, %rs371, %p62;
	selp.b16 	%rs120, %rs362, %rs370, %p62;
	selp.f64 	%fd15, %fd57, %fd58, %p62;
	selp.f32 	%f3, %f17, %f18, %p62;
	selp.b32 	%r44, %r679, %r680, %p62;
	selp.u32 	%r548, 1, 0, %p62;
	add.s32 	%r45, %r39, %r548;
	not.pred 	%p56, %p62;
	selp.u32 	%r549, 1, 0, %p56;
	add.s32 	%r46, %r678, %r549;
	@%p56 bra 	$L__BB14_21;
	ld.shared.v2.u32 	{%r679, %r561}, [%r40+24];
	mov.b32 	%f17, %r561;
	ld.shared.f64 	%fd57, [%r40+32];
	ld.shared.v2.b32 	{%r562, %r563}, [%r40+40];
	bfe.u32 	%r564, %r562, 0, 8;
	cvt.u16.u32 	%rs362, %r564;
	bfe.u32 	%r565, %r562, 8, 8;
	cvt.u16.u32 	%rs363, %r565;
	bfe.u32 	%r566, %r562, 16, 8;
	cvt.u16.u32 	%rs364, %r566;
	bfe.u32 	%r567, %r562, 24, 8;
	cvt.u16.u32 	%rs365, %r567;
	bfe.u32 	%r568, %r563, 0, 8;
	cvt.u16.u32 	%rs366, %r568;
	bfe.u32 	%r569, %r563, 8, 8;
	cvt.u16.u32 	%rs367, %r569;
	bfe.u32 	%r570, %r563, 16, 8;
	cvt.u16.u32 	%rs368, %r570;
	bfe.u32 	%r571, %r563, 24, 8;
	cvt.u16.u32 	%rs369, %r571;
	bra.uni 	$L__BB14_22;
$L__BB14_21:
	ld.shared.v2.u32 	{%r680, %r550}, [%r42+24];
	mov.b32 	%f18, %r550;
	ld.shared.f64 	%fd58, [%r42+32];
	ld.shared.v2.b32 	{%r551, %r552}, [%r42+40];
	bfe.u32 	%r553, %r551, 0, 8;
	cvt.u16.u32 	%rs370, %r553;
	bfe.u32 	%r554, %r551, 8, 8;
	cvt.u16.u32 	%rs371, %r554;
	bfe.u32 	%r555, %r551, 16, 8;
	cvt.u16.u32 	%rs372, %r555;
	bfe.u32 	%r556, %r551, 24, 8;
	cvt.u16.u32 	%rs373, %r556;
	bfe.u32 	%r557, %r552, 0, 8;
	cvt.u16.u32 	%rs374, %r557;
	bfe.u32 	%r558, %r552, 8, 8;
	cvt.u16.u32 	%rs375, %r558;
	bfe.u32 	%r559, %r552, 16, 8;
	cvt.u16.u32 	%rs376, %r559;
	bfe.u32 	%r560, %r552, 24, 8;
	cvt.u16.u32 	%rs377, %r560;
$L__BB14_22:
	setp.ge.s32 	%p58, %r45, %r28;
	mov.pred 	%p63, 0;
	@%p58 bra 	$L__BB14_24;
	setp.ge.s32 	%p59, %r46, %r2;
	setp.lt.s32 	%p60, %r679, %r680;
	or.pred  	%p63, %p59, %p60;
$L__BB14_24:
	ld.param.s8 	%rs329, [_ZN3cub18CUB_300001_SM_10006detail10merge_sort26DeviceMergeSortMergeKernelINS2_10policy_hubIN6thrust24THRUST_300001_SM_1000_NS6detail15normal_iteratorINS6_10device_ptrI4TestEEEEE9Policy600ESC_PNS0_8NullTypeESC_SG_mN4cuda3std3__44lessISA_EESA_SF_EEvbT2_T3_T4_PT6_PT7_T5_PSO_SO_NS1_7vsmem_tE_param_0];
	mov.u32 	%r572, %ctaid.x;
	mul.wide.u32 	%rd13, %r572, 512;
	setp.eq.s16 	%p61, %rs329, 0;
	selp.b16 	%rs153, %rs369, %rs377, %p63;
	selp.b16 	%rs154, %rs368, %rs376, %p63;
	selp.b16 	%rs155, %rs367, %rs375, %p63;
	selp.b16 	%rs156, %rs366, %rs374, %p63;
	selp.b16 	%rs157, %rs365, %rs373, %p63;
	selp.b16 	%rs158, %rs364, %rs372, %p63;
	selp.b16 	%rs159, %rs363, %rs371, %p63;
	selp.b16 	%rs160, %rs362, %rs370, %p63;
	selp.f64 	%fd20, %fd57, %fd58, %p63;
	selp.f32 	%f8, %f17, %f18, %p63;
	selp.b32 	%r51, %r679, %r680, %p63;
	bar.sync 	0;
	@%p61 bra 	$L__BB14_26;
	ld.param.u64 	%rd115, [_ZN3cub18CUB_300001_SM_10006detail10merge_sort26DeviceMergeSortMergeKernelINS2_10policy_hubIN6thrust24THRUST_300001_SM_1000_NS6detail15normal_iteratorINS6_10device_ptrI4TestEEEEE9Policy600ESC_PNS0_8NullTypeESC_SG_mN4cuda3std3__44lessISA_EESA_SF_EEvbT2_T3_T4_PT6_PT7_T5_PSO_SO_NS1_7vsmem_tE_param_4];
	// begin inline asm
	mov.u32 %r573, %laneid;
	// end inline asm
	and.b32  	%r574, %r29, 1984;
	shl.b32 	%r575, %r573, 1;
	add.s32 	%r576, %r575, %r574;
	mov.u32 	%r577, _ZZN3cub18CUB_300001_SM_10006detail10merge_sort26DeviceMergeSortMergeKernelINS2_10policy_hubIN6thrust24THRUST_300001_SM_1000_NS6detail15normal_iteratorINS6_10device_ptrI4TestEEEEE9Policy600ESC_PNS0_8NullTypeESC_SG_mN4cuda3std3__44lessISA_EESA_SF_EEvbT2_T3_T4_PT6_PT7_T5_PSO_SO_NS1_7vsmem_tEE19static_temp_storage;
	mad.lo.s32 	%r578, %r576, 24, %r577;
	mov.b32 	%r579, %f3;
	st.shared.v2.u32 	[%r578], {%r44, %r579};
	st.shared.f64 	[%r578+8], %fd15;
	cvt.u32.u16 	%r580, %rs113;
	cvt.u32.u16 	%r581, %rs114;
	prmt.b32 	%r582, %r581, %r580, 0x3340U;
	cvt.u32.u16 	%r583, %rs115;
	cvt.u32.u16 	%r584, %rs116;
	prmt.b32 	%r585, %r584, %r583, 0x3340U;
	prmt.b32 	%r586, %r585, %r582, 0x5410U;
	cvt.u32.u16 	%r587, %rs117;
	cvt.u32.u16 	%r588, %rs118;
	prmt.b32 	%r589, %r588, %r587, 0x3340U;
	cvt.u32.u16 	%r590, %rs119;
	cvt.u32.u16 	%r591, %rs120;
	prmt.b32 	%r592, %r591, %r590, 0x3340U;
	prmt.b32 	%r593, %r592, %r589, 0x5410U;
	st.shared.v2.b32 	[%r578+16], {%r593, %r586};
	mov.b32 	%r594, %f8;
	st.shared.v2.u32 	[%r578+24], {%r51, %r594};
	st.shared.f64 	[%r578+32], %fd20;
	cvt.u32.u16 	%r595, %rs153;
	cvt.u32.u16 	%r596, %rs154;
	prmt.b32 	%r597, %r596, %r595, 0x3340U;
	cvt.u32.u16 	%r598, %rs155;
	cvt.u32.u16 	%r599, %rs156;
	prmt.b32 	%r600, %r599, %r598, 0x3340U;
	prmt.b32 	%r601, %r600, %r597, 0x5410U;
	cvt.u32.u16 	%r602, %rs157;
	cvt.u32.u16 	%r603, %rs158;
	prmt.b32 	%r604, %r603, %r602, 0x3340U;
	cvt.u32.u16 	%r605, %rs159;
	cvt.u32.u16 	%r606, %rs160;
	prmt.b32 	%r607, %r606, %r605, 0x3340U;
	prmt.b32 	%r608, %r607, %r604, 0x5410U;
	st.shared.v2.b32 	[%r578+40], {%r608, %r601};
	bar.warp.sync 	-1;
	sub.s32 	%r609, %r576, %r573;
	mad.lo.s32 	%r610, %r609, 24, %r577;
	ld.shared.v2.u32 	{%r611, %r612}, [%r610];
	ld.shared.f64 	%fd49, [%r610+8];
	ld.shared.v2.b32 	{%r613, %r614}, [%r610+16];
	ld.shared.v2.u32 	{%r615, %r616}, [%r610+768];
	ld.shared.f64 	%fd50, [%r610+776];
	ld.shared.v2.b32 	{%r617, %r618}, [%r610+784];
	and.b32  	%r619, %r1, 31;
	or.b32  	%r620, %r574, %r619;
	cvt.u64.u32 	%rd105, %r620;
	add.s64 	%rd106, %rd13, %rd105;
	cvta.to.global.u64 	%rd107, %rd115;
	mad.lo.s64 	%rd108, %rd106, 24, %rd107;
	st.global.v2.u32 	[%rd108], {%r611, %r612};
	st.global.f64 	[%rd108+8], %fd49;
	st.global.v2.b32 	[%rd108+16], {%r613, %r614};
	st.global.v2.u32 	[%rd108+768], {%r615, %r616};
	st.global.f64 	[%rd108+776], %fd50;
	st.global.v2.b32 	[%rd108+784], {%r617, %r618};
	bra.uni 	$L__BB14_67;
$L__BB14_26:
	// begin inline asm
	mov.u32 %r621, %laneid;
	// end inline asm
	and.b32  	%r622, %r29, 1984;
	shl.b32 	%r623, %r621, 1;
	add.s32 	%r624, %r623, %r622;
	mov.u32 	%r625, _ZZN3cub18CUB_300001_SM_10006detail10merge_sort26DeviceMergeSortMergeKernelINS2_10policy_hubIN6thrust24THRUST_300001_SM_1000_NS6detail15normal_iteratorINS6_10device_ptrI4TestEEEEE9Policy600ESC_PNS0_8NullTypeESC_SG_mN4cuda3std3__44lessISA_EESA_SF_EEvbT2_T3_T4_PT6_PT7_T5_PSO_SO_NS1_7vsmem_tEE19static_temp_storage;
	mad.lo.s32 	%r626, %r624, 24, %r625;
	mov.b32 	%r627, %f3;
	st.shared.v2.u32 	[%r626], {%r44, %r627};
	st.shared.f64 	[%r626+8], %fd15;
	cvt.u32.u16 	%r628, %rs113;
	cvt.u32.u16 	%r629, %rs114;
	prmt.b32 	%r630, %r629, %r628, 0x3340U;
	cvt.u32.u16 	%r631, %rs115;
	cvt.u32.u16 	%r632, %rs116;
	prmt.b32 	%r633, %r632, %r631, 0x3340U;
	prmt.b32 	%r634, %r633, %r630, 0x5410U;
	cvt.u32.u16 	%r635, %rs117;
	cvt.u32.u16 	%r636, %rs118;
	prmt.b32 	%r637, %r636, %r635, 0x3340U;
	cvt.u32.u16 	%r638, %rs119;
	cvt.u32.u16 	%r639, %rs120;
	prmt.b32 	%r640, %r639, %r638, 0x3340U;
	prmt.b32 	%r641, %r640, %r637, 0x5410U;
	st.shared.v2.b32 	[%r626+16], {%r641, %r634};
	mov.b32 	%r642, %f8;
	st.shared.v2.u32 	[%r626+24], {%r51, %r642};
	st.shared.f64 	[%r626+32], %fd20;
	cvt.u32.u16 	%r643, %rs153;
	cvt.u32.u16 	%r644, %rs154;
	prmt.b32 	%r645, %r644, %r643, 0x3340U;
	cvt.u32.u16 	%r646, %rs155;
	cvt.u32.u16 	%r647, %rs156;
	prmt.b32 	%r648, %r647, %r646, 0x3340U;
	prmt.b32 	%r649, %r648, %r645, 0x5410U;
	cvt.u32.u16 	%r650, %rs157;
	cvt.u32.u16 	%r651, %rs158;
	prmt.b32 	%r652, %r651, %r650, 0x3340U;
	cvt.u32.u16 	%r653, %rs159;
	cvt.u32.u16 	%r654, %rs160;
	prmt.b32 	%r655, %r654, %r653, 0x3340U;
	prmt.b32 	%r656, %r655, %r652, 0x5410U;
	st.shared.v2.b32 	[%r626+40], {%r656, %r649};
	bar.warp.sync 	-1;
	sub.s32 	%r657, %r624, %r621;
	mad.lo.s32 	%r658, %r657, 24, %r625;
	ld.shared.v2.u32 	{%r659, %r660}, [%r658];
	ld.shared.f64 	%fd51, [%r658+8];
	ld.shared.v2.b32 	{%r661, %r662}, [%r658+16];
	ld.shared.v2.u32 	{%r663, %r664}, [%r658+768];
	ld.shared.f64 	%fd52, [%r658+776];
	ld.shared.v2.b32 	{%r665, %r666}, [%r658+784];
	and.b32  	%r667, %r1, 31;
	cvt.u64.u32 	%rd109, %r622;
	cvt.u64.u32 	%rd110, %r667;
	add.s64 	%rd111, %rd13, %rd110;
	add.s64 	%rd112, %rd111, %rd109;
	mad.lo.s64 	%rd113, %rd112, 24, %rd3;
	st.global.v2.u32 	[%rd113], {%r659, %r660};
	st.global.f64 	[%rd113+8], %fd51;
	st.global.v2.b32 	[%rd113+16], {%r661, %r662};
	st.global.v2.u32 	[%rd113+768], {%r663, %r664};
	st.global.f64 	[%rd113+776], %fd52;
	st.global.v2.b32 	[%rd113+784], {%r665, %r666};
	bra.uni 	$L__BB14_67;
$L__BB14_27:
	ld.param.s8 	%rs326, [_ZN3cub18CUB_300001_SM_10006detail10merge_sort26DeviceMergeSortMergeKernelINS2_10policy_hubIN6thrust24THRUST_300001_SM_1000_NS6detail15normal_iteratorINS6_10device_ptrI4TestEEEEE9Policy600ESC_PNS0_8NullTypeESC_SG_mN4cuda3std3__44lessISA_EESA_SF_EEvbT2_T3_T4_PT6_PT7_T5_PSO_SO_NS1_7vsmem_tE_param_0];
	shl.b64 	%rd30, %rd4, 3;
	add.s64 	%rd31, %rd2, %rd30;
	ld.global.u64 	%rd14, [%rd31];
	ld.global.u64 	%rd32, [%rd31+8];
	neg.s64 	%rd33, %rd27;
	and.b64  	%rd34, %rd33, %rd4;
	shl.b64 	%rd15, %rd34, 9;
	shl.b64 	%rd35, %rd27, 8;
	and.b64  	%rd16, %rd35, -512;
	sub.s64 	%rd36, %rd4, %rd34;
	shl.b64 	%rd37, %rd36, 9;
	sub.s64 	%rd38, %rd14, %rd15;
	sub.s64 	%rd39, %rd32, %rd15;
	sub.s64 	%rd40, %rd25, %rd15;
	max.u64 	%rd41, %rd40, %rd16;
	sub.s64 	%rd42, %rd41, %rd16;
	sub.s64 	%rd43, %rd37, %rd38;
	min.u64 	%rd17, %rd43, %rd42;
	setp.eq.s64 	%p10, %rd36, -1;
	selp.b64 	%rd44, 511, 512, %p10;
	add.s64 	%rd45, %rd44, %rd37;
	sub.s64 	%rd46, %rd45, %rd39;
	or.b64  	%rd47, %rd33, %rd4;
	setp.eq.s64 	%p11, %rd47, -1;
	min.u64 	%rd48, %rd16, %rd40;
	selp.b64 	%rd49, %rd48, %rd39, %p11;
	selp.b64 	%rd50, %rd16, %rd46, %p11;
	min.u64 	%rd51, %rd50, %rd42;
	cvt.u32.u64 	%r131, %rd38;
	cvt.u32.u64 	%r132, %rd49;
	sub.s32 	%r52, %r132, %r131;
	cvt.u32.u64 	%r133, %rd51;
	cvt.u32.u64 	%r134, %rd17;
	sub.s32 	%r53, %r133, %r134;
	// begin inline asm
	griddepcontrol.wait;
	// end inline asm
	setp.eq.s16 	%p12, %rs326, 0;
	@%p12 bra 	$L__BB14_36;
	add.s64 	%rd52, %rd15, %rd16;
	add.s64 	%rd53, %rd52, %rd17;
	add.s32 	%r54, %r53, %r52;
	setp.ge.s32 	%p13, %r1, %r54;
	cvt.u64.u32 	%rd54, %r1;
	add.s64 	%rd55, %rd14, %rd54;
	mad.lo.s64 	%rd18, %rd55, 24, %rd3;
	sub.s32 	%r136, %r1, %r52;
	cvt.s64.s32 	%rd56, %r136;
	add.s64 	%rd57, %rd53, %rd56;
	mad.lo.s64 	%rd19, %rd57, 24, %rd3;
	@%p13 bra 	$L__BB14_32;
	setp.ge.s32 	%p14, %r1, %r52;
	@%p14 bra 	$L__BB14_31;
	ld.global.v2.u32 	{%r688, %r687}, [%rd18];
	ld.global.f64 	%fd62, [%rd18+8];
	ld.global.v2.b32 	{%r147, %r148}, [%rd18+16];
	bfe.u32 	%r149, %r147, 0, 8;
	cvt.u16.u32 	%rs409, %r149;
	bfe.u32 	%r150, %r147, 8, 8;
	cvt.u16.u32 	%rs408, %r150;
	bfe.u32 	%r151, %r147, 16, 8;
	cvt.u16.u32 	%rs407, %r151;
	bfe.u32 	%r152, %r147, 24, 8;
	cvt.u16.u32 	%rs406, %r152;
	bfe.u32 	%r153, %r148, 0, 8;
	cvt.u16.u32 	%rs405, %r153;
	bfe.u32 	%r154, %r148, 8, 8;
	cvt.u16.u32 	%rs404, %r154;
	bfe.u32 	%r155, %r148, 16, 8;
	cvt.u16.u32 	%rs403, %r155;
	bfe.u32 	%r156, %r148, 24, 8;
	cvt.u16.u32 	%rs402, %r156;
	bra.uni 	$L__BB14_32;
$L__BB14_31:
	ld.global.v2.u32 	{%r688, %r687}, [%rd19];
	ld.global.f64 	%fd62, [%rd19+8];
	ld.global.v2.b32 	{%r137, %r138}, [%rd19+16];
	bfe.u32 	%r139, %r137, 0, 8;
	cvt.u16.u32 	%rs409, %r139;
	bfe.u32 	%r140, %r137, 8, 8;
	cvt.u16.u32 	%rs408, %r140;
	bfe.u32 	%r141, %r137, 16, 8;
	cvt.u16.u32 	%rs407, %r141;
	bfe.u32 	%r142, %r137, 24, 8;
	cvt.u16.u32 	%rs406, %r142;
	bfe.u32 	%r143, %r138, 0, 8;
	cvt.u16.u32 	%rs405, %r143;
	bfe.u32 	%r144, %r138, 8, 8;
	cvt.u16.u32 	%rs404, %r144;
	bfe.u32 	%r145, %r138, 16, 8;
	cvt.u16.u32 	%rs403, %r145;
	bfe.u32 	%r146, %r138, 24, 8;
	cvt.u16.u32 	%rs402, %r146;
$L__BB14_32:
	add.s32 	%r61, %r1, 256;
	setp.ge.s32 	%p15, %r61, %r54;
	@%p15 bra 	$L__BB14_44;
	setp.lt.s32 	%p16, %r61, %r52;
	@%p16 bra 	$L__BB14_35;
	ld.global.v2.u32 	{%r686, %r685}, [%rd19+6144];
	ld.global.f64 	%fd61, [%rd19+6152];
	ld.global.v2.b32 	{%r158, %r159}, [%rd19+6160];
	bfe.u32 	%r160, %r158, 0, 8;
	cvt.u16.u32 	%rs401, %r160;
	bfe.u32 	%r161, %r158, 8, 8;
	cvt.u16.u32 	%rs400, %r161;
	bfe.u32 	%r162, %r158, 16, 8;
	cvt.u16.u32 	%rs399, %r162;
	bfe.u32 	%r163, %r158, 24, 8;
	cvt.u16.u32 	%rs398, %r163;
	bfe.u32 	%r164, %r159, 0, 8;
	cvt.u16.u32 	%rs397, %r164;
	bfe.u32 	%r165, %r159, 8, 8;
	cvt.u16.u32 	%rs396, %r165;
	bfe.u32 	%r166, %r159, 16, 8;
	cvt.u16.u32 	%rs395, %r166;
	bfe.u32 	%r167, %r159, 24, 8;
	cvt.u16.u32 	%rs394, %r167;
	bra.uni 	$L__BB14_44;
$L__BB14_35:
	ld.global.v2.u32 	{%r686, %r685}, [%rd18+6144];
	ld.global.f64 	%fd61, [%rd18+6152];
	ld.global.v2.b32 	{%r168, %r169}, [%rd18+6160];
	bfe.u32 	%r170, %r168, 0, 8;
	cvt.u16.u32 	%rs401, %r170;
	bfe.u32 	%r171, %r168, 8, 8;
	cvt.u16.u32 	%rs400, %r171;
	bfe.u32 	%r172, %r168, 16, 8;
	cvt.u16.u32 	%rs399, %r172;
	bfe.u32 	%r173, %r168, 24, 8;
	cvt.u16.u32 	%rs398, %r173;
	bfe.u32 	%r174, %r169, 0, 8;
	cvt.u16.u32 	%rs397, %r174;
	bfe.u32 	%r175, %r169, 8, 8;
	cvt.u16.u32 	%rs396, %r175;
	bfe.u32 	%r176, %r169, 16, 8;
	cvt.u16.u32 	%rs395, %r176;
	bfe.u32 	%r177, %r169, 24, 8;
	cvt.u16.u32 	%rs394, %r177;
	bra.uni 	$L__BB14_44;
$L__BB14_36:
	add.s64 	%rd58, %rd15, %rd16;
	add.s64 	%rd59, %rd58, %rd17;
	add.s32 	%r66, %r53, %r52;
	setp.ge.s32 	%p17, %r1, %r66;
	cvt.u64.u32 	%rd60, %r1;
	add.s64 	%rd61, %rd14, %rd60;
	mad.lo.s64 	%rd20, %rd61, 24, %rd1;
	sub.s32 	%r179, %r1, %r52;
	cvt.s64.s32 	%rd62, %r179;
	add.s64 	%rd63, %rd59, %rd62;
	mad.lo.s64 	%rd21, %rd63, 24, %rd1;
	@%p17 bra 	$L__BB14_40;
	setp.ge.s32 	%p18, %r1, %r52;
	@%p18 bra 	$L__BB14_39;
	ld.global.v2.u32 	{%r688, %r687}, [%rd20];
	ld.global.f64 	%fd62, [%rd20+8];
	ld.global.v2.b32 	{%r190, %r191}, [%rd20+16];
	bfe.u32 	%r192, %r190, 0, 8;
	cvt.u16.u32 	%rs409, %r192;
	bfe.u32 	%r193, %r190, 8, 8;
	cvt.u16.u32 	%rs408, %r193;
	bfe.u32 	%r194, %r190, 16, 8;
	cvt.u16.u32 	%rs407, %r194;
	bfe.u32 	%r195, %r190, 24, 8;
	cvt.u16.u32 	%rs406, %r195;
	bfe.u32 	%r196, %r191, 0, 8;
	cvt.u16.u32 	%rs405, %r196;
	bfe.u32 	%r197, %r191, 8, 8;
	cvt.u16.u32 	%rs404, %r197;
	bfe.u32 	%r198, %r191, 16, 8;
	cvt.u16.u32 	%rs403, %r198;
	bfe.u32 	%r199, %r191, 24, 8;
	cvt.u16.u32 	%rs402, %r199;
	bra.uni 	$L__BB14_40;
$L__BB14_39:
	ld.global.v2.u32 	{%r688, %r687}, [%rd21];
	ld.global.f64 	%fd62, [%rd21+8];
	ld.global.v2.b32 	{%r180, %r181}, [%rd21+16];
	bfe.u32 	%r182, %r180, 0, 8;
	cvt.u16.u32 	%rs409, %r182;
	bfe.u32 	%r183, %r180, 8, 8;
	cvt.u16.u32 	%rs408, %r183;
	bfe.u32 	%r184, %r180, 16, 8;
	cvt.u16.u32 	%rs407, %r184;
	bfe.u32 	%r185, %r180, 24, 8;
	cvt.u16.u32 	%rs406, %r185;
	bfe.u32 	%r186, %r181, 0, 8;
	cvt.u16.u32 	%rs405, %r186;
	bfe.u32 	%r187, %r181, 8, 8;
	cvt.u16.u32 	%rs404, %r187;
	bfe.u32 	%r188, %r181, 16, 8;
	cvt.u16.u32 	%rs403, %r188;
	bfe.u32 	%r189, %r181, 24, 8;
	cvt.u16.u32 	%rs402, %r189;
$L__BB14_40:
	add.s32 	%r73, %r1, 256;
	setp.ge.s32 	%p19, %r73, %r66;
	@%p19 bra 	$L__BB14_44;
	setp.lt.s32 	%p20, %r73, %r52;
	@%p20 bra 	$L__BB14_43;
	ld.global.v2.u32 	{%r686, %r685}, [%rd21+6144];
	ld.global.f64 	%fd61, [%rd21+6152];
	ld.global.v2.b32 	{%r201, %r202}, [%rd21+6160];
	bfe.u32 	%r203, %r201, 0, 8;
	cvt.u16.u32 	%rs401, %r203;
	bfe.u32 	%r204, %r201, 8, 8;
	cvt.u16.u32 	%rs400, %r204;
	bfe.u32 	%r205, %r201, 16, 8;
	cvt.u16.u32 	%rs399, %r205;
	bfe.u32 	%r206, %r201, 24, 8;
	cvt.u16.u32 	%rs398, %r206;
	bfe.u32 	%r207, %r202, 0, 8;
	cvt.u16.u32 	%rs397, %r207;
	bfe.u32 	%r208, %r202, 8, 8;
	cvt.u16.u32 	%rs396, %r208;
	bfe.u32 	%r209, %r202, 16, 8;
	cvt.u16.u32 	%rs395, %r209;
	bfe.u32 	%r210, %r202, 24, 8;
	cvt.u16.u32 	%rs394, %r210;
	bra.uni 	$L__BB14_44;
$L__BB14_43:
	ld.global.v2.u32 	{%r686, %r685}, [%rd20+6144];
	ld.global.f64 	%fd61, [%rd20+6152];
	ld.global.v2.b32 	{%r211, %r212}, [%rd20+6160];
	bfe.u32 	%r213, %r211, 0, 8;
	cvt.u16.u32 	%rs401, %r213;
	bfe.u32 	%r214, %r211, 8, 8;
	cvt.u16.u32 	%rs400, %r214;
	bfe.u32 	%r215, %r211, 16, 8;
	cvt.u16.u32 	%rs399, %r215;
	bfe.u32 	%r216, %r211, 24, 8;
	cvt.u16.u32 	%rs398, %r216;
	bfe.u32 	%r217, %r212, 0, 8;
	cvt.u16.u32 	%rs397, %r217;
	bfe.u32 	%r218, %r212, 8, 8;
	cvt.u16.u32 	%rs396, %r218;
	bfe.u32 	%r219, %r212, 16, 8;
	cvt.u16.u32 	%rs395, %r219;
	bfe.u32 	%r220, %r212, 24, 8;
	cvt.u16.u32 	%rs394, %r220;
$L__BB14_44:
	mov.u32 	%r221, _ZZN3cub18CUB_300001_SM_10006detail10merge_sort26DeviceMergeSortMergeKernelINS2_10policy_hubIN6thrust24THRUST_300001_SM_1000_NS6detail15normal_iteratorINS6_10device_ptrI4TestEEEEE9Policy600ESC_PNS0_8NullTypeESC_SG_mN4cuda3std3__44lessISA_EESA_SF_EEvbT2_T3_T4_PT6_PT7_T5_PSO_SO_NS1_7vsmem_tEE19static_temp_storage;
	mad.lo.s32 	%r222, %r1, 24, %r221;
	st.shared.v2.u32 	[%r222], {%r688, %r687};
	st.shared.f64 	[%r222+8], %fd62;
	cvt.u32.u16 	%r223, %rs402;
	cvt.u32.u16 	%r224, %rs403;
	prmt.b32 	%r225, %r224, %r223, 0x3340U;
	cvt.u32.u16 	%r226, %rs404;
	cvt.u32.u16 	%r227, %rs405;
	prmt.b32 	%r228, %r227, %r226, 0x3340U;
	prmt.b32 	%r229, %r228, %r225, 0x5410U;
	cvt.u32.u16 	%r230, %rs406;
	cvt.u32.u16 	%r231, %rs407;
	prmt.b32 	%r232, %r231, %r230, 0x3340U;
	cvt.u32.u16 	%r233, %rs408;
	cvt.u32.u16 	%r234, %rs409;
	prmt.b32 	%r235, %r234, %r233, 0x3340U;
	prmt.b32 	%r236, %r235, %r232, 0x5410U;
	st.shared.v2.b32 	[%r222+16], {%r236, %r229};
	st.shared.v2.u32 	[%r222+6144], {%r686, %r685};
	st.shared.f64 	[%r222+6152], %fd61;
	cvt.u32.u16 	%r237, %rs394;
	cvt.u32.u16 	%r238, %rs395;
	prmt.b32 	%r239, %r238, %r237, 0x3340U;
	cvt.u32.u16 	%r240, %rs396;
	cvt.u32.u16 	%r241, %rs397;
	prmt.b32 	%r242, %r241, %r240, 0x3340U;
	prmt.b32 	%r243, %r242, %r239, 0x5410U;
	cvt.u32.u16 	%r244, %rs398;
	cvt.u32.u16 	%r245, %rs399;
	prmt.b32 	%r246, %r245, %r244, 0x3340U;
	cvt.u32.u16 	%r247, %rs400;
	cvt.u32.u16 	%r248, %rs401;
	prmt.b32 	%r249, %r248, %r247, 0x3340U;
	prmt.b32 	%r250, %r249, %r246, 0x5410U;
	st.shared.v2.b32 	[%r222+6160], {%r250, %r243};
	bar.sync 	0;
	// begin inline asm
	griddepcontrol.launch_dependents;
	// end inline asm
	add.s32 	%r82, %r53, %r52;
	shl.b32 	%r83, %r1, 1;
	min.s32 	%r84, %r83, %r82;
	setp.lt.s32 	%p21, %r84, %r53;
	sub.s32 	%r251, %r84, %r53;
	selp.b32 	%r691, 0, %r251, %p21;
	min.s32 	%r689, %r84, %r52;
	setp.ge.s32 	%p22, %r691, %r689;
	@%p22 bra 	$L__BB14_47;
	add.s32 	%r87, %r84, %r52;
$L__BB14_46:
	sub.s32 	%r252, %r689, %r691;
	shr.u32 	%r253, %r252, 31;
	add.s32 	%r254, %r252, %r253;
	shr.s32 	%r255, %r254, 1;
	add.s32 	%r256, %r255, %r691;
	mad.lo.s32 	%r258, %r256, 24, %r221;
	ld.shared.u32 	%r259, [%r258];
	not.b32 	%r260, %r256;
	add.s32 	%r261, %r87, %r260;
	mad.lo.s32 	%r262, %r261, 24, %r221;
	ld.shared.u32 	%r263, [%r262];
	setp.lt.s32 	%p23, %r263, %r259;
	add.s32 	%r264, %r256, 1;
	selp.b32 	%r691, %r691, %r264, %p23;
	selp.b32 	%r689, %r256, %r689, %p23;
	setp.lt.s32 	%p24, %r691, %r689;
	@%p24 bra 	$L__BB14_46;
$L__BB14_47:
	sub.s32 	%r265, %r84, %r691;
	add.s32 	%r93, %r265, %r52;
	mad.lo.s32 	%r94, %r93, 24, %r221;
	ld.shared.v2.b32 	{%r267, %r268}, [%r94+16];
	bfe.u32 	%r269, %r267, 0, 8;
	cvt.u16.u32 	%rs410, %r269;
	bfe.u32 	%r270, %r267, 8, 8;
	cvt.u16.u32 	%rs411, %r270;
	bfe.u32 	%r271, %r267, 16, 8;
	cvt.u16.u32 	%rs412, %r271;
	bfe.u32 	%r272, %r267, 24, 8;
	cvt.u16.u32 	%rs413, %r272;
	bfe.u32 	%r273, %r268, 0, 8;
	cvt.u16.u32 	%rs414, %r273;
	bfe.u32 	%r274, %r268, 8, 8;
	cvt.u16.u32 	%rs415, %r274;
	bfe.u32 	%r275, %r268, 16, 8;
	cvt.u16.u32 	%rs416, %r275;
	bfe.u32 	%r276, %r268, 24, 8;
	cvt.u16.u32 	%rs417, %r276;
	ld.shared.f64 	%fd63, [%r94+8];
	ld.shared.v2.u32 	{%r692, %r277}, [%r94];
	mov.b32 	%f19, %r277;
	mad.lo.s32 	%r96, %r691, 24, %r221;
	ld.shared.v2.b32 	{%r278, %r279}, [%r96+16];
	bfe.u32 	%r280, %r278, 0, 8;
	cvt.u16.u32 	%rs418, %r280;
	bfe.u32 	%r281, %r278, 8, 8;
	cvt.u16.u32 	%rs419, %r281;
	bfe.u32 	%r282, %r278, 16, 8;
	cvt.u16.u32 	%rs420, %r282;
	bfe.u32 	%r283, %r278, 24, 8;
	cvt.u16.u32 	%rs421, %r283;
	bfe.u32 	%r284, %r279, 0, 8;
	cvt.u16.u32 	%rs422, %r284;
	bfe.u32 	%r285, %r279, 8, 8;
	cvt.u16.u32 	%rs423, %r285;
	bfe.u32 	%r286, %r279, 16, 8;
	cvt.u16.u32 	%rs424, %r286;
	bfe.u32 	%r287, %r279, 24, 8;
	cvt.u16.u32 	%rs425, %r287;
	ld.shared.f64 	%fd64, [%r96+8];
	ld.shared.v2.u32 	{%r693, %r288}, [%r96];
	mov.b32 	%f20, %r288;
	setp.ge.s32 	%p26, %r93, %r82;
	mov.pred 	%p64, 0;
	@%p26 bra 	$L__BB14_49;
	setp.ge.s32 	%p27, %r691, %r52;
	setp.lt.s32 	%p28, %r692, %r693;
	or.pred  	%p64, %p27, %p28;
$L__BB14_49:
	selp.b16 	%rs273, %rs417, %rs425, %p64;
	selp.b16 	%rs274, %rs416, %rs424, %p64;
	selp.b16 	%rs275, %rs415, %rs423, %p64;
	selp.b16 	%rs276, %rs414, %rs422, %p64;
	selp.b16 	%rs277, %rs413, %rs421, %p64;
	selp.b16 	%rs278, %rs412, %rs420, %p64;
	selp.b16 	%rs279, %rs411, %rs419, %p64;
	selp.b16 	%rs280, %rs410, %rs418, %p64;
	selp.f64 	%fd35, %fd63, %fd64, %p64;
	selp.f32 	%f11, %f19, %f20, %p64;
	selp.b32 	%r98, %r692, %r693, %p64;
	selp.u32 	%r289, 1, 0, %p64;
	add.s32 	%r99, %r93, %r289;
	not.pred 	%p29, %p64;
	selp.u32 	%r290, 1, 0, %p29;
	add.s32 	%r100, %r691, %r290;
	@%p29 bra 	$L__BB14_51;
	ld.shared.v2.u32 	{%r692, %r302}, [%r94+24];
	mov.b32 	%f19, %r302;
	ld.shared.f64 	%fd63, [%r94+32];
	ld.shared.v2.b32 	{%r303, %r304}, [%r94+40];
	bfe.u32 	%r305, %r303, 0, 8;
	cvt.u16.u32 	%rs410, %r305;
	bfe.u32 	%r306, %r303, 8, 8;
	cvt.u16.u32 	%rs411, %r306;
	bfe.u32 	%r307, %r303, 16, 8;
	cvt.u16.u32 	%rs412, %r307;
	bfe.u32 	%r308, %r303, 24, 8;
	cvt.u16.u32 	%rs413, %r308;
	bfe.u32 	%r309, %r304, 0, 8;
	cvt.u16.u32 	%rs414, %r309;
	bfe.u32 	%r310, %r304, 8, 8;
	cvt.u16.u32 	%rs415, %r310;
	bfe.u32 	%r311, %r304, 16, 8;
	cvt.u16.u32 	%rs416, %r311;
	bfe.u32 	%r312, %r304, 24, 8;
	cvt.u16.u32 	%rs417, %r312;
	bra.uni 	$L__BB14_52;
$L__BB14_51:
	ld.shared.v2.u32 	{%r693, %r291}, [%r96+24];
	mov.b32 	%f20, %r291;
	ld.shared.f64 	%fd64, [%r96+32];
	ld.shared.v2.b32 	{%r292, %r293}, [%r96+40];
	bfe.u32 	%r294, %r292, 0, 8;
	cvt.u16.u32 	%rs418, %r294;
	bfe.u32 	%r295, %r292, 8, 8;
	cvt.u16.u32 	%rs419, %r295;
	bfe.u32 	%r296, %r292, 16, 8;
	cvt.u16.u32 	%rs420, %r296;
	bfe.u32 	%r297, %r292, 24, 8;
	cvt.u16.u32 	%rs421, %r297;
	bfe.u32 	%r298, %r293, 0, 8;
	cvt.u16.u32 	%rs422, %r298;
	bfe.u32 	%r299, %r293, 8, 8;
	cvt.u16.u32 	%rs423, %r299;
	bfe.u32 	%r300, %r293, 16, 8;
	cvt.u16.u32 	%rs424, %r300;
	bfe.u32 	%r301, %r293, 24, 8;
	cvt.u16.u32 	%rs425, %r301;
$L__BB14_52:
	setp.ge.s32 	%p31, %r99, %r82;
	mov.pred 	%p65, 0;
	@%p31 bra 	$L__BB14_54;
	setp.ge.s32 	%p32, %r100, %r52;
	setp.lt.s32 	%p33, %r692, %r693;
	or.pred  	%p65, %p32, %p33;
$L__BB14_54:
	ld.param.s8 	%rs327, [_ZN3cub18CUB_300001_SM_10006detail10merge_sort26DeviceMergeSortMergeKernelINS2_10policy_hubIN6thrust24THRUST_300001_SM_1000_NS6detail15normal_iteratorINS6_10device_ptrI4TestEEEEE9Policy600ESC_PNS0_8NullTypeESC_SG_mN4cuda3std3__44lessISA_EESA_SF_EEvbT2_T3_T4_PT6_PT7_T5_PSO_SO_NS1_7vsmem_tE_param_0];
	mov.u32 	%r313, %ctaid.x;
	mul.wide.u32 	%rd22, %r313, 512;
	setp.eq.s16 	%p34, %rs327, 0;
	selp.b16 	%rs313, %rs417, %rs425, %p65;
	selp.b16 	%rs314, %rs416, %rs424, %p65;
	selp.b16 	%rs315, %rs415, %rs423, %p65;
	selp.b16 	%rs316, %rs414, %rs422, %p65;
	selp.b16 	%rs317, %rs413, %rs421, %p65;
	selp.b16 	%rs318, %rs412, %rs420, %p65;
	selp.b16 	%rs319, %rs411, %rs419, %p65;
	selp.b16 	%rs320, %rs410, %rs418, %p65;
	selp.f64 	%fd40, %fd63, %fd64, %p65;
	selp.f32 	%f16, %f19, %f20, %p65;
	selp.b32 	%r105, %r692, %r693, %p65;
	bar.sync 	0;
	@%p34 bra 	$L__BB14_61;
	// begin inline asm
	mov.u32 %r314, %laneid;
	// end inline asm
	and.b32  	%r106, %r83, 1984;
	shl.b32 	%r315, %r314, 1;
	add.s32 	%r316, %r315, %r106;
	mov.u32 	%r317, _ZZN3cub18CUB_300001_SM_10006detail10merge_sort26DeviceMergeSortMergeKernelINS2_10policy_hubIN6thrust24THRUST_300001_SM_1000_NS6detail15normal_iteratorINS6_10device_ptrI4TestEEEEE9Policy600ESC_PNS0_8NullTypeESC_SG_mN4cuda3std3__44lessISA_EESA_SF_EEvbT2_T3_T4_PT6_PT7_T5_PSO_SO_NS1_7vsmem_tEE19static_temp_storage;
	mad.lo.s32 	%r318, %r316, 24, %r317;
	mov.b32 	%r319, %f11;
	st.shared.v2.u32 	[%r318], {%r98, %r319};
	st.shared.f64 	[%r318+8], %fd35;
	cvt.u32.u16 	%r320, %rs273;
	cvt.u32.u16 	%r321, %rs274;
	prmt.b32 	%r322, %r321, %r320, 0x3340U;
	cvt.u32.u16 	%r323, %rs275;
	cvt.u32.u16 	%r324, %rs276;
	prmt.b32 	%r325, %r324, %r323, 0x3340U;
	prmt.b32 	%r326, %r325, %r322, 0x5410U;
	cvt.u32.u16 	%r327, %rs277;
	cvt.u32.u16 	%r328, %rs278;
	prmt.b32 	%r329, %r328, %r327, 0x3340U;
	cvt.u32.u16 	%r330, %rs279;
	cvt.u32.u16 	%r331, %rs280;
	prmt.b32 	%r332, %r331, %r330, 0x3340U;
	prmt.b32 	%r333, %r332, %r329, 0x5410U;
	st.shared.v2.b32 	[%r318+16], {%r333, %r326};
	mov.b32 	%r334, %f16;
	st.shared.v2.u32 	[%r318+24], {%r105, %r334};
	st.shared.f64 	[%r318+32], %fd40;
	cvt.u32.u16 	%r335, %rs313;
	cvt.u32.u16 	%r336, %rs314;
	prmt.b32 	%r337, %r336, %r335, 0x3340U;
	cvt.u32.u16 	%r338, %rs315;
	cvt.u32.u16 	%r339, %rs316;
	prmt.b32 	%r340, %r339, %r338, 0x3340U;
	prmt.b32 	%r341, %r340, %r337, 0x5410U;
	cvt.u32.u16 	%r342, %rs317;
	cvt.u32.u16 	%r343, %rs318;
	prmt.b32 	%r344, %r343, %r342, 0x3340U;
	cvt.u32.u16 	%r345, %rs319;
	cvt.u32.u16 	%r346, %rs320;
	prmt.b32 	%r347, %r346, %r345, 0x3340U;
	prmt.b32 	%r348, %r347, %r344, 0x5410U;
	st.shared.v2.b32 	[%r318+40], {%r348, %r341};
	bar.warp.sync 	-1;
	sub.s32 	%r349, %r316, %r314;
	mad.lo.s32 	%r350, %r349, 24, %r317;
	ld.shared.v2.u32 	{%r107, %r108}, [%r350];
	ld.shared.f64 	%fd41, [%r350+8];
	ld.shared.v2.b32 	{%r109, %r110}, [%r350+16];
	ld.shared.v2.u32 	{%r111, %r112}, [%r350+768];
	ld.shared.f64 	%fd42, [%r350+776];
	ld.shared.v2.b32 	{%r113, %r114}, [%r350+784];
	setp.ne.s32 	%p35, %r1, 0;
	@%p35 bra 	$L__BB14_57;
	st.volatile.shared.u32 	[_ZZN3cub18CUB_300001_SM_10006detail10merge_sort26DeviceMergeSortMergeKernelINS2_10policy_hubIN6thrust24THRUST_300001_SM_1000_NS6detail15normal_iteratorINS6_10device_ptrI4TestEEEEE9Policy600ESC_PNS0_8NullTypeESC_SG_mN4cuda3std3__44lessISA_EESA_SF_EEvbT2_T3_T4_PT6_PT7_T5_PSO_SO_NS1_7vsmem_tEE19static_temp_storage+12288], %r82;
$L__BB14_57:
	ld.param.u64 	%rd114, [_ZN3cub18CUB_300001_SM_10006detail10merge_sort26DeviceMergeSortMergeKernelINS2_10policy_hubIN6thrust24THRUST_300001_SM_1000_NS6detail15normal_iteratorINS6_10device_ptrI4TestEEEEE9Policy600ESC_PNS0_8NullTypeESC_SG_mN4cuda3std3__44lessISA_EESA_SF_EEvbT2_T3_T4_PT6_PT7_T5_PSO_SO_NS1_7vsmem_tE_param_4];
	bar.sync 	0;
	ld.volatile.shared.u32 	%r115, [_ZZN3cub18CUB_300001_SM_10006detail10merge_sort26DeviceMergeSortMergeKernelINS2_10policy_hubIN6thrust24THRUST_300001_SM_1000_NS6detail15normal_iteratorINS6_10device_ptrI4TestEEEEE9Policy600ESC_PNS0_8NullTypeESC_SG_mN4cuda3std3__44lessISA_EESA_SF_EEvbT2_T3_T4_PT6_PT7_T5_PSO_SO_NS1_7vsmem_tEE19static_temp_storage+12288];
	and.b32  	%r351, %r1, 31;
	add.s32 	%r116, %r106, %r351;
	setp.ge.s32 	%p36, %r116, %r115;
	cvt.u64.u32 	%rd64, %r116;
	add.s64 	%rd65, %rd22, %rd64;
	cvta.to.global.u64 	%rd66, %rd114;
	mad.lo.s64 	%rd23, %rd65, 24, %rd66;
	@%p36 bra 	$L__BB14_59;
	st.global.v2.u32 	[%rd23], {%r107, %r108};
	st.global.f64 	[%rd23+8], %fd41;
	st.global.v2.b32 	[%rd23+16], {%r109, %r110};
$L__BB14_59:
	add.s32 	%r352, %r116, 32;
	setp.ge.s32 	%p37, %r352, %r115;
	@%p37 bra 	$L__BB14_67;
	st.global.v2.u32 	[%rd23+768], {%r111, %r112};
	st.global.f64 	[%rd23+776], %fd42;
	st.global.v2.b32 	[%rd23+784], {%r113, %r114};
	bra.uni 	$L__BB14_67;
$L__BB14_61:
	// begin inline asm
	mov.u32 %r353, %laneid;
	// end inline asm
	and.b32  	%r117, %r83, 1984;
	shl.b32 	%r354, %r353, 1;
	add.s32 	%r355, %r354, %r117;
	mov.u32 	%r356, _ZZN3cub18CUB_300001_SM_10006detail10merge_sort26DeviceMergeSortMergeKernelINS2_10policy_hubIN6thrust24THRUST_300001_SM_1000_NS6detail15normal_iteratorINS6_10device_ptrI4TestEEEEE9Policy600ESC_PNS0_8NullTypeESC_SG_mN4cuda3std3__44lessISA_EESA_SF_EEvbT2_T3_T4_PT6_PT7_T5_PSO_SO_NS1_7vsmem_tEE19static_temp_storage;
	mad.lo.s32 	%r357, %r355, 24, %r356;
	mov.b32 	%r358, %f11;
	st.shared.v2.u32 	[%r357], {%r98, %r358};
	st.shared.f64 	[%r357+8], %fd35;
	cvt.u32.u16 	%r359, %rs273;
	cvt.u32.u16 	%r360, %rs274;
	prmt.b32 	%r361, %r360, %r359, 0x3340U;
	cvt.u32.u16 	%r362, %rs275;
	cvt.u32.u16 	%r363, %rs276;
	prmt.b32 	%r364, %r363, %r362, 0x3340U;
	prmt.b32 	%r365, %r364, %r361, 0x5410U;
	cvt.u32.u16 	%r366, %rs277;
	cvt.u32.u16 	%r367, %rs278;
	prmt.b32 	%r368, %r367, %r366, 0x3340U;
	cvt.u32.u16 	%r369, %rs279;
	cvt.u32.u16 	%r370, %rs280;
	prmt.b32 	%r371, %r370, %r369, 0x3340U;
	prmt.b32 	%r372, %r371, %r368, 0x5410U;
	st.shared.v2.b32 	[%r357+16], {%r372, %r365};
	mov.b32 	%r373, %f16;
	st.shared.v2.u32 	[%r357+24], {%r105, %r373};
	st.shared.f64 	[%r357+32], %fd40;
	cvt.u32.u16 	%r374, %rs313;
	cvt.u32.u16 	%r375, %rs314;
	prmt.b32 	%r376, %r375, %r374, 0x3340U;
	cvt.u32.u16 	%r377, %rs315;
	cvt.u32.u16 	%r378, %rs316;
	prmt.b32 	%r379, %r378, %r377, 0x3340U;
	prmt.b32 	%r380, %r379, %r376, 0x5410U;
	cvt.u32.u16 	%r381, %rs317;
	cvt.u32.u16 	%r382, %rs318;
	prmt.b32 	%r383, %r382, %r381, 0x3340U;
	cvt.u32.u16 	%r384, %rs319;
	cvt.u32.u16 	%r385, %rs320;
	prmt.b32 	%r386, %r385, %r384, 0x3340U;
	prmt.b32 	%r387, %r386, %r383, 0x5410U;
	st.shared.v2.b32 	[%r357+40], {%r387, %r380};
	bar.warp.sync 	-1;
	sub.s32 	%r388, %r355, %r353;
	mad.lo.s32 	%r389, %r388, 24, %r356;
	ld.shared.v2.u32 	{%r118, %r119}, [%r389];
	ld.shared.f64 	%fd43, [%r389+8];
	ld.shared.v2.b32 	{%r120, %r121}, [%r389+16];
	ld.shared.v2.u32 	{%r122, %r123}, [%r389+768];
	ld.shared.f64 	%fd44, [%r389+776];
	ld.shared.v2.b32 	{%r124, %r125}, [%r389+784];
	setp.ne.s32 	%p38, %r1, 0;
	@%p38 bra 	$L__BB14_63;
	st.volatile.shared.u32 	[_ZZN3cub18CUB_300001_SM_10006detail10merge_sort26DeviceMergeSortMergeKernelINS2_10policy_hubIN6thrust24THRUST_300001_SM_1000_NS6detail15normal_iteratorINS6_10device_ptrI4TestEEEEE9Policy600ESC_PNS0_8NullTypeESC_SG_mN4cuda3std3__44lessISA_EESA_SF_EEvbT2_T3_T4_PT6_PT7_T5_PSO_SO_NS1_7vsmem_tEE19static_temp_storage+12288], %r82;
$L__BB14_63:
	bar.sync 	0;
	ld.volatile.shared.u32 	%r126, [_ZZN3cub18CUB_300001_SM_10006detail10merge_sort26DeviceMergeSortMergeKernelINS2_10policy_hubIN6thrust24THRUST_300001_SM_1000_NS6detail15normal_iteratorINS6_10device_ptrI4TestEEEEE9Policy600ESC_PNS0_8NullTypeESC_SG_mN4cuda3std3__44lessISA_EESA_SF_EEvbT2_T3_T4_PT6_PT7_T5_PSO_SO_NS1_7vsmem_tEE19static_temp_storage+12288];
	and.b32  	%r390, %r1, 31;
	cvt.u64.u32 	%rd67, %r117;
	cvt.u64.u32 	%rd68, %r390;
	add.s32 	%r127, %r117, %r390;
	add.s64 	%rd69, %rd22, %rd68;
	add.s64 	%rd70, %rd69, %rd67;
	setp.ge.s32 	%p39, %r127, %r126;
	mad.lo.s64 	%rd24, %rd70, 24, %rd3;
	@%p39 bra 	$L__BB14_65;
	st.global.v2.u32 	[%rd24], {%r118, %r119};
	st.global.f64 	[%rd24+8], %fd43;
	st.global.v2.b32 	[%rd24+16], {%r120, %r121};
$L__BB14_65:
	add.s32 	%r391, %r127, 32;
	setp.ge.s32 	%p40, %r391, %r126;
	@%p40 bra 	$L__BB14_67;
	st.global.v2.u32 	[%rd24+768], {%r122, %r123};
	st.global.f64 	[%rd24+776], %fd44;
	st.global.v2.b32 	[%rd24+784], {%r124, %r125};
$L__BB14_67:
	ret;

}
	// .globl	_ZN3cub18CUB_300001_SM_10006detail10radix_sort31DeviceRadixSortSingleTileKernelINS1_5radix10policy_hubIcNS0_8NullTypeEyE10Policy1000ELNS0_9SortOrderE0EcS6_yNS1_21identity_decomposer_tEEEvPKT1_PSB_PKT2_PSF_T3_iiT4_
.visible .entry _ZN3cub18CUB_300001_SM_10006detail10radix_sort31DeviceRadixSortSingleTileKernelINS1_5radix10policy_hubIcNS0_8NullTypeEyE10Policy1000ELNS0_9SortOrderE0EcS6_yNS1_21identity_decomposer_tEEEvPKT1_PSB_PKT2_PSF_T3_iiT4_(
	.param .u64 .ptr .align 1 _ZN3cub18CUB_300001_SM_10006detail10radix_sort31DeviceRadixSortSingleTileKernelINS1_5radix10policy_hubIcNS0_8NullTypeEyE10Policy1000ELNS0_9SortOrderE0EcS6_yNS1_21identity_decomposer_tEEEvPKT1_PSB_PKT2_PSF_T3_iiT4__param_0,
	.param .u64 .ptr .align 1 _ZN3cub18CUB_300001_SM_10006detail10radix_sort31DeviceRadixSortSingleTileKernelINS1_5radix10policy_hubIcNS0_8NullTypeEyE10Policy1000ELNS0_9SortOrderE0EcS6_yNS1_21identity_decomposer_tEEEvPKT1_PSB_PKT2_PSF_T3_iiT4__param_1,
	.param .u64 .ptr .align 1 _ZN3cub18CUB_300001_SM_10006detail10radix_sort31DeviceRadixSortSingleTileKernelINS1_5radix10policy_hubIcNS0_8NullTypeEyE10Policy1000ELNS0_9SortOrderE0EcS6_yNS1_21identity_decomposer_tEEEvPKT1_PSB_PKT2_PSF_T3_iiT4__param_2,
	.param .u64 .ptr .align 1 _ZN3cub18CUB_300001_SM_10006detail10radix_sort31DeviceRadixSortSingleTileKernelINS1_5radix10policy_hubIcNS0_8NullTypeEyE10Policy1000ELNS0_9SortOrderE0EcS6_yNS1_21identity_decomposer_tEEEvPKT1_PSB_PKT2_PSF_T3_iiT4__param_3,
	.param .u64 _ZN3cub18CUB_300001_SM_10006detail10radix_sort31DeviceRadixSortSingleTileKernelINS1_5radix10policy_hubIcNS0_8NullTypeEyE10Policy1000ELNS0_9SortOrderE0EcS6_yNS1_21identity_decomposer_tEEEvPKT1_PSB_PKT2_PSF_T3_iiT4__param_4,
	.param .u32 _ZN3cub18CUB_300001_SM_10006detail10radix_sort31DeviceRadixSortSingleTileKernelINS1_5radix10policy_hubIcNS0_8NullTypeEyE10Policy1000ELNS0_9SortOrderE0EcS6_yNS1_21identity_decomposer_tEEEvPKT1_PSB_PKT2_PSF_T3_iiT4__param_5,
	.param .u32 _ZN3cub18CUB_300001_SM_10006detail10radix_sort31DeviceRadixSortSingleTileKernelINS1_5radix10policy_hubIcNS0_8NullTypeEyE10Policy1000ELNS0_9SortOrderE0EcS6_yNS1_21identity_decomposer_tEEEvPKT1_PSB_PKT2_PSF_T3_iiT4__param_6,
	.param .align 1 .b8 _ZN3cub18CUB_300001_SM_10006detail10radix_sort31DeviceRadixSortSingleTileKernelINS1_5radix10policy_hubIcNS0_8NullTypeEyE10Policy1000ELNS0_9SortOrderE0EcS6_yNS1_21identity_decomposer_tEEEvPKT1_PSB_PKT2_PSF_T3_iiT4__param_7[1]
)
.maxntid 256
.minnctapersm 1
{
	.reg .pred 	%p<52>;
	.reg .b16 	%rs<229>;
	.reg .b32 	%r<487>;
	.reg .b64 	%rd<28>;
	// demoted variable
	.shared .align 16 .b8 _ZZN3cub18CUB_300001_SM_10006detail10radix_sort31DeviceRadixSortSingleTileKernelINS1_5radix10policy_hubIcNS0_8NullTypeEyE10Policy1000ELNS0_9SortOrderE0EcS6_yNS1_21identity_decomposer_tEEEvPKT1_PSB_PKT2_PSF_T3_iiT4_E12temp_storage[17472];
	ld.param.u64 	%rd5, [_ZN3cub18CUB_300001_SM_10006detail10radix_sort31DeviceRadixSortSingleTileKernelINS1_5radix10policy_hubIcNS0_8NullTypeEyE10Policy1000ELNS0_9SortOrderE0EcS6_yNS1_21identity_decomposer_tEEEvPKT1_PSB_PKT2_PSF_T3_iiT4__param_0];
	ld.param.u64 	%rd3, [_ZN3cub18CUB_300001_SM_10006detail10radix_sort31DeviceRadixSortSingleTileKernelINS1_5radix10policy_hubIcNS0_8NullTypeEyE10Policy1000ELNS0_9SortOrderE0EcS6_yNS1_21identity_decomposer_tEEEvPKT1_PSB_PKT2_PSF_T3_iiT4__param_1];
	ld.param.u64 	%rd4, [_ZN3cub18CUB_300001_SM_10006detail10radix_sort31DeviceRadixSortSingleTileKernelINS1_5radix10policy_hubIcNS0_8NullTypeEyE10Policy1000ELNS0_9SortOrderE0EcS6_yNS1_21identity_decomposer_tEEEvPKT1_PSB_PKT2_PSF_T3_iiT4__param_4];
	ld.param.u32 	%r79, [_ZN3cub18CUB_300001_SM_10006detail10radix_sort31DeviceRadixSortSingleTileKernelINS1_5radix10policy_hubIcNS0_8NullTypeEyE10Policy1000ELNS0_9SortOrderE0EcS6_yNS1_21identity_decomposer_tEEEvPKT1_PSB_PKT2_PSF_T3_iiT4__param_5];
	ld.param.u32 	%r80, [_ZN3cub18CUB_300001_SM_10006detail10radix_sort31DeviceRadixSortSingleTileKernelINS1_5radix10policy_hubIcNS0_8NullTypeEyE10Policy1000ELNS0_9SortOrderE0EcS6_yNS1_21identity_decomposer_tEEEvPKT1_PSB_PKT2_PSF_T3_iiT4__param_6];
	cvta.to.global.u64 	%rd6, %rd5;
	cvt.u32.u64 	%r1, %rd4;
	mov.u32 	%r2, %tid.x;
	mul.lo.s32 	%r3, %r2, 19;
	setp.ge.s32 	%p1, %r3, %r1;
	cvt.u64.u32 	%rd7, %r3;
	add.s64 	%rd1, %rd6, %rd7;
	mov.b16 	%rs228, 255;
	@%p1 bra 	$L__BB15_2;
	ld.global.u8 	%rs115, [%rd1];
	xor.b16  	%rs228, %rs115, -128;
$L__BB15_2:
	add.s32 	%r81, %r3, 1;
	setp.ge.s32 	%p2, %r81, %r1;
	mov.b16 	%rs227, 255;
	@%p2 bra 	$L__BB15_4;
	ld.global.u8 	%rs117, [%rd1+1];
	xor.b16  	%rs227, %rs117, -128;
$L__BB15_4:
	add.s32 	%r82, %r3, 2;
	setp.ge.s32 	%p3, %r82, %r1;
	mov.b16 	%rs226, 255;
	@%p3 bra 	$L__BB15_6;
	ld.global.u8 	%rs119, [%rd1+2];
	xor.b16  	%rs226, %rs119, -128;
$L__BB15_6:
	add.s32 	%r83, %r3, 3;
	setp.ge.s32 	%p4, %r83, %r1;
	mov.b16 	%rs225, 255;
	@%p4 bra 	$L__BB15_8;
	ld.global.u8 	%rs121, [%rd1+3];
	xor.b16  	%rs225, %rs121, -128;
$L__BB15_8:
	add.s32 	%r84, %r3, 4;
	setp.ge.s32 	%p5, %r84, %r1;
	mov.b16 	%rs224, 255;
	@%p5 bra 	$L__BB15_10;
	ld.global.u8 	%rs123, [%rd1+4];
	xor.b16  	%rs224, %rs123, -128;
$L__BB15_10:
	add.s32 	%r85, %r3, 5;
	setp.ge.s32 	%p6, %r85, %r1;
	mov.b16 	%rs223, 255;
	@%p6 bra 	$L__BB15_12;
	ld.global.u8 	%rs125, [%rd1+5];
	xor.b16  	%rs223, %rs125, -128;
$L__BB15_12:
	add.s32 	%r86, %r3, 6;
	setp.ge.s32 	%p7, %r86, %r1;
	mov.b16 	%rs222, 255;
	@%p7 bra 	$L__BB15_14;
	ld.global.u8 	%rs127, [%rd1+6];
	xor.b16  	%rs222, %rs127, -128;
$L__BB15_14:
	add.s32 	%r87, %r3, 7;
	setp.ge.s32 	%p8, %r87, %r1;
	mov.b16 	%rs221, 255;
	@%p8 bra 	$L__BB15_16;
	ld.global.u8 	%rs129, [%rd1+7];
	xor.b16  	%rs221, %rs129, -128;
$L__BB15_16:
	add.s32 	%r88, %r3, 8;
	setp.ge.s32 	%p9, %r88, %r1;
	mov.b16 	%rs220, 255;
	@%p9 bra 	$L__BB15_18;
	ld.global.u8 	%rs131, [%rd1+8];
	xor.b16  	%rs220, %rs131, -128;
$L__BB15_18:
	add.s32 	%r89, %r3, 9;
	setp.ge.s32 	%p10, %r89, %r1;
	mov.b16 	%rs219, 255;
	@%p10 bra 	$L__BB15_20;
	ld.global.u8 	%rs133, [%rd1+9];
	xor.b16  	%rs219, %rs133, -128;
$L__BB15_20:
	add.s32 	%r90, %r3, 10;
	setp.ge.s32 	%p11, %r90, %r1;
	mov.b16 	%rs218, 255;
	@%p11 bra 	$L__BB15_22;
	ld.global.u8 	%rs135, [%rd1+10];
	xor.b16  	%rs218, %rs135, -128;
$L__BB15_22:
	add.s32 	%r91, %r3, 11;
	setp.ge.s32 	%p12, %r91, %r1;
	mov.b16 	%rs217, 255;
	@%p12 bra 	$L__BB15_24;
	ld.global.u8 	%rs137, [%rd1+11];
	xor.b16  	%rs217, %rs137, -128;
$L__BB15_24:
	add.s32 	%r92, %r3, 12;
	setp.ge.s32 	%p13, %r92, %r1;
	mov.b16 	%rs216, 255;
	@%p13 bra 	$L__BB15_26;
	ld.global.u8 	%rs139, [%rd1+12];
	xor.b16  	%rs216, %rs139, -128;
$L__BB15_26:
	add.s32 	%r93, %r3, 13;
	setp.ge.s32 	%p14, %r93, %r1;
	mov.b16 	%rs215, 255;
	@%p14 bra 	$L__BB15_28;
	ld.global.u8 	%rs141, [%rd1+13];
	xor.b16  	%rs215, %rs141, -128;
$L__BB15_28:
	add.s32 	%r94, %r3, 14;
	setp.ge.s32 	%p15, %r94, %r1;
	mov.b16 	%rs214, 255;
	@%p15 bra 	$L__BB15_30;
	ld.global.u8 	%rs143, [%rd1+14];
	xor.b16  	%rs214, %rs143, -128;
$L__BB15_30:
	add.s32 	%r95, %r3, 15;
	setp.ge.s32 	%p16, %r95, %r1;
	mov.b16 	%rs213, 255;
	@%p16 bra 	$L__BB15_32;
	ld.global.u8 	%rs145, [%rd1+15];
	xor.b16  	%rs213, %rs145, -128;
$L__BB15_32:
	add.s32 	%r96, %r3, 16;
	setp.ge.s32 	%p17, %r96, %r1;
	mov.b16 	%rs212, 255;
	@%p17 bra 	$L__BB15_34;
	ld.global.u8 	%rs147, [%rd1+16];
	xor.b16  	%rs212, %rs147, -128;
$L__BB15_34:
	add.s32 	%r97, %r3, 17;
	setp.ge.s32 	%p18, %r97, %r1;
	mov.b16 	%rs211, 255;
	@%p18 bra 	$L__BB15_36;
	ld.global.u8 	%rs149, [%rd1+17];
	xor.b16  	%rs211, %rs149, -128;
$L__BB15_36:
	add.s32 	%r98, %r3, 18;
	setp.ge.s32 	%p19, %r98, %r1;
	mov.b16 	%rs210, 255;
	@%p19 bra 	$L__BB15_38;
	ld.global.u8 	%rs151, [%rd1+18];
	xor.b16  	%rs210, %rs151, -128;
$L__BB15_38:
	bar.sync 	0;
	shr.u32 	%r4, %r2, 5;
	shl.b32 	%r100, %r2, 2;
	mov.u32 	%r101, _ZZN3cub18CUB_300001_SM_10006detail10radix_sort31DeviceRadixSortSingleTileKernelINS1_5radix10policy_hubIcNS0_8NullTypeEyE10Policy1000ELNS0_9SortOrderE0EcS6_yNS1_21identity_decomposer_tEEEvPKT1_PSB_PKT2_PSF_T3_iiT4_E12temp_storage;
	add.s32 	%r5, %r101, %r100;
	shl.b32 	%r102, %r2, 6;
	add.s32 	%r6, %r5, %r102;
	shl.b32 	%r103, %r4, 2;
	add.s32 	%r104, %r101, %r103;
	add.s32 	%r7, %r104, 17408;
	mad.lo.s32 	%r8, %r2, -49, %r6;
	add.s32 	%r484, %r79, 5;
	sub.s32 	%r483, %r80, %r79;
$L__BB15_39:
	add.s32 	%r164, %r484, -5;
	min.s32 	%r107, %r483, 5;
	mov.b32 	%r193, 0;
	st.shared.u32 	[%r5], %r193;
	st.shared.u32 	[%r5+1024], %r193;
	st.shared.u32 	[%r5+2048], %r193;
	st.shared.u32 	[%r5+3072], %r193;
	st.shared.u32 	[%r5+4096], %r193;
	st.shared.u32 	[%r5+5120], %r193;
	st.shared.u32 	[%r5+6144], %r193;
	st.shared.u32 	[%r5+7168], %r193;
	st.shared.u32 	[%r5+8192], %r193;
	st.shared.u32 	[%r5+9216], %r193;
	st.shared.u32 	[%r5+10240], %r193;
	st.shared.u32 	[%r5+11264], %r193;
	st.shared.u32 	[%r5+12288], %r193;
	st.shared.u32 	[%r5+13312], %r193;
	st.shared.u32 	[%r5+14336], %r193;
	st.shared.u32 	[%r5+15360], %r193;
	st.shared.u32 	[%r5+16384], %r193;
	// begin inline asm
	bmsk.clamp.b32 %r105, %r193, %r107;
	// end inline asm
	cvt.u32.u16 	%r196, %rs228;
	and.b32  	%r109, %r196, 255;
	// begin inline asm
	shr.b32 %r108, %r109, %r164;
	// end inline asm
	and.b32  	%r197, %r105, %r108;
	shl.b32 	%r198, %r197, 10;
	and.b32  	%r199, %r198, 15360;
	add.s32 	%r200, %r5, %r199;
	shr.u32 	%r201, %r197, 3;
	and.b32  	%r202, %r201, 30;
	add.s32 	%r14, %r200, %r202;
	ld.shared.u16 	%rs58, [%r14];
	add.s16 	%rs152, %rs58, 1;
	st.shared.u16 	[%r14], %rs152;
	cvt.u32.u16 	%r203, %rs227;
	and.b32  	%r112, %r203, 255;
	// begin inline asm
	shr.b32 %r111, %r112, %r164;
	// end inline asm
	and.b32  	%r204, %r105, %r111;
	shl.b32 	%r205, %r204, 10;
	and.b32  	%r206, %r205, 15360;
	add.s32 	%r207, %r5, %r206;
	shr.u32 	%r208, %r204, 3;
	and.b32  	%r209, %r208, 30;
	add.s32 	%r15, %r207, %r209;
	ld.shared.u16 	%rs59, [%r15];
	add.s16 	%rs153, %rs59, 1;
	st.shared.u16 	[%r15], %rs153;
	cvt.u32.u16 	%r210, %rs226;
	and.b32  	%r115, %r210, 255;
	// begin inline asm
	shr.b32 %r114, %r115, %r164;
	// end inline asm
	and.b32  	%r211, %r105, %r114;
	shl.b32 	%r212, %r211, 10;
	and.b32  	%r213, %r212, 15360;
	add.s32 	%r214, %r5, %r213;
	shr.u32 	%r215, %r211, 3;
	and.b32  	%r216, %r215, 30;
	add.s32 	%r16, %r214, %r216;
	ld.shared.u16 	%rs60, [%r16];
	add.s16 	%rs154, %rs60, 1;
	st.shared.u16 	[%r16], %rs154;
	cvt.u32.u16 	%r217, %rs225;
	and.b32  	%r118, %r217, 255;
	// begin inline asm
	shr.b32 %r117, %r118, %r164;
	// end inline asm
	and.b32  	%r218, %r105, %r117;
	shl.b32 	%r219, %r218, 10;
	and.b32  	%r220, %r219, 15360;
	add.s32 	%r221, %r5, %r220;
	shr.u32 	%r222, %r218, 3;
	and.b32  	%r223, %r222, 30;
	add.s32 	%r17, %r221, %r223;
	ld.shared.u16 	%rs61, [%r17];
	add.s16 	%rs155, %rs61, 1;
	st.shared.u16 	[%r17], %rs155;
	cvt.u32.u16 	%r224, %rs224;
	and.b32  	%r121, %r224, 255;
	// begin inline asm
	shr.b32 %r120, %r121, %r164;
	// end inline asm
	and.b32  	%r225, %r105, %r120;
	shl.b32 	%r226, %r225, 10;
	and.b32  	%r227, %r226, 15360;
	add.s32 	%r228, %r5, %r227;
	shr.u32 	%r229, %r225, 3;
	and.b32  	%r230, %r229, 30;
	add.s32 	%r18, %r228, %r230;
	ld.shared.u16 	%rs62, [%r18];
	add.s16 	%rs156, %rs62, 1;
	st.shared.u16 	[%r18], %rs156;
	cvt.u32.u16 	%r231, %rs223;
	and.b32  	%r124, %r231, 255;
	// begin inline asm
	shr.b32 %r123, %r124, %r164;
	// end inline asm
	and.b32  	%r232, %r105, %r123;
	shl.b32 	%r233, %r232, 10;
	and.b32  	%r234, %r233, 15360;
	add.s32 	%r235, %r5, %r234;
	shr.u32 	%r236, %r232, 3;
	and.b32  	%r237, %r236, 30;
	add.s32 	%r19, %r235, %r237;
	ld.shared.u16 	%rs63, [%r19];
	add.s16 	%rs157, %rs63, 1;
	st.shared.u16 	[%r19], %rs157;
	cvt.u32.u16 	%r238, %rs222;
	and.b32  	%r127, %r238, 255;
	// begin inline asm
	shr.b32 %r126, %r127, %r164;
	// end inline asm
	and.b32  	%r239, %r105, %r126;
	shl.b32 	%r240, %r239, 10;
	and.b32  	%r241, %r240, 15360;
	add.s32 	%r242, %r5, %r241;
	shr.u32 	%r243, %r239, 3;
	and.b32  	%r244, %r243, 30;
	add.s32 	%r20, %r242, %r244;
	ld.shared.u16 	%rs64, [%r20];
	add.s16 	%rs158, %rs64, 1;
	st.shared.u16 	[%r20], %rs158;
	cvt.u32.u16 	%r245, %rs221;
	and.b32  	%r130, %r245, 255;
	// begin inline asm
	shr.b32 %r129, %r130, %r164;
	// end inline asm
	and.b32  	%r246, %r105, %r129;
	shl.b32 	%r247, %r246, 10;
	and.b32  	%r248, %r247, 15360;
	add.s32 	%r249, %r5, %r248;
	shr.u32 	%r250, %r246, 3;
	and.b32  	%r251, %r250, 30;
	add.s32 	%r21, %r249, %r251;
	ld.shared.u16 	%rs65, [%r21];
	add.s16 	%rs159, %rs65, 1;
	st.shared.u16 	[%r21], %rs159;
	cvt.u32.u16 	%r252, %rs220;
	and.b32  	%r133, %r252, 255;
	// begin inline asm
	shr.b32 %r132, %r133, %r164;
	// end inline asm
	and.b32  	%r253, %r105, %r132;
	shl.b32 	%r254, %r253, 10;
	and.b32  	%r255, %r254, 15360;
	add.s32 	%r256, %r5, %r255;
	shr.u32 	%r257, %r253, 3;
	and.b32  	%r258, %r257, 30;
	add.s32 	%r22, %r256, %r258;
	ld.shared.u16 	%rs66, [%r22];
	add.s16 	%rs160, %rs66, 1;
	st.shared.u16 	[%r22], %rs160;
	cvt.u32.u16 	%r259, %rs219;
	and.b32  	%r136, %r259, 255;
	// begin inline asm
	shr.b32 %r135, %r136, %r164;
	// end inline asm
	and.b32  	%r260, %r105, %r135;
	shl.b32 	%r261, %r260, 10;
	and.b32  	%r262, %r261, 15360;
	add.s32 	%r263, %r5, %r262;
	shr.u32 	%r264, %r260, 3;
	and.b32  	%r265, %r264, 30;
	add.s32 	%r23, %r263, %r265;
	ld.shared.u16 	%rs67, [%r23];
	add.s16 	%rs161, %rs67, 1;
	st.shared.u16 	[%r23], %rs161;
	cvt.u32.u16 	%r266, %rs218;
	and.b32  	%r139, %r266, 255;
	// begin inline asm
	shr.b32 %r138, %r139, %r164;
	// end inline asm
	and.b32  	%r267, %r105, %r138;
	shl.b32 	%r268, %r267, 10;
	and.b32  	%r269, %r268, 15360;
	add.s32 	%r270, %r5, %r269;
	shr.u32 	%r271, %r267, 3;
	and.b32  	%r272, %r271, 30;
	add.s32 	%r24, %r270, %r272;
	ld.shared.u16 	%rs68, [%r24];
	add.s16 	%rs162, %rs68, 1;
	st.shared.u16 	[%r24], %rs162;
	cvt.u32.u16 	%r273, %rs217;
	and.b32  	%r142, %r273, 255;
	// begin inline asm
	shr.b32 %r141, %r142, %r164;
	// end inline asm
	and.b32  	%r274, %r105, %r141;
	shl.b32 	%r275, %r274, 10;
	and.b32  	%r276, %r275, 15360;
	add.s32 	%r277, %r5, %r276;
	shr.u32 	%r278, %r274, 3;
	and.b32  	%r279, %r278, 30;
	add.s32 	%r25, %r277, %r279;
	ld.shared.u16 	%rs69, [%r25];
	add.s16 	%rs163, %rs69, 1;
	st.shared.u16 	[%r25], %rs163;
	cvt.u32.u16 	%r280, %rs216;
	and.b32  	%r145, %r280, 255;
	// begin inline asm
	shr.b32 %r144, %r145, %r164;
	// end inline asm
	and.b32  	%r281, %r105, %r144;
	shl.b32 	%r282, %r281, 10;
	and.b32  	%r283, %r282, 15360;
	add.s32 	%r284, %r5, %r283;
	shr.u32 	%r285, %r281, 3;
	and.b32  	%r286, %r285, 30;
	add.s32 	%r26, %r284, %r286;
	ld.shared.u16 	%rs70, [%r26];
	add.s16 	%rs164, %rs70, 1;
	st.shared.u16 	[%r26], %rs164;
	cvt.u32.u16 	%r287, %rs215;
	and.b32  	%r148, %r287, 255;
	// begin inline asm
	shr.b32 %r147, %r148, %r164;
	// end inline asm
	and.b32  	%r288, %r105, %r147;
	shl.b32 	%r289, %r288, 10;
	and.b32  	%r290, %r289, 15360;
	add.s32 	%r291, %r5, %r290;
	shr.u32 	%r292, %r288, 3;
	and.b32  	%r293, %r292, 30;
	add.s32 	%r27, %r291, %r293;
	ld.shared.u16 	%rs71, [%r27];
	add.s16 	%rs165, %rs71, 1;
	st.shared.u16 	[%r27], %rs165;
	cvt.u32.u16 	%r294, %rs214;
	and.b32  	%r151, %r294, 255;
	// begin inline asm
	shr.b32 %r150, %r151, %r164;
	// end inline asm
	and.b32  	%r295, %r105, %r150;
	shl.b32 	%r296, %r295, 10;
	and.b32  	%r297, %r296, 15360;
	add.s32 	%r298, %r5, %r297;
	shr.u32 	%r299, %r295, 3;
	and.b32  	%r300, %r299, 30;
	add.s32 	%r28, %r298, %r300;
	ld.shared.u16 	%rs72, [%r28];
	add.s16 	%rs166, %rs72, 1;
	st.shared.u16 	[%r28], %rs166;
	cvt.u32.u16 	%r301, %rs213;
	and.b32  	%r154, %r301, 255;
	// begin inline asm
	shr.b32 %r153, %r154, %r164;
	// end inline asm
	and.b32  	%r302, %r105, %r153;
	shl.b32 	%r303, %r302, 10;
	and.b32  	%r304, %r303, 15360;
	add.s32 	%r305, %r5, %r304;
	shr.u32 	%r306, %r302, 3;
	and.b32  	%r307, %r306, 30;
	add.s32 	%r29, %r305, %r307;
	ld.shared.u16 	%rs73, [%r29];
	add.s16 	%rs167, %rs73, 1;
	st.shared.u16 	[%r29], %rs167;
	cvt.u32.u16 	%r308, %rs212;
	and.b32  	%r157, %r308, 255;
	// begin inline asm
	shr.b32 %r156, %r157, %r164;
	// end inline asm
	and.b32  	%r309, %r105, %r156;
	shl.b32 	%r310, %r309, 10;
	and.b32  	%r311, %r310, 15360;
	add.s32 	%r312, %r5, %r311;
	shr.u32 	%r313, %r309, 3;
	and.b32  	%r314, %r313, 30;
	add.s32 	%r30, %r312, %r314;
	ld.shared.u16 	%rs74, [%r30];
	add.s16 	%rs168, %rs74, 1;
	st.shared.u16 	[%r30], %rs168;
	cvt.u32.u16 	%r315, %rs211;
	and.b32  	%r160, %r315, 255;
	// begin inline asm
	shr.b32 %r159, %r160, %r164;
	// end inline asm
	and.b32  	%r316, %r105, %r159;
	shl.b32 	%r317, %r316, 10;
	and.b32  	%r318, %r317, 15360;
	add.s32 	%r319, %r5, %r318;
	shr.u32 	%r320, %r316, 3;
	and.b32  	%r321, %r320, 30;
	add.s32 	%r31, %r319, %r321;
	ld.shared.u16 	%rs75, [%r31];
	add.s16 	%rs169, %rs75, 1;
	st.shared.u16 	[%r31], %rs169;
	cvt.u32.u16 	%r322, %rs210;
	and.b32  	%r163, %r322, 255;
	// begin inline asm
	shr.b32 %r162, %r163, %r164;
	// end inline asm
	and.b32  	%r323, %r105, %r162;
	shl.b32 	%r324, %r323, 10;
	and.b32  	%r325, %r324, 15360;
	add.s32 	%r326, %r5, %r325;
	shr.u32 	%r327, %r323, 3;
	and.b32  	%r328, %r327, 30;
	add.s32 	%r32, %r326, %r328;
	ld.shared.u16 	%rs76, [%r32];
	add.s16 	%rs170, %rs76, 1;
	st.shared.u16 	[%r32], %rs170;
	bar.sync 	0;
	ld.shared.u32 	%r33, [%r6];
	ld.shared.u32 	%r329, [%r6+4];
	ld.shared.u32 	%r330, [%r6+8];
	ld.shared.u32 	%r331, [%r6+12];
	ld.shared.u32 	%r332, [%r6+16];
	ld.shared.u32 	%r333, [%r6+20];
	ld.shared.u32 	%r334, [%r6+24];
	ld.shared.u32 	%r335, [%r6+28];
	ld.shared.u32 	%r336, [%r6+32];
	ld.shared.u32 	%r337, [%r6+36];
	ld.shared.u32 	%r338, [%r6+40];
	ld.shared.u32 	%r339, [%r6+44];
	ld.shared.u32 	%r340, [%r6+48];
	ld.shared.u32 	%r341, [%r6+52];
	ld.shared.u32 	%r342, [%r6+56];
	ld.shared.u32 	%r343, [%r6+60];
	ld.shared.u32 	%r344, [%r6+64];
	add.s32 	%r34, %r329, %r33;
	add.s32 	%r35, %r330, %r34;
	add.s32 	%r36, %r331, %r35;
	add.s32 	%r37, %r332, %r36;
	add.s32 	%r38, %r333, %r37;
	add.s32 	%r39, %r334, %r38;
	add.s32 	%r40, %r335, %r39;
	add.s32 	%r41, %r336, %r40;
	add.s32 	%r42, %r337, %r41;
	add.s32 	%r43, %r338, %r42;
	add.s32 	%r44, %r339, %r43;
	add.s32 	%r45, %r340, %r44;
	add.s32 	%r46, %r341, %r45;
	add.s32 	%r47, %r342, %r46;
	add.s32 	%r48, %r343, %r47;
	add.s32 	%r170, %r344, %r48;
	// begin inline asm
	mov.u32 %r165, %laneid;
	// end inline asm
	mov.b32 	%r168, 1;
	mov.b32 	%r195, -1;
	// begin inline asm
	{  .reg .u32 r0;  .reg .pred p;  shfl.sync.up.b32 r0|p, %r170, %r168, %r193, %r195;  @p add.u32 r0, r0, %r170;  mov.u32 %r166, r0;}
	// end inline asm
	mov.b32 	%r174, 2;
	// begin inline asm
	{  .reg .u32 r0;  .reg .pred p;  shfl.sync.up.b32 r0|p, %r166, %r174, %r193, %r195;  @p add.u32 r0, r0, %r166;  mov.u32 %r172, r0;}
	// end inline asm
	mov.b32 	%r180, 4;
	// begin inline asm
	{  .reg .u32 r0;  .reg .pred p;  shfl.sync.up.b32 r0|p, %r172, %r180, %r193, %r195;  @p add.u32 r0, r0, %r172;  mov.u32 %r178, r0;}
	// end inline asm
	mov.b32 	%r186, 8;
	// begin inline asm
	{  .reg .u32 r0;  .reg .pred p;  shfl.sync.up.b32 r0|p, %r178, %r186, %r193, %r195;  @p add.u32 r0, r0, %r178;  mov.u32 %r184, r0;}
	// end inline asm
	mov.b32 	%r192, 16;
	// begin inline asm
	{  .reg .u32 r0;  .reg .pred p;  shfl.sync.up.b32 r0|p, %r184, %r192, %r193, %r195;  @p add.u32 r0, r0, %r184;  mov.u32 %r190, r0;}
	// end inline asm
	setp.ne.s32 	%p20, %r165, 31;
	@%p20 bra 	$L__BB15_41;
	st.shared.u32 	[%r7], %r190;
$L__BB15_41:
	sub.s32 	%r345, %r190, %r170;
	setp.gt.u32 	%p21, %r2, 31;
	setp.eq.s32 	%p22, %r4, 7;
	setp.eq.s32 	%p23, %r4, 6;
	setp.eq.s32 	%p24, %r4, 5;
	setp.eq.s32 	%p25, %r4, 4;
	setp.eq.s32 	%p26, %r4, 3;
	setp.eq.s32 	%p27, %r4, 2;
	setp.eq.s32 	%p28, %r4, 1;
	bar.sync 	0;
	ld.shared.v4.u32 	{%r346, %r347, %r348, %r349}, [_ZZN3cub18CUB_300001_SM_10006detail10radix_sort31DeviceRadixSortSingleTileKernelINS1_5radix10policy_hubIcNS0_8NullTypeEyE10Policy1000ELNS0_9SortOrderE0EcS6_yNS1_21identity_decomposer_tEEEvPKT1_PSB_PKT2_PSF_T3_iiT4_E12temp_storage+17408];
	selp.b32 	%r350, %r346, %r485, %p28;
	add.s32 	%r351, %r347, %r346;
	selp.b32 	%r352, %r351, %r350, %p27;
	add.s32 	%r353, %r351, %r348;
	selp.b32 	%r354, %r353, %r352, %p26;
	add.s32 	%r355, %r353, %r349;
	selp.b32 	%r356, %r355, %r354, %p25;
	ld.shared.v4.u32 	{%r357, %r358, %r359, %r360}, [_ZZN3cub18CUB_300001_SM_10006detail10radix_sort31DeviceRadixSortSingleTileKernelINS1_5radix10policy_hubIcNS0_8NullTypeEyE10Policy1000ELNS0_9SortOrderE0EcS6_yNS1_21identity_decomposer_tEEEvPKT1_PSB_PKT2_PSF_T3_iiT4_E12temp_storage+17424];
	add.s32 	%r361, %r355, %r357;
	selp.b32 	%r362, %r361, %r356, %p24;
	add.s32 	%r363, %r361, %r358;
	selp.b32 	%r364, %r363, %r362, %p23;
	add.s32 	%r365, %r363, %r359;
	selp.b32 	%r485, %r365, %r364, %p22;
	add.s32 	%r53, %r365, %r360;
	setp.ne.s32 	%p29, %r165, 0;
	selp.b32 	%r366, %r345, 0, %p29;
	add.s32 	%r367, %r485, %r366;
	or.pred  	%p30, %p21, %p29;
	selp.b32 	%r486, %r367, %r345, %p21;
	@%p30 bra 	$L__BB15_43;
	shl.b32 	%r486, %r53, 16;
	st.shared.u32 	[_ZZN3cub18CUB_300001_SM_10006detail10radix_sort31DeviceRadixSortSingleTileKernelINS1_5radix10policy_hubIcNS0_8NullTypeEyE10Policy1000ELNS0_9SortOrderE0EcS6_yNS1_21identity_decomposer_tEEEvPKT1_PSB_PKT2_PSF_T3_iiT4_E12temp_storage+17448], %r486;
$L__BB15_43:
	setp.eq.s32 	%p31, %r2, 0;
	bar.sync 	0;
	ld.shared.u32 	%r368, [_ZZN3cub18CUB_300001_SM_10006detail10radix_sort31DeviceRadixSortSingleTileKernelINS1_5radix10policy_hubIcNS0_8NullTypeEyE10Policy1000ELNS0_9SortOrderE0EcS6_yNS1_21identity_decomposer_tEEEvPKT1_PSB_PKT2_PSF_T3_iiT4_E12temp_storage+17448];
	selp.b32 	%r369, 0, %r368, %p31;
	add.s32 	%r370, %r486, %r369;
	add.s32 	%r371, %r33, %r370;
	add.s32 	%r372, %r34, %r370;
	add.s32 	%r373, %r35, %r370;
	add.s32 	%r374, %r36, %r370;
	add.s32 	%r375, %r37, %r370;
	add.s32 	%r376, %r38, %r370;
	add.s32 	%r377, %r39, %r370;
	add.s32 	%r378, %r40, %r370;
	add.s32 	%r379, %r41, %r370;
	add.s32 	%r380, %r42, %r370;
	add.s32 	%r381, %r43, %r370;
	add.s32 	%r382, %r44, %r370;
	add.s32 	%r383, %r45, %r370;
	add.s32 	%r384, %r46, %r370;
	add.s32 	%r385, %r47, %r370;
	add.s32 	%r386, %r48, %r370;
	st.shared.u32 	[%r6], %r370;
	st.shared.u32 	[%r6+4], %r371;
	st.shared.u32 	[%r6+8], %r372;
	st.shared.u32 	[%r6+12], %r373;
	st.shared.u32 	[%r6+16], %r374;
	st.shared.u32 	[%r6+20], %r375;
	st.shared.u32 	[%r6+24], %r376;
	st.shared.u32 	[%r6+28], %r377;
	st.shared.u32 	[%r6+32], %r378;
	st.shared.u32 	[%r6+36], %r379;
	st.shared.u32 	[%r6+40], %r380;
	st.shared.u32 	[%r6+44], %r381;
	st.shared.u32 	[%r6+48], %r382;
	st.shared.u32 	[%r6+52], %r383;
	st.shared.u32 	[%r6+56], %r384;
	st.shared.u32 	[%r6+60], %r385;
	st.shared.u32 	[%r6+64], %r386;
	bar.sync 	0;
	cvt.u32.u16 	%r387, %rs58;
	ld.shared.u16 	%r388, [%r14];
	add.s32 	%r57, %r388, %r387;
	cvt.u32.u16 	%r389, %rs59;
	ld.shared.u16 	%r390, [%r15];
	add.s32 	%r58, %r390, %r389;
	cvt.u32.u16 	%r391, %rs60;
	ld.shared.u16 	%r392, [%r16];
	add.s32 	%r59, %r392, %r391;
	cvt.u32.u16 	%r393, %rs61;
	ld.shared.u16 	%r394, [%r17];
	add.s32 	%r60, %r394, %r393;
	cvt.u32.u16 	%r395, %rs62;
	ld.shared.u16 	%r396, [%r18];
	add.s32 	%r61, %r396, %r395;
	cvt.u32.u16 	%r397, %rs63;
	ld.shared.u16 	%r398, [%r19];
	add.s32 	%r62, %r398, %r397;
	cvt.u32.u16 	%r399, %rs64;
	ld.shared.u16 	%r400, [%r20];
	add.s32 	%r63, %r400, %r399;
	cvt.u32.u16 	%r401, %rs65;
	ld.shared.u16 	%r402, [%r21];
	add.s32 	%r64, %r402, %r401;
	cvt.u32.u16 	%r403, %rs66;
	ld.shared.u16 	%r404, [%r22];
	add.s32 	%r65, %r404, %r403;
	cvt.u32.u16 	%r405, %rs67;
	ld.shared.u16 	%r406, [%r23];
	add.s32 	%r66, %r406, %r405;
	cvt.u32.u16 	%r407, %rs68;
	ld.shared.u16 	%r408, [%r24];
	add.s32 	%r67, %r408, %r407;
	cvt.u32.u16 	%r409, %rs69;
	ld.shared.u16 	%r410, [%r25];
	add.s32 	%r68, %r410, %r409;
	cvt.u32.u16 	%r411, %rs70;
	ld.shared.u16 	%r412, [%r26];
	add.s32 	%r69, %r412, %r411;
	cvt.u32.u16 	%r413, %rs71;
	ld.shared.u16 	%r414, [%r27];
	add.s32 	%r70, %r414, %r413;
	cvt.u32.u16 	%r415, %rs72;
	ld.shared.u16 	%r416, [%r28];
	add.s32 	%r71, %r416, %r415;
	cvt.u32.u16 	%r417, %rs73;
	ld.shared.u16 	%r418, [%r29];
	add.s32 	%r72, %r418, %r417;
	cvt.u32.u16 	%r419, %rs74;
	ld.shared.u16 	%r420, [%r30];
	add.s32 	%r73, %r420, %r419;
	cvt.u32.u16 	%r421, %rs75;
	ld.shared.u16 	%r422, [%r31];
	add.s32 	%r74, %r422, %r421;
	cvt.u32.u16 	%r423, %rs76;
	ld.shared.u16 	%r424, [%r32];
	add.s32 	%r75, %r424, %r423;
	bar.sync 	0;
	setp.lt.s32 	%p32, %r484, %r80;
	@%p32 bra 	$L__BB15_83;
	cvt.u64.u32 	%rd8, %r2;
	mov.u32 	%r425, _ZZN3cub18CUB_300001_SM_10006detail10radix_sort31DeviceRadixSortSingleTileKernelINS1_5radix10policy_hubIcNS0_8NullTypeEyE10Policy1000ELNS0_9SortOrderE0EcS6_yNS1_21identity_decomposer_tEEEvPKT1_PSB_PKT2_PSF_T3_iiT4_E12temp_storage;
	add.s32 	%r426, %r425, %r57;
	st.shared.u8 	[%r426], %rs228;
	add.s32 	%r427, %r425, %r58;
	st.shared.u8 	[%r427], %rs227;
	add.s32 	%r428, %r425, %r59;
	st.shared.u8 	[%r428], %rs226;
	add.s32 	%r429, %r425, %r60;
	st.shared.u8 	[%r429], %rs225;
	add.s32 	%r430, %r425, %r61;
	st.shared.u8 	[%r430], %rs224;
	add.s32 	%r431, %r425, %r62;
	st.shared.u8 	[%r431], %rs223;
	add.s32 	%r432, %r425, %r63;
	st.shared.u8 	[%r432], %rs222;
	add.s32 	%r433, %r425, %r64;
	st.shared.u8 	[%r433], %rs221;
	add.s32 	%r434, %r425, %r65;
	st.shared.u8 	[%r434], %rs220;
	add.s32 	%r435, %r425, %r66;
	st.shared.u8 	[%r435], %rs219;
	add.s32 	%r436, %r425, %r67;
	st.shared.u8 	[%r436], %rs218;
	add.s32 	%r437, %r425, %r68;
	st.shared.u8 	[%r437], %rs217;
	add.s32 	%r438, %r425, %r69;
	st.shared.u8 	[%r438], %rs216;
	add.s32 	%r439, %r425, %r70;
	st.shared.u8 	[%r439], %rs215;
	add.s32 	%r440, %r425, %r71;
	st.shared.u8 	[%r440], %rs214;
	add.s32 	%r441, %r425, %r72;
	st.shared.u8 	[%r441], %rs213;
	add.s32 	%r442, %r425, %r73;
	st.shared.u8 	[%r442], %rs212;
	add.s32 	%r443, %r425, %r74;
	st.shared.u8 	[%r443], %rs211;
	add.s32 	%r444, %r425, %r75;
	st.shared.u8 	[%r444], %rs210;
	bar.sync 	0;
	mad.lo.s32 	%r76, %r2, -18, %r8;
	ld.shared.u8 	%rs77, [%r76+256];
	ld.shared.u8 	%rs78, [%r76+512];
	ld.shared.u8 	%rs79, [%r76+768];
	ld.shared.u8 	%rs80, [%r76+1024];
	ld.shared.u8 	%rs81, [%r76+1280];
	ld.shared.u8 	%rs82, [%r76+1536];
	ld.shared.u8 	%rs83, [%r76+1792];
	ld.shared.u8 	%rs84, [%r76+2048];
	ld.shared.u8 	%rs85, [%r76+2304];
	ld.shared.u8 	%rs86, [%r76+2560];
	ld.shared.u8 	%rs87, [%r76+2816];
	ld.shared.u8 	%rs88, [%r76+3072];
	ld.shared.u8 	%rs89, [%r76+3328];
	ld.shared.u8 	%rs90, [%r76+3584];
	ld.shared.u8 	%rs91, [%r76+3840];
	ld.shared.u8 	%rs92, [%r76+4096];
	ld.shared.u8 	%rs93, [%r76+4352];
	ld.shared.u8 	%rs94, [%r76+4608];
	setp.gt.u64 	%p33, %rd4, %rd8;
	cvta.to.global.u64 	%rd9, %rd3;
	add.s64 	%rd2, %rd9, %rd8;
	@%p33 bra 	$L__BB15_45;
	bra.uni 	$L__BB15_46;
$L__BB15_45:
	ld.shared.u8 	%rs171, [%r76];
	xor.b16  	%rs172, %rs171, 128;
	st.global.u8 	[%rd2], %rs172;
$L__BB15_46:
	add.s32 	%r445, %r2, 256;
	cvt.u64.u32 	%rd10, %r445;
	setp.le.u64 	%p34, %rd4, %rd10;
	@%p34 bra 	$L__BB15_48;
	xor.b16  	%rs173, %rs77, 128;
	st.global.u8 	[%rd2+256], %rs173;
$L__BB15_48:
	add.s32 	%r446, %r2, 512;
	cvt.u64.u32 	%rd11, %r446;
	setp.le.u64 	%p35, %rd4, %rd11;
	@%p35 bra 	$L__BB15_50;
	xor.b16  	%rs174, %rs78, 128;
	st.global.u8 	[%rd2+512], %rs174;
$L__BB15_50:
	add.s32 	%r447, %r2, 768;
	cvt.u64.u32 	%rd12, %r447;
	setp.le.u64 	%p36, %rd4, %rd12;
	@%p36 bra 	$L__BB15_52;
	xor.b16  	%rs175, %rs79, 128;
	st.global.u8 	[%rd2+768], %rs175;
$L__BB15_52:
	or.b32  	%r448, %r2, 1024;
	cvt.u64.u32 	%rd13, %r448;
	setp.le.u64 	%p37, %rd4, %rd13;
	@%p37 bra 	$L__BB15_54;
	xor.b16  	%rs176, %rs80, 128;
	st.global.u8 	[%rd2+1024], %rs176;
$L__BB15_54:
	add.s32 	%r449, %r2, 1280;
	cvt.u64.u32 	%rd14, %r449;
	setp.le.u64 	%p38, %rd4, %rd14;
	@%p38 bra 	$L__BB15_56;
	xor.b16  	%rs177, %rs81, 128;
	st.global.u8 	[%rd2+1280], %rs177;
$L__BB15_56:
	add.s32 	%r450, %r2, 1536;
	cvt.u64.u32 	%rd15, %r450;
	setp.le.u64 	%p39, %rd4, %rd15;
	@%p39 bra 	$L__BB15_58;
	xor.b16  	%rs178, %rs82, 128;
	st.global.u8 	[%rd2+1536], %rs178;
$L__BB15_58:
	add.s32 	%r451, %r2, 1792;
	cvt.u64.u32 	%rd16, %r451;
	setp.le.u64 	%p40, %rd4, %rd16;
	@%p40 bra 	$L__BB15_60;
	xor.b16  	%rs179, %rs83, 128;
	st.global.u8 	[%rd2+1792], %rs179;
$L__BB15_60:
	or.b32  	%r452, %r2, 2048;
	cvt.u64.u32 	%rd17, %r452;
	setp.le.u64 	%p41, %rd4, %rd17;
	@%p41 bra 	$L__BB15_62;
	xor.b16  	%rs180, %rs84, 128;
	st.global.u8 	[%rd2+2048], %rs180;
$L__BB15_62:
	add.s32 	%r453, %r2, 2304;
	cvt.u64.u32 	%rd18, %r453;
	setp.le.u64 	%p42, %rd4, %rd18;
	@%p42 bra 	$L__BB15_64;
	xor.b16  	%rs181, %rs85, 128;
	st.global.u8 	[%rd2+2304], %rs181;
$L__BB15_64:
	add.s32 	%r454, %r2, 2560;
	cvt.u64.u32 	%rd19, %r454;
	setp.le.u64 	%p43, %rd4, %rd19;
	@%p43 bra 	$L__BB15_66;
	xor.b16  	%rs182, %rs86, 128;
	st.global.u8 	[%rd2+2560], %rs182;
$L__BB15_66:
	add.s32 	%r455, %r2, 2816;
	cvt.u64.u32 	%rd20, %r455;
	setp.le.u64 	%p44, %rd4, %rd20;
	@%p44 bra 	$L__BB15_68;
	xor.b16  	%rs183, %rs87, 128;
	st.global.u8 	[%rd2+2816], %rs183;
$L__BB15_68:
	or.b32  	%r456, %r2, 3072;
	cvt.u64.u32 	%rd21, %r456;
	setp.le.u64 	%p45, %rd4, %rd21;
	@%p45 bra 	$L__BB15_70;
	xor.b16  	%rs184, %rs88, 128;
	st.global.u8 	[%rd2+3072], %rs184;
$L__BB15_70:
	add.s32 	%r457, %r2, 3328;
	cvt.u64.u32 	%rd22, %r457;
	setp.le.u64 	%p46, %rd4, %rd22;
	@%p46 bra 	$L__BB15_72;
	xor.b16  	%rs185, %rs89, 128;
	st.global.u8 	[%rd2+3328], %rs185;
$L__BB15_72:
	add.s32 	%r458, %r2, 3584;
	cvt.u64.u32 	%rd23, %r458;
	setp.le.u64 	%p47, %rd4, %rd23;
	@%p47 bra 	$L__BB15_74;
	xor.b16  	%rs186, %rs90, 128;
	st.global.u8 	[%rd2+3584], %rs186;
$L__BB15_74:
	add.s32 	%r459, %r2, 3840;
	cvt.u64.u32 	%rd24, %r459;
	setp.le.u64 	%p48, %rd4, %rd24;
	@%p48 bra 	$L__BB15_76;
	xor.b16  	%rs187, %rs91, 128;
	st.global.u8 	[%rd2+3840], %rs187;
$L__BB15_76:
	or.b32  	%r460, %r2, 4096;
	cvt.u64.u32 	%rd25, %r460;
	setp.le.u64 	%p49, %rd4, %rd25;
	@%p49 bra 	$L__BB15_78;
	xor.b16  	%rs188, %rs92, 128;
	st.global.u8 	[%rd2+4096], %rs188;
$L__BB15_78:
	add.s32 	%r461, %r2, 4352;
	cvt.u64.u32 	%rd26, %r461;
	setp.le.u64 	%p50, %rd4, %rd26;
	@%p50 bra 	$L__BB15_80;
	xor.b16  	%rs189, %rs93, 128;
	st.global.u8 	[%rd2+4352], %rs189;
$L__BB15_80:
	add.s32 	%r462, %r2, 4608;
	cvt.u64.u32 	%rd27, %r462;
	setp.le.u64 	%p51, %rd4, %rd27;
	@%p51 bra 	$L__BB15_82;
	xor.b16  	%rs190, %rs94, 128;
	st.global.u8 	[%rd2+4608], %rs190;
$L__BB15_82:
	ret;
$L__BB15_83:
	mov.u32 	%r463, _ZZN3cub18CUB_300001_SM_10006detail10radix_sort31DeviceRadixSortSingleTileKernelINS1_5radix10policy_hubIcNS0_8NullTypeEyE10Policy1000ELNS0_9SortOrderE0EcS6_yNS1_21identity_decomposer_tEEEvPKT1_PSB_PKT2_PSF_T3_iiT4_E12temp_storage;
	add.s32 	%r464, %r463, %r57;
	st.shared.u8 	[%r464], %rs228;
	add.s32 	%r465, %r463, %r58;
	st.shared.u8 	[%r465], %rs227;
	add.s32 	%r466, %r463, %r59;
	st.shared.u8 	[%r466], %rs226;
	add.s32 	%r467, %r463, %r60;
	st.shared.u8 	[%r467], %rs225;
	add.s32 	%r468, %r463, %r61;
	st.shared.u8 	[%r468], %rs224;
	add.s32 	%r469, %r463, %r62;
	st.shared.u8 	[%r469], %rs223;
	add.s32 	%r470, %r463, %r63;
	st.shared.u8 	[%r470], %rs222;
	add.s32 	%r471, %r463, %r64;
	st.shared.u8 	[%r471], %rs221;
	add.s32 	%r472, %r463, %r65;
	st.shared.u8 	[%r472], %rs220;
	add.s32 	%r473, %r463, %r66;
	st.shared.u8 	[%r473], %rs219;
	add.s32 	%r474, %r463, %r67;
	st.shared.u8 	[%r474], %rs218;
	add.s32 	%r475, %r463, %r68;
	st.shared.u8 	[%r475], %rs217;
	add.s32 	%r476, %r463, %r69;
	st.shared.u8 	[%r476], %rs216;
	add.s32 	%r477, %r463, %r70;
	st.shared.u8 	[%r477], %rs215;
	add.s32 	%r478, %r463, %r71;
	st.shared.u8 	[%r478], %rs214;
	add.s32 	%r479, %r463, %r72;
	st.shared.u8 	[%r479], %rs213;
	add.s32 	%r480, %r463, %r73;
	st.shared.u8 	[%r480], %rs212;
	add.s32 	%r481, %r463, %r74;
	st.shared.u8 	[%r481], %rs211;
	add.s32 	%r482, %r463, %r75;
	st.shared.u8 	[%r482], %rs210;
	bar.sync 	0;
	ld.shared.u8 	%rs228, [%r8];
	ld.shared.u8 	%rs227, [%r8+1];
	ld.shared.u8 	%rs226, [%r8+2];
	ld.shared.u8 	%rs225, [%r8+3];
	ld.shared.u8 	%rs224, [%r8+4];
	ld.shared.u8 	%rs223, [%r8+5];
	ld.shared.u8 	%rs222, [%r8+6];
	ld.shared.u8 	%rs221, [%r8+7];
	ld.shared.u8 	%rs220, [%r8+8];
	ld.shared.u8 	%rs219, [%r8+9];
	ld.shared.u8 	%rs218, [%r8+10];
	ld.shared.u8 	%rs217, [%r8+11];
	ld.shared.u8 	%rs216, [%r8+12];
	ld.shared.u8 	%rs215, [%r8+13];
	ld.shared.u8 	%rs214, [%r8+14];
	ld.shared.u8 	%rs213, [%r8+15];
	ld.shared.u8 	%rs212, [%r8+16];
	ld.shared.u8 	%rs211, [%r8+17];
	ld.shared.u8 	%rs210, [%r8+18];
	bar.sync 	0;
	add.s32 	%r484, %r484, 5;
	add.s32 	%r483, %r483, -5;
	bra.uni 	$L__BB15_39;

}
	// .globl	_ZN3cub18CUB_300001_SM_10006detail10radix_sort30DeviceRadixSortHistogramKernelINS1_5radix10policy_hubIcNS0_8NullTypeEyE10Policy1000ELNS0_9SortOrderE0EcyNS1_21identity_decomposer_tEEEvPT2_PKT1_SB_iiT3_
.visible .entry _ZN3cub18CUB_300001_SM_10006detail10radix_sort30DeviceRadixSortHistogramKernelINS1_5radix10policy_hubIcNS0_8NullTypeEyE10Policy1000ELNS0_9SortOrderE0EcyNS1_21identity_decomposer_tEEEvPT2_PKT1_SB_iiT3_(
	.param .u64 .ptr .align 1 _ZN3cub18CUB_300001_SM_10006detail10radix_sort30DeviceRadixSortHistogramKernelINS1_5radix10policy_hubIcNS0_8NullTypeEyE10Policy1000ELNS0_9SortOrderE0EcyNS1_21identity_decomposer_tEEEvPT2_PKT1_SB_iiT3__param_0,
	.param .u64 .ptr .align 1 _ZN3cub18CUB_300001_SM_10006detail10radix_sort30DeviceRadixSortHistogramKernelINS1_5radix10policy_hubIcNS0_8NullTypeEyE10Policy1000ELNS0_9SortOrderE0EcyNS1_21identity_decomposer_tEEEvPT2_PKT1_SB_iiT3__param_1,
	.param .u64 _ZN3cub18CUB_300001_SM_10006detail10radix_sort30DeviceRadixSortHistogramKernelINS1_5radix10policy_hubIcNS0_8NullTypeEyE10Policy1000ELNS0_9SortOrderE0EcyNS1_21identity_decomposer_tEEEvPT2_PKT1_SB_iiT3__param_2,
	.param .u32 _ZN3cub18CUB_300001_SM_10006detail10radix_sort30DeviceRadixSortHistogramKernelINS1_5radix10policy_hubIcNS0_8NullTypeEyE10Policy1000ELNS0_9SortOrderE0EcyNS1_21identity_decomposer_tEEEvPT2_PKT1_SB_iiT3__param_3,
	.param .u32 _ZN3cub18CUB_300001_SM_10006detail10radix_sort30DeviceRadixSortHistogramKernelINS1_5radix10policy_hubIcNS0_8NullTypeEyE10Policy1000ELNS0_9SortOrderE0EcyNS1_21identity_decomposer_tEEEvPT2_PKT1_SB_iiT3__param_4,
	.param .align 1 .b8 _ZN3cub18CUB_300001_SM_10006detail10radix_sort30DeviceRadixSortHistogramKernelINS1_5radix10policy_hubIcNS0_8NullTypeEyE10Policy1000ELNS0_9SortOrderE0EcyNS1_21identity_decomposer_tEEEvPT2_PKT1_SB_iiT3__param_5[1]
)
.maxntid 128
{
	.reg .pred 	%p<91>;
	.reg .b16 	%rs<127>;
	.reg .b32 	%r<393>;
	.reg .b64 	%rd<135>;
	// demoted variable
	.shared .align 4 .b8 _ZZN3cub18CUB_300001_SM_10006detail10radix_sort30DeviceRadixSortHistogramKernelINS1_5radix10policy_hubIcNS0_8NullTypeEyE10Policy1000ELNS0_9SortOrderE0EcyNS1_21identity_decomposer_tEEEvPT2_PKT1_SB_iiT3_E12temp_storage[1024];
	ld.param.u64 	%rd18, [_ZN3cub18CUB_300001_SM_10006detail10radix_sort30DeviceRadixSortHistogramKernelINS1_5radix10policy_hubIcNS0_8NullTypeEyE10Policy1000ELNS0_9SortOrderE0EcyNS1_21identity_decomposer_tEEEvPT2_PKT1_SB_iiT3__param_0];
	ld.param.u64 	%rd19, [_ZN3cub18CUB_300001_SM_10006detail10radix_sort30DeviceRadixSortHistogramKernelINS1_5radix10policy_hubIcNS0_8NullTypeEyE10Policy1000ELNS0_9SortOrderE0EcyNS1_21identity_decomposer_tEEEvPT2_PKT1_SB_iiT3__param_1];
	ld.param.u64 	%rd17, [_ZN3cub18CUB_300001_SM_10006detail10radix_sort30DeviceRadixSortHistogramKernelINS1_5radix10policy_hubIcNS0_8NullTypeEyE10Policy1000ELNS0_9SortOrderE0EcyNS1_21identity_decomposer_tEEEvPT2_PKT1_SB_iiT3__param_2];
	ld.param.u32 	%r111, [_ZN3cub18CUB_300001_SM_10006detail10radix_sort30DeviceRadixSortHistogramKernelINS1_5radix10policy_hubIcNS0_8NullTypeEyE10Policy1000ELNS0_9SortOrderE0EcyNS1_21identity_decomposer_tEEEvPT2_PKT1_SB_iiT3__param_3];
	ld.param.u32 	%r112, [_ZN3cub18CUB_300001_SM_10006detail10radix_sort30DeviceRadixSortHistogramKernelINS1_5radix10policy_hubIcNS0_8NullTypeEyE10Policy1000ELNS0_9SortOrderE0EcyNS1_21identity_decomposer_tEEEvPT2_PKT1_SB_iiT3__param_4];
	cvta.to.global.u64 	%rd1, %rd19;
	cvta.to.global.u64 	%rd2, %rd18;
	setp.eq.s64 	%p2, %rd17, 0;
	@%p2 bra 	$L__BB16_153;
	sub.s32 	%r113, %r112, %r111;
	add.s32 	%r114, %r113, 7;
	shr.s32 	%r115, %r114, 31;
	shr.u32 	%r116, %r115, 29;
	add.s32 	%r117, %r114, %r116;
	shr.s32 	%r118, %r117, 3;
	mov.u32 	%r119, %tid.x;
	setp.gt.u32 	%p3, %r119, 255;
	setp.lt.s32 	%p4, %r114, 8;
	mov.u32 	%r120, %ctaid.x;
	shl.b32 	%r121, %r120, 11;
	cvt.u64.u32 	%rd3, %r121;
	mov.u32 	%r122, %nctaid.x;
	shl.b32 	%r123, %r122, 11;
	cvt.u64.u32 	%rd4, %r123;
	add.s32 	%r1, %r118, -1;
	and.b32  	%r2, %r118, 15;
	and.b32  	%r3, %r118, 7;
	add.s32 	%r4, %r3, -1;
	and.b32  	%r5, %r118, 3;
	or.pred  	%p1, %p3, %p4;
	shl.b32 	%r124, %r119, 2;
	mov.u32 	%r125, _ZZN3cub18CUB_300001_SM_10006detail10radix_sort30DeviceRadixSortHistogramKernelINS1_5radix10policy_hubIcNS0_8NullTypeEyE10Policy1000ELNS0_9SortOrderE0EcyNS1_21identity_decomposer_tEEEvPT2_PKT1_SB_iiT3_E12temp_storage;
	add.s32 	%r6, %r125, %r124;
	and.b32  	%r7, %r118, 268435440;
	cvt.u64.u32 	%rd5, %r119;
	add.s32 	%r8, %r119, 128;
	add.s32 	%r9, %r119, 256;
	add.s32 	%r10, %r119, 384;
	add.s32 	%r11, %r119, 512;
	add.s32 	%r12, %r119, 640;
	add.s32 	%r13, %r119, 768;
	or.b32  	%r14, %r119, 1024;
	add.s32 	%r15, %r119, 1920;
	and.b32  	%r16, %r118, 268435448;
	and.b32  	%r17, %r118, 1;
	neg.s32 	%r18, %r7;
	add.s32 	%r19, %r6, 8192;
	add.s64 	%rd21, %rd17, -1;
	shr.u64 	%rd22, %rd21, 30;
	add.s64 	%rd23, %rd22, 1;
	min.u64 	%rd6, %rd23, %rd17;
	mov.b64 	%rd133, 0;
$L__BB16_2:
	@%p1 bra 	$L__BB16_30;
	setp.lt.u32 	%p5, %r1, 15;
	mov.b32 	%r377, 0;
	@%p5 bra 	$L__BB16_6;
	mov.u32 	%r374, %r19;
	mov.u32 	%r375, %r18;
$L__BB16_5:
	.pragma "nounroll";
	mov.b32 	%r127, 0;
	st.shared.u32 	[%r374+-8192], %r127;
	st.shared.u32 	[%r374+-7168], %r127;
	st.shared.u32 	[%r374+-6144], %r127;
	st.shared.u32 	[%r374+-5120], %r127;
	st.shared.u32 	[%r374+-4096], %r127;
	st.shared.u32 	[%r374+-3072], %r127;
	st.shared.u32 	[%r374+-2048], %r127;
	st.shared.u32 	[%r374+-1024], %r127;
	st.shared.u32 	[%r374], %r127;
	st.shared.u32 	[%r374+1024], %r127;
	st.shared.u32 	[%r374+2048], %r127;
	st.shared.u32 	[%r374+3072], %r127;
	st.shared.u32 	[%r374+4096], %r127;
	st.shared.u32 	[%r374+5120], %r127;
	st.shared.u32 	[%r374+6144], %r127;
	st.shared.u32 	[%r374+7168], %r127;
	add.s32 	%r375, %r375, 16;
	add.s32 	%r374, %r374, 16384;
	setp.ne.s32 	%p6, %r375, 0;
	mov.u32 	%r377, %r7;
	@%p6 bra 	$L__BB16_5;
$L__BB16_6:
	add.s32 	%r25, %r2, -1;
	setp.eq.s32 	%p7, %r2, 0;
	@%p7 bra 	$L__BB16_16;
	setp.lt.u32 	%p8, %r25, 7;
	@%p8 bra 	$L__BB16_9;
	shl.b32 	%r128, %r377, 10;
	add.s32 	%r129, %r6, %r128;
	mov.b32 	%r130, 0;
	st.shared.u32 	[%r129], %r130;
	st.shared.u32 	[%r129+1024], %r130;
	st.shared.u32 	[%r129+2048], %r130;
	st.shared.u32 	[%r129+3072], %r130;
	st.shared.u32 	[%r129+4096], %r130;
	st.shared.u32 	[%r129+5120], %r130;
	st.shared.u32 	[%r129+6144], %r130;
	st.shared.u32 	[%r129+7168], %r130;
	add.s32 	%r377, %r377, 8;
$L__BB16_9:
	setp.eq.s32 	%p9, %r3, 0;
	@%p9 bra 	$L__BB16_16;
	setp.lt.u32 	%p10, %r4, 3;
	@%p10 bra 	$L__BB16_12;
	shl.b32 	%r131, %r377, 10;
	add.s32 	%r132, %r6, %r131;
	mov.b32 	%r133, 0;
	st.shared.u32 	[%r132], %r133;
	st.shared.u32 	[%r132+1024], %r133;
	st.shared.u32 	[%r132+2048], %r133;
	st.shared.u32 	[%r132+3072], %r133;
	add.s32 	%r377, %r377, 4;
$L__BB16_12:
	setp.eq.s32 	%p11, %r5, 0;
	@%p11 bra 	$L__BB16_16;
	setp.eq.s32 	%p12, %r5, 1;
	shl.b32 	%r134, %r377, 10;
	add.s32 	%r30, %r6, %r134;
	mov.b32 	%r135, 0;
	st.shared.u32 	[%r30], %r135;
	@%p12 bra 	$L__BB16_16;
	setp.eq.s32 	%p13, %r5, 2;
	mov.b32 	%r136, 0;
	st.shared.u32 	[%r30+1024], %r136;
	@%p13 bra 	$L__BB16_16;
	mov.b32 	%r137, 0;
	st.shared.u32 	[%r30+2048], %r137;
$L__BB16_16:
	cvt.u32.u64 	%r138, %rd5;
	setp.gt.u32 	%p14, %r138, 127;
	@%p14 bra 	$L__BB16_30;
	setp.lt.u32 	%p15, %r1, 15;
	mov.b32 	%r381, 0;
	@%p15 bra 	$L__BB16_20;
	mov.b32 	%r379, 0;
$L__BB16_19:
	.pragma "nounroll";
	shl.b32 	%r141, %r379, 10;
	add.s32 	%r142, %r6, %r141;
	mov.b32 	%r143, 0;
	st.shared.u32 	[%r142+512], %r143;
	st.shared.u32 	[%r142+1536], %r143;
	st.shared.u32 	[%r142+2560], %r143;
	st.shared.u32 	[%r142+3584], %r143;
	st.shared.u32 	[%r142+4608], %r143;
	st.shared.u32 	[%r142+5632], %r143;
	st.shared.u32 	[%r142+6656], %r143;
	st.shared.u32 	[%r142+7680], %r143;
	st.shared.u32 	[%r142+8704], %r143;
	st.shared.u32 	[%r142+9728], %r143;
	st.shared.u32 	[%r142+10752], %r143;
	st.shared.u32 	[%r142+11776], %r143;
	st.shared.u32 	[%r142+12800], %r143;
	st.shared.u32 	[%r142+13824], %r143;
	st.shared.u32 	[%r142+14848], %r143;
	st.shared.u32 	[%r142+15872], %r143;
	add.s32 	%r379, %r379, 16;
	setp.ne.s32 	%p16, %r379, %r7;
	mov.u32 	%r381, %r7;
	@%p16 bra 	$L__BB16_19;
$L__BB16_20:
	setp.eq.s32 	%p17, %r2, 0;
	@%p17 bra 	$L__BB16_30;
	setp.lt.u32 	%p18, %r25, 7;
	@%p18 bra 	$L__BB16_23;
	shl.b32 	%r144, %r381, 10;
	add.s32 	%r145, %r6, %r144;
	mov.b32 	%r146, 0;
	st.shared.u32 	[%r145+512], %r146;
	st.shared.u32 	[%r145+1536], %r146;
	st.shared.u32 	[%r145+2560], %r146;
	st.shared.u32 	[%r145+3584], %r146;
	st.shared.u32 	[%r145+4608], %r146;
	st.shared.u32 	[%r145+5632], %r146;
	st.shared.u32 	[%r145+6656], %r146;
	st.shared.u32 	[%r145+7680], %r146;
	add.s32 	%r381, %r381, 8;
$L__BB16_23:
	setp.eq.s32 	%p19, %r3, 0;
	@%p19 bra 	$L__BB16_30;
	setp.lt.u32 	%p20, %r4, 3;
	@%p20 bra 	$L__BB16_26;
	shl.b32 	%r147, %r381, 10;
	add.s32 	%r148, %r6, %r147;
	mov.b32 	%r149, 0;
	st.shared.u32 	[%r148+512], %r149;
	st.shared.u32 	[%r148+1536], %r149;
	st.shared.u32 	[%r148+2560], %r149;
	st.shared.u32 	[%r148+3584], %r149;
	add.s32 	%r381, %r381, 4;
$L__BB16_26:
	setp.eq.s32 	%p21, %r5, 0;
	@%p21 bra 	$L__BB16_30;
	setp.eq.s32 	%p22, %r5, 1;
	shl.b32 	%r150, %r381, 10;
	add.s32 	%r38, %r6, %r150;
	mov.b32 	%r151, 0;
	st.shared.u32 	[%r38+512], %r151;
	@%p22 bra 	$L__BB16_30;
	setp.eq.s32 	%p23, %r5, 2;
	mov.b32 	%r152, 0;
	st.shared.u32 	[%r38+1536], %r152;
	@%p23 bra 	$L__BB16_30;
	mov.b32 	%r153, 0;
	st.shared.u32 	[%r38+2560], %r153;
$L__BB16_30:
	bar.sync 	0;
	bar.sync 	0;
	shl.b64 	%rd8, %rd133, 30;
	sub.s64 	%rd24, %rd17, %rd8;
	min.u64 	%rd9, %rd24, 1073741824;
	setp.le.u64 	%p24, %rd9, %rd3;
	@%p24 bra 	$L__BB16_70;
	mov.u64 	%rd134, %rd3;
$L__BB16_32:
	add.s64 	%rd11, %rd134, %rd8;
	sub.s64 	%rd12, %rd17, %rd11;
	setp.lt.u64 	%p25, %rd12, 2048;
	@%p25 bra 	$L__BB16_34;
	add.s64 	%rd26, %rd11, %rd5;
	add.s64 	%rd27, %rd1, %rd26;
	ld.global.u8 	%rs126, [%rd27];
	ld.global.u8 	%rs125, [%rd27+128];
	ld.global.u8 	%rs124, [%rd27+256];
	ld.global.u8 	%rs123, [%rd27+384];
	ld.global.u8 	%rs122, [%rd27+512];
	ld.global.u8 	%rs121, [%rd27+640];
	ld.global.u8 	%rs120, [%rd27+768];
	ld.global.u8 	%rs119, [%rd27+896];
	ld.global.u8 	%rs118, [%rd27+1024];
	ld.global.u8 	%rs117, [%rd27+1152];
	ld.global.u8 	%rs116, [%rd27+1280];
	ld.global.u8 	%rs115, [%rd27+1408];
	ld.global.u8 	%rs114, [%rd27+1536];
	ld.global.u8 	%rs113, [%rd27+1664];
	ld.global.u8 	%rs112, [%rd27+1792];
	ld.global.u8 	%rs111, [%rd27+1920];
	bra.uni 	$L__BB16_66;
$L__BB16_34:
	cvt.u32.u64 	%r154, %rd5;
	cvt.u32.u64 	%r39, %rd12;
	setp.ge.s32 	%p26, %r154, %r39;
	add.s64 	%rd25, %rd11, %rd5;
	add.s64 	%rd13, %rd1, %rd25;
	mov.b16 	%rs126, 127;
	@%p26 bra 	$L__BB16_36;
	ld.global.u8 	%rs126, [%rd13];
$L__BB16_36:
	setp.ge.s32 	%p27, %r8, %r39;
	mov.b16 	%rs125, 127;
	@%p27 bra 	$L__BB16_38;
	ld.global.u8 	%rs125, [%rd13+128];
$L__BB16_38:
	setp.ge.s32 	%p28, %r9, %r39;
	mov.b16 	%rs124, 127;
	@%p28 bra 	$L__BB16_40;
	ld.global.u8 	%rs124, [%rd13+256];
$L__BB16_40:
	setp.ge.s32 	%p29, %r10, %r39;
	mov.b16 	%rs123, 127;
	@%p29 bra 	$L__BB16_42;
	ld.global.u8 	%rs123, [%rd13+384];
$L__BB16_42:
	setp.ge.s32 	%p30, %r11, %r39;
	mov.b16 	%rs122, 127;
	@%p30 bra 	$L__BB16_44;
	ld.global.u8 	%rs122, [%rd13+512];
$L__BB16_44:
	setp.ge.s32 	%p31, %r12, %r39;
	mov.b16 	%rs121, 127;
	@%p31 bra 	$L__BB16_46;
	ld.global.u8 	%rs121, [%rd13+640];
$L__BB16_46:
	setp.ge.s32 	%p32, %r13, %r39;
	mov.b16 	%rs120, 127;
	@%p32 bra 	$L__BB16_48;
	ld.global.u8 	%rs120, [%rd13+768];
$L__BB16_48:
	mov.u32 	%r155, %tid.x;
	add.s32 	%r156, %r155, 896;
	setp.ge.s32 	%p33, %r156, %r39;
	mov.b16 	%rs119, 127;
	@%p33 bra 	$L__BB16_50;
	ld.global.u8 	%rs119, [%rd13+896];
$L__BB16_50:
	setp.ge.s32 	%p34, %r14, %r39;
	mov.b16 	%rs118, 127;
	@%p34 bra 	$L__BB16_52;
	ld.global.u8 	%rs118, [%rd13+1024];
$L__BB16_52:
	add.s32 	%r158, %r155, 1152;
	setp.ge.s32 	%p35, %r158, %r39;
	mov.b16 	%rs117, 127;
	@%p35 bra 	$L__BB16_54;
	ld.global.u8 	%rs117, [%rd13+1152];
$L__BB16_54:
	add.s32 	%r160, %r155, 1280;
	setp.ge.s32 	%p36, %r160, %r39;
	mov.b16 	%rs116, 127;
	@%p36 bra 	$L__BB16_56;
	ld.global.u8 	%rs116, [%rd13+1280];
$L__BB16_56:
	add.s32 	%r162, %r155, 1408;
	setp.ge.s32 	%p37, %r162, %r39;
	mov.b16 	%rs115, 127;
	@%p37 bra 	$L__BB16_58;
	ld.global.u8 	%rs115, [%rd13+1408];
$L__BB16_58:
	add.s32 	%r164, %r155, 1536;
	setp.ge.s32 	%p38, %r164, %r39;
	mov.b16 	%rs114, 127;
	@%p38 bra 	$L__BB16_60;
	ld.global.u8 	%rs114, [%rd13+1536];
$L__BB16_60:
	add.s32 	%r166, %r155, 1664;
	setp.ge.s32 	%p39, %r166, %r39;
	mov.b16 	%rs113, 127;
	@%p39 bra 	$L__BB16_62;
	ld.global.u8 	%rs113, [%rd13+1664];
$L__BB16_62:
	add.s32 	%r168, %r155, 1792;
	setp.ge.s32 	%p40, %r168, %r39;
	mov.b16 	%rs112, 127;
	@%p40 bra 	$L__BB16_64;
	ld.global.u8 	%rs112, [%rd13+1792];
$L__BB16_64:
	setp.ge.s32 	%p41, %r15, %r39;
	mov.b16 	%rs111, 127;
	@%p41 bra 	$L__BB16_66;
	ld.global.u8 	%rs111, [%rd13+1920];
$L__BB16_66:
	setp.le.s32 	%p42, %r112, %r111;
	@%p42 bra 	$L__BB16_69;
	xor.b16  	%rs80, %rs111, 128;
	xor.b16  	%rs81, %rs112, 128;
	xor.b16  	%rs82, %rs113, 128;
	xor.b16  	%rs83, %rs114, 128;
	xor.b16  	%rs84, %rs115, 128;
	xor.b16  	%rs85, %rs116, 128;
	xor.b16  	%rs86, %rs117, 128;
	xor.b16  	%rs87, %rs118, 128;
	xor.b16  	%rs88, %rs119, 128;
	xor.b16  	%rs89, %rs120, 128;
	xor.b16  	%rs90, %rs121, 128;
	xor.b16  	%rs91, %rs122, 128;
	xor.b16  	%rs92, %rs123, 128;
	xor.b16  	%rs93, %rs124, 128;
	xor.b16  	%rs94, %rs125, 128;
	xor.b16  	%rs95, %rs126, 128;
	cvt.u32.u16 	%r170, %rs95;
	and.b32  	%r40, %r170, 255;
	cvt.u32.u16 	%r171, %rs94;
	and.b32  	%r41, %r171, 255;
	cvt.u32.u16 	%r172, %rs93;
	and.b32  	%r42, %r172, 255;
	cvt.u32.u16 	%r173, %rs92;
	and.b32  	%r43, %r173, 255;
	cvt.u32.u16 	%r174, %rs91;
	and.b32  	%r44, %r174, 255;
	cvt.u32.u16 	%r175, %rs90;
	and.b32  	%r45, %r175, 255;
	cvt.u32.u16 	%r176, %rs89;
	and.b32  	%r46, %r176, 255;
	cvt.u32.u16 	%r177, %rs88;
	and.b32  	%r47, %r177, 255;
	cvt.u32.u16 	%r178, %rs87;
	and.b32  	%r48, %r178, 255;
	cvt.u32.u16 	%r179, %rs86;
	and.b32  	%r49, %r179, 255;
	cvt.u32.u16 	%r180, %rs85;
	and.b32  	%r50, %r180, 255;
	cvt.u32.u16 	%r181, %rs84;
	and.b32  	%r51, %r181, 255;
	cvt.u32.u16 	%r182, %rs83;
	and.b32  	%r52, %r182, 255;
	cvt.u32.u16 	%r183, %rs82;
	and.b32  	%r53, %r183, 255;
	cvt.u32.u16 	%r184, %rs81;
	and.b32  	%r54, %r184, 255;
	cvt.u32.u16 	%r185, %rs80;
	and.b32  	%r55, %r185, 255;
	mov.b32 	%r383, 0;
	mov.u32 	%r384, %r111;
$L__BB16_68:
	sub.s32 	%r186, %r112, %r384;
	shl.b32 	%r187, %r383, 10;
	mov.u32 	%r188, _ZZN3cub18CUB_300001_SM_10006detail10radix_sort30DeviceRadixSortHistogramKernelINS1_5radix10policy_hubIcNS0_8NullTypeEyE10Policy1000ELNS0_9SortOrderE0EcyNS1_21identity_decomposer_tEEEvPT2_PKT1_SB_iiT3_E12temp_storage;
	add.s32 	%r189, %r188, %r187;
	and.b32  	%r190, %r384, 255;
	min.s32 	%r191, %r186, 8;
	mov.b32 	%r192, -1;
	shl.b32 	%r193, %r192, %r191;
	not.b32 	%r194, %r193;
	shr.u32 	%r195, %r40, %r190;
	and.b32  	%r196, %r195, %r194;
	shl.b32 	%r197, %r196, 2;
	add.s32 	%r198, %r189, %r197;
	atom.shared.add.u32 	%r199, [%r198], 1;
	shr.u32 	%r200, %r41, %r190;
	and.b32  	%r201, %r200, %r194;
	shl.b32 	%r202, %r201, 2;
	add.s32 	%r203, %r189, %r202;
	atom.shared.add.u32 	%r204, [%r203], 1;
	shr.u32 	%r205, %r42, %r190;
	and.b32  	%r206, %r205, %r194;
	shl.b32 	%r207, %r206, 2;
	add.s32 	%r208, %r189, %r207;
	atom.shared.add.u32 	%r209, [%r208], 1;
	shr.u32 	%r210, %r43, %r190;
	and.b32  	%r211, %r210, %r194;
	shl.b32 	%r212, %r211, 2;
	add.s32 	%r213, %r189, %r212;
	atom.shared.add.u32 	%r214, [%r213], 1;
	shr.u32 	%r215, %r44, %r190;
	and.b32  	%r216, %r215, %r194;
	shl.b32 	%r217, %r216, 2;
	add.s32 	%r218, %r189, %r217;
	atom.shared.add.u32 	%r219, [%r218], 1;
	shr.u32 	%r220, %r45, %r190;
	and.b32  	%r221, %r220, %r194;
	shl.b32 	%r222, %r221, 2;
	add.s32 	%r223, %r189, %r222;
	atom.shared.add.u32 	%r224, [%r223], 1;
	shr.u32 	%r225, %r46, %r190;
	and.b32  	%r226, %r225, %r194;
	shl.b32 	%r227, %r226, 2;
	add.s32 	%r228, %r189, %r227;
	atom.shared.add.u32 	%r229, [%r228], 1;
	shr.u32 	%r230, %r47, %r190;
	and.b32  	%r231, %r230, %r194;
	shl.b32 	%r232, %r231, 2;
	add.s32 	%r233, %r189, %r232;
	atom.shared.add.u32 	%r234, [%r233], 1;
	shr.u32 	%r235, %r48, %r190;
	and.b32  	%r236, %r235, %r194;
	shl.b32 	%r237, %r236, 2;
	add.s32 	%r238, %r189, %r237;
	atom.shared.add.u32 	%r239, [%r238], 1;
	shr.u32 	%r240, %r49, %r190;
	and.b32  	%r241, %r240, %r194;
	shl.b32 	%r242, %r241, 2;
	add.s32 	%r243, %r189, %r242;
	atom.shared.add.u32 	%r244, [%r243], 1;
	shr.u32 	%r245, %r50, %r190;
	and.b32  	%r246, %r245, %r194;
	shl.b32 	%r247, %r246, 2;
	add.s32 	%r248, %r189, %r247;
	atom.shared.add.u32 	%r249, [%r248], 1;
	shr.u32 	%r250, %r51, %r190;
	and.b32  	%r251, %r250, %r194;
	shl.b32 	%r252, %r251, 2;
	add.s32 	%r253, %r189, %r252;
	atom.shared.add.u32 	%r254, [%r253], 1;
	shr.u32 	%r255, %r52, %r190;
	and.b32  	%r256, %r255, %r194;
	shl.b32 	%r257, %r256, 2;
	add.s32 	%r258, %r189, %r257;
	atom.shared.add.u32 	%r259, [%r258], 1;
	shr.u32 	%r260, %r53, %r190;
	and.b32  	%r261, %r260, %r194;
	shl.b32 	%r262, %r261, 2;
	add.s32 	%r263, %r189, %r262;
	atom.shared.add.u32 	%r264, [%r263], 1;
	shr.u32 	%r265, %r54, %r190;
	and.b32  	%r266, %r265, %r194;
	shl.b32 	%r267, %r266, 2;
	add.s32 	%r268, %r189, %r267;
	atom.shared.add.u32 	%r269, [%r268], 1;
	shr.u32 	%r270, %r55, %r190;
	and.b32  	%r271, %r270, %r194;
	shl.b32 	%r272, %r271, 2;
	add.s32 	%r273, %r189, %r272;
	atom.shared.add.u32 	%r274, [%r273], 1;
	add.s32 	%r384, %r384, 8;
	add.s32 	%r383, %r383, 1;
	setp.lt.s32 	%p43, %r384, %r112;
	@%p43 bra 	$L__BB16_68;
$L__BB16_69:
	add.s64 	%rd134, %rd134, %rd4;
	setp.lt.u64 	%p44, %rd134, %rd9;
	@%p44 bra 	$L__BB16_32;
$L__BB16_70:
	bar.sync 	0;
	@%p1 bra 	$L__BB16_152;
	setp.lt.u32 	%p45, %r1, 7;
	mov.b32 	%r387, 0;
	@%p45 bra 	$L__BB16_90;
	mov.b32 	%r385, 0;
$L__BB16_73:
	.pragma "nounroll";
	shl.b32 	%r277, %r385, 10;
	add.s32 	%r61, %r6, %r277;
	ld.shared.u32 	%r62, [%r61];
	setp.eq.s32 	%p46, %r62, 0;
	@%p46 bra 	$L__BB16_75;
	cvt.u32.u64 	%r278, %rd5;
	shl.b32 	%r279, %r385, 8;
	add.s32 	%r280, %r279, %r278;
	mul.wide.u32 	%rd28, %r280, 8;
	add.s64 	%rd29, %rd2, %rd28;
	cvt.u64.u32 	%rd30, %r62;
	atom.global.add.u64 	%rd31, [%rd29], %rd30;
$L__BB16_75:
	ld.shared.u32 	%r63, [%r61+1024];
	setp.eq.s32 	%p47, %r63, 0;
	@%p47 bra 	$L__BB16_77;
	cvt.u32.u64 	%r281, %rd5;
	shl.b32 	%r282, %r385, 8;
	add.s32 	%r283, %r282, %r281;
	add.s32 	%r284, %r283, 256;
	mul.wide.u32 	%rd32, %r284, 8;
	add.s64 	%rd33, %rd2, %rd32;
	cvt.u64.u32 	%rd34, %r63;
	atom.global.add.u64 	%rd35, [%rd33], %rd34;
$L__BB16_77:
	ld.shared.u32 	%r64, [%r61+2048];
	setp.eq.s32 	%p48, %r64, 0;
	@%p48 bra 	$L__BB16_79;
	cvt.u32.u64 	%r285, %rd5;
	shl.b32 	%r286, %r385, 8;
	add.s32 	%r287, %r286, %r285;
	add.s32 	%r288, %r287, 512;
	mul.wide.u32 	%rd36, %r288, 8;
	add.s64 	%rd37, %rd2, %rd36;
	cvt.u64.u32 	%rd38, %r64;
	atom.global.add.u64 	%rd39, [%rd37], %rd38;
$L__BB16_79:
	ld.shared.u32 	%r65, [%r61+3072];
	setp.eq.s32 	%p49, %r65, 0;
	@%p49 bra 	$L__BB16_81;
	cvt.u32.u64 	%r289, %rd5;
	shl.b32 	%r290, %r385, 8;
	add.s32 	%r291, %r290, %r289;
	add.s32 	%r292, %r291, 768;
	mul.wide.u32 	%rd40, %r292, 8;
	add.s64 	%rd41, %rd2, %rd40;
	cvt.u64.u32 	%rd42, %r65;
	atom.global.add.u64 	%rd43, [%rd41], %rd42;
$L__BB16_81:
	ld.shared.u32 	%r66, [%r61+4096];
	setp.eq.s32 	%p50, %r66, 0;
	@%p50 bra 	$L__BB16_83;
	cvt.u32.u64 	%r293, %rd5;
	shl.b32 	%r294, %r385, 8;
	add.s32 	%r295, %r294, %r293;
	add.s32 	%r296, %r295, 1024;
	mul.wide.u32 	%rd44, %r296, 8;
	add.s64 	%rd45, %rd2, %rd44;
	cvt.u64.u32 	%rd46, %r66;
	atom.global.add.u64 	%rd47, [%rd45], %rd46;
$L__BB16_83:
	ld.shared.u32 	%r67, [%r61+5120];
	setp.eq.s32 	%p51, %r67, 0;
	@%p51 bra 	$L__BB16_85;
	cvt.u32.u64 	%r297, %rd5;
	shl.b32 	%r298, %r385, 8;
	add.s32 	%r299, %r298, %r297;
	add.s32 	%r300, %r299, 1280;
	mul.wide.u32 	%rd48, %r300, 8;
	add.s64 	%rd49, %rd2, %rd48;
	cvt.u64.u32 	%rd50, %r67;
	atom.global.add.u64 	%rd51, [%rd49], %rd50;
$L__BB16_85:
	ld.shared.u32 	%r68, [%r61+6144];
	setp.eq.s32 	%p52, %r68, 0;
	@%p52 bra 	$L__BB16_87;
	cvt.u32.u64 	%r301, %rd5;
	shl.b32 	%r302, %r385, 8;
	add.s32 	%r303, %r302, %r301;
	add.s32 	%r304, %r303, 1536;
	mul.wide.u32 	%rd52, %r304, 8;
	add.s64 	%rd53, %rd2, %rd52;
	cvt.u64.u32 	%rd54, %r68;
	atom.global.add.u64 	%rd55, [%rd53], %rd54;
$L__BB16_87:
	ld.shared.u32 	%r69, [%r61+7168];
	setp.eq.s32 	%p53, %r69, 0;
	@%p53 bra 	$L__BB16_89;
	cvt.u32.u64 	%r305, %rd5;
	shl.b32 	%r306, %r385, 8;
	add.s32 	%r307, %r306, %r305;
	add.s32 	%r308, %r307, 1792;
	mul.wide.u32 	%rd56, %r308, 8;
	add.s64 	%rd57, %rd2, %rd56;
	cvt.u64.u32 	%rd58, %r69;
	atom.global.add.u64 	%rd59, [%rd57], %rd58;
$L__BB16_89:
	add.s32 	%r385, %r385, 8;
	setp.ne.s32 	%p54, %r385, %r16;
	mov.u32 	%r387, %r16;
	@%p54 bra 	$L__BB16_73;
$L__BB16_90:
	add.s32 	%r72, %r5, -1;
	setp.eq.s32 	%p55, %r3, 0;
	@%p55 bra 	$L__BB16_111;
	setp.lt.u32 	%p56, %r4, 3;
	@%p56 bra 	$L__BB16_101;
	shl.b32 	%r309, %r387, 10;
	add.s32 	%r73, %r6, %r309;
	ld.shared.u32 	%r74, [%r73];
	setp.eq.s32 	%p57, %r74, 0;
	@%p57 bra 	$L__BB16_94;
	cvt.u32.u64 	%r310, %rd5;
	shl.b32 	%r311, %r387, 8;
	add.s32 	%r312, %r311, %r310;
	mul.wide.u32 	%rd60, %r312, 8;
	add.s64 	%rd61, %rd2, %rd60;
	cvt.u64.u32 	%rd62, %r74;
	atom.global.add.u64 	%rd63, [%rd61], %rd62;
$L__BB16_94:
	ld.shared.u32 	%r75, [%r73+1024];
	setp.eq.s32 	%p58, %r75, 0;
	@%p58 bra 	$L__BB16_96;
	cvt.u32.u64 	%r313, %rd5;
	shl.b32 	%r314, %r387, 8;
	add.s32 	%r315, %r314, %r313;
	add.s32 	%r316, %r315, 256;
	mul.wide.u32 	%rd64, %r316, 8;
	add.s64 	%rd65, %rd2, %rd64;
	cvt.u64.u32 	%rd66, %r75;
	atom.global.add.u64 	%rd67, [%rd65], %rd66;
$L__BB16_96:
	ld.shared.u32 	%r76, [%r73+2048];
	setp.eq.s32 	%p59, %r76, 0;
	@%p59 bra 	$L__BB16_98;
	cvt.u32.u64 	%r317, %rd5;
	shl.b32 	%r318, %r387, 8;
	add.s32 	%r319, %r318, %r317;
	add.s32 	%r320, %r319, 512;
	mul.wide.u32 	%rd68, %r320, 8;
	add.s64 	%rd69, %rd2, %rd68;
	cvt.u64.u32 	%rd70, %r76;
	atom.global.add.u64 	%rd71, [%rd69], %rd70;
$L__BB16_98:
	ld.shared.u32 	%r77, [%r73+3072];
	setp.eq.s32 	%p60, %r77, 0;
	@%p60 bra 	$L__BB16_100;
	cvt.u32.u64 	%r321, %rd5;
	shl.b32 	%r322, %r387, 8;
	add.s32 	%r323, %r322, %r321;
	add.s32 	%r324, %r323, 768;
	mul.wide.u32 	%rd72, %r324, 8;
	add.s64 	%rd73, %rd2, %rd72;
	cvt.u64.u32 	%rd74, %r77;
	atom.global.add.u64 	%rd75, [%rd73], %rd74;
$L__BB16_100:
	add.s32 	%r387, %r387, 4;
$L__BB16_101:
	setp.eq.s32 	%p61, %r5, 0;
	@%p61 bra 	$L__BB16_111;
	setp.eq.s32 	%p62, %r72, 0;
	@%p62 bra 	$L__BB16_108;
	shl.b32 	%r325, %r387, 10;
	add.s32 	%r80, %r6, %r325;
	ld.shared.u32 	%r81, [%r80];
	setp.eq.s32 	%p63, %r81, 0;
	@%p63 bra 	$L__BB16_105;
	cvt.u32.u64 	%r326, %rd5;
	shl.b32 	%r327, %r387, 8;
	add.s32 	%r328, %r327, %r326;
	mul.wide.u32 	%rd76, %r328, 8;
	add.s64 	%rd77, %rd2, %rd76;
	cvt.u64.u32 	%rd78, %r81;
	atom.global.add.u64 	%rd79, [%rd77], %rd78;
$L__BB16_105:
	ld.shared.u32 	%r82, [%r80+1024];
	setp.eq.s32 	%p64, %r82, 0;
	@%p64 bra 	$L__BB16_107;
	cvt.u32.u64 	%r329, %rd5;
	shl.b32 	%r330, %r387, 8;
	add.s32 	%r331, %r330, %r329;
	add.s32 	%r332, %r331, 256;
	mul.wide.u32 	%rd80, %r332, 8;
	add.s64 	%rd81, %rd2, %rd80;
	cvt.u64.u32 	%rd82, %r82;
	atom.global.add.u64 	%rd83, [%rd81], %rd82;
$L__BB16_107:
	add.s32 	%r387, %r387, 2;
$L__BB16_108:
	setp.eq.s32 	%p65, %r17, 0;
	@%p65 bra 	$L__BB16_111;
	shl.b32 	%r333, %r387, 10;
	add.s32 	%r334, %r6, %r333;
	ld.shared.u32 	%r85, [%r334];
	setp.eq.s32 	%p66, %r85, 0;
	@%p66 bra 	$L__BB16_111;
	cvt.u32.u64 	%r335, %rd5;
	shl.b32 	%r336, %r387, 8;
	add.s32 	%r337, %r336, %r335;
	mul.wide.u32 	%rd84, %r337, 8;
	add.s64 	%rd85, %rd2, %rd84;
	cvt.u64.u32 	%rd86, %r85;
	atom.global.add.u64 	%rd87, [%rd85], %rd86;
$L__BB16_111:
	cvt.u32.u64 	%r338, %rd5;
	setp.gt.u32 	%p67, %r338, 127;
	@%p67 bra 	$L__BB16_152;
	setp.lt.u32 	%p68, %r1, 7;
	mov.b32 	%r391, 0;
	@%p68 bra 	$L__BB16_131;
	mov.b32 	%r389, 0;
$L__BB16_114:
	.pragma "nounroll";
	shl.b32 	%r342, %r389, 10;
	add.s32 	%r87, %r6, %r342;
	ld.shared.u32 	%r88, [%r87+512];
	setp.eq.s32 	%p69, %r88, 0;
	shl.b32 	%r343, %r389, 8;
	add.s32 	%r344, %r343, %r338;
	mul.wide.u32 	%rd88, %r344, 8;
	add.s64 	%rd15, %rd2, %rd88;
	@%p69 bra 	$L__BB16_116;
	cvt.u64.u32 	%rd89, %r88;
	atom.global.add.u64 	%rd90, [%rd15+1024], %rd89;
$L__BB16_116:
	ld.shared.u32 	%r89, [%r87+1536];
	setp.eq.s32 	%p70, %r89, 0;
	@%p70 bra 	$L__BB16_118;
	cvt.u64.u32 	%rd91, %r89;
	atom.global.add.u64 	%rd92, [%rd15+3072], %rd91;
$L__BB16_118:
	ld.shared.u32 	%r90, [%r87+2560];
	setp.eq.s32 	%p71, %r90, 0;
	@%p71 bra 	$L__BB16_120;
	cvt.u64.u32 	%rd93, %r90;
	atom.global.add.u64 	%rd94, [%rd15+5120], %rd93;
$L__BB16_120:
	ld.shared.u32 	%r91, [%r87+3584];
	setp.eq.s32 	%p72, %r91, 0;
	@%p72 bra 	$L__BB16_122;
	cvt.u64.u32 	%rd95, %r91;
	atom.global.add.u64 	%rd96, [%rd15+7168], %rd95;
$L__BB16_122:
	ld.shared.u32 	%r92, [%r87+4608];
	setp.eq.s32 	%p73, %r92, 0;
	@%p73 bra 	$L__BB16_124;
	cvt.u64.u32 	%rd97, %r92;
	atom.global.add.u64 	%rd98, [%rd15+9216], %rd97;
$L__BB16_124:
	ld.shared.u32 	%r93, [%r87+5632];
	setp.eq.s32 	%p74, %r93, 0;
	@%p74 bra 	$L__BB16_126;
	cvt.u64.u32 	%rd99, %r93;
	atom.global.add.u64 	%rd100, [%rd15+11264], %rd99;
$L__BB16_126:
	ld.shared.u32 	%r94, [%r87+6656];
	setp.eq.s32 	%p75, %r94, 0;
	@%p75 bra 	$L__BB16_128;
	cvt.u64.u32 	%rd101, %r94;
	atom.global.add.u64 	%rd102, [%rd15+13312], %rd101;
$L__BB16_128:
	ld.shared.u32 	%r95, [%r87+7680];
	setp.eq.s32 	%p76, %r95, 0;
	@%p76 bra 	$L__BB16_130;
	cvt.u64.u32 	%rd103, %r95;
	atom.global.add.u64 	%rd104, [%rd15+15360], %rd103;
$L__BB16_130:
	add.s32 	%r389, %r389, 8;
	setp.ne.s32 	%p77, %r389, %r16;
	mov.u32 	%r391, %r16;
	@%p77 bra 	$L__BB16_114;
$L__BB16_131:
	setp.eq.s32 	%p78, %r3, 0;
	@%p78 bra 	$L__BB16_152;
	setp.lt.u32 	%p79, %r4, 3;
	@%p79 bra 	$L__BB16_142;
	shl.b32 	%r345, %r391, 10;
	add.s32 	%r98, %r6, %r345;
	ld.shared.u32 	%r99, [%r98+512];
	setp.eq.s32 	%p80, %r99, 0;
	@%p80 bra 	$L__BB16_135;
	shl.b32 	%r347, %r391, 8;
	add.s32 	%r348, %r347, %r338;
	mul.wide.u32 	%rd105, %r348, 8;
	add.s64 	%rd106, %rd2, %rd105;
	cvt.u64.u32 	%rd107, %r99;
	atom.global.add.u64 	%rd108, [%rd106+1024], %rd107;
$L__BB16_135:
	ld.shared.u32 	%r100, [%r98+1536];
	setp.eq.s32 	%p81, %r100, 0;
	@%p81 bra 	$L__BB16_137;
	shl.b32 	%r350, %r391, 8;
	add.s32 	%r351, %r350, %r338;
	add.s32 	%r352, %r351, 256;
	mul.wide.u32 	%rd109, %r352, 8;
	add.s64 	%rd110, %rd2, %rd109;
	cvt.u64.u32 	%rd111, %r100;
	atom.global.add.u64 	%rd112, [%rd110+1024], %rd111;
$L__BB16_137:
	ld.shared.u32 	%r101, [%r98+2560];
	setp.eq.s32 	%p82, %r101, 0;
	@%p82 bra 	$L__BB16_139;
	shl.b32 	%r354, %r391, 8;
	add.s32 	%r355, %r354, %r338;
	add.s32 	%r356, %r355, 512;
	mul.wide.u32 	%rd113, %r356, 8;
	add.s64 	%rd114, %rd2, %rd113;
	cvt.u64.u32 	%rd115, %r101;
	atom.global.add.u64 	%rd116, [%rd114+1024], %rd115;
$L__BB16_139:
	ld.shared.u32 	%r102, [%r98+3584];
	setp.eq.s32 	%p83, %r102, 0;
	@%p83 bra 	$L__BB16_141;
	shl.b32 	%r358, %r391, 8;
	add.s32 	%r359, %r358, %r338;
	add.s32 	%r360, %r359, 768;
	mul.wide.u32 	%rd117, %r360, 8;
	add.s64 	%rd118, %rd2, %rd117;
	cvt.u64.u32 	%rd119, %r102;
	atom.global.add.u64 	%rd120, [%rd118+1024], %rd119;
$L__BB16_141:
	add.s32 	%r391, %r391, 4;
$L__BB16_142:
	setp.eq.s32 	%p84, %r5, 0;
	@%p84 bra 	$L__BB16_152;
	setp.eq.s32 	%p85, %r72, 0;
	@%p85 bra 	$L__BB16_149;
	shl.b32 	%r361, %r391, 10;
	add.s32 	%r105, %r6, %r361;
	ld.shared.u32 	%r106, [%r105+512];
	setp.eq.s32 	%p86, %r106, 0;
	@%p86 bra 	$L__BB16_146;
	shl.b32 	%r363, %r391, 8;
	add.s32 	%r364, %r363, %r338;
	mul.wide.u32 	%rd121, %r364, 8;
	add.s64 	%rd122, %rd2, %rd121;
	cvt.u64.u32 	%rd123, %r106;
	atom.global.add.u64 	%rd124, [%rd122+1024], %rd123;
$L__BB16_146:
	ld.shared.u32 	%r107, [%r105+1536];
	setp.eq.s32 	%p87, %r107, 0;
	@%p87 bra 	$L__BB16_148;
	shl.b32 	%r366, %r391, 8;
	add.s32 	%r367, %r366, %r338;
	add.s32 	%r368, %r367, 256;
	mul.wide.u32 	%rd125, %r368, 8;
	add.s64 	%rd126, %rd2, %rd125;
	cvt.u64.u32 	%rd127, %r107;
	atom.global.add.u64 	%rd128, [%rd126+1024], %rd127;
$L__BB16_148:
	add.s32 	%r391, %r391, 2;
$L__BB16_149:
	setp.eq.s32 	%p88, %r17, 0;
	@%p88 bra 	$L__BB16_152;
	shl.b32 	%r369, %r391, 10;
	add.s32 	%r370, %r6, %r369;
	ld.shared.u32 	%r110, [%r370+512];
	setp.eq.s32 	%p89, %r110, 0;
	@%p89 bra 	$L__BB16_152;
	shl.b32 	%r372, %r391, 8;
	add.s32 	%r373, %r372, %r338;
	mul.wide.u32 	%rd129, %r373, 8;
	add.s64 	%rd130, %rd2, %rd129;
	cvt.u64.u32 	%rd131, %r110;
	atom.global.add.u64 	%rd132, [%rd130+1024], %rd131;
$L__BB16_152:
	bar.sync 	0;
	add.s64 	%rd133, %rd133, 1;
	setp.ne.s64 	%p90, %rd133, %rd6;
	@%p90 bra 	$L__BB16_2;
$L__BB16_153:
	ret;

}
	// .globl	_ZN3cub18CUB_300001_SM_10006detail10radix_sort33DeviceRadixSortExclusiveSumKernelINS1_5radix10policy_hubIcNS0_8NullTypeEyE10Policy1000EyEEvPT0_
.visible .entry _ZN3cub18CUB_300001_SM_10006detail10radix_sort33DeviceRadixSortExclusiveSumKernelINS1_5radix10policy_hubIcNS0_8NullTypeEyE10Policy1000EyEEvPT0_(
	.param .u64 .ptr .align 1 _ZN3cub18CUB_300001_SM_10006detail10radix_sort33DeviceRadixSortExclusiveSumKernelINS1_5radix10policy_hubIcNS0_8NullTypeEyE10Policy1000EyEEvPT0__param_0
)
{
	.reg .pred 	%p<4>;
	.reg .b32 	%r<28>;
	.reg .b64 	%rd<54>;
	// demoted variable
	.shared .align 16 .b8 _ZZN3cub18CUB_300001_SM_10006detail10radix_sort33DeviceRadixSortExclusiveSumKernelINS1_5radix10policy_hubIcNS0_8NullTypeEyE10Policy1000EyEEvPT0_E12temp_storage[2336];
	ld.param.u64 	%rd5, [_ZN3cub18CUB_300001_SM_10006detail10radix_sort33DeviceRadixSortExclusiveSumKernelINS1_5radix10policy_hubIcNS0_8NullTypeEyE10Policy1000EyEEvPT0__param_0];
	cvta.to.global.u64 	%rd6, %rd5;
	mov.u32 	%r3, %ctaid.x;
	shl.b32 	%r4, %r3, 8;
	mov.u32 	%r1, %tid.x;
	setp.gt.u32 	%p1, %r1, 255;
	add.s32 	%r5, %r4, %r1;
	mul.wide.s32 	%rd7, %r5, 8;
	add.s64 	%rd1, %rd6, %rd7;
	@%p1 bra 	$L__BB17_2;
	ld.global.u64 	%rd53, [%rd1];
$L__BB17_2:
	shr.u32 	%r6, %r1, 3;
	add.s32 	%r7, %r6, %r1;
	shl.b32 	%r8, %r7, 3;
	mov.u32 	%r9, _ZZN3cub18CUB_300001_SM_10006detail10radix_sort33DeviceRadixSortExclusiveSumKernelINS1_5radix10policy_hubIcNS0_8NullTypeEyE10Policy1000EyEEvPT0_E12temp_storage;
	add.s32 	%r10, %r9, %r8;
	add.s32 	%r2, %r10, 16;
	st.shared.u64 	[%r10+16], %rd53;
	bar.sync 	0;
	setp.gt.u32 	%p2, %r1, 31;
	@%p2 bra 	$L__BB17_4;
	mad.lo.s32 	%r27, %r1, 72, %r9;
	ld.shared.u64 	%rd23, [%r27+16];
	ld.shared.u64 	%rd24, [%r27+24];
	ld.shared.u64 	%rd25, [%r27+32];
	ld.shared.u64 	%rd26, [%r27+40];
	ld.shared.u64 	%rd27, [%r27+48];
	ld.shared.u64 	%rd28, [%r27+56];
	ld.shared.u64 	%rd29, [%r27+64];
	ld.shared.u64 	%rd30, [%r27+72];
	add.s64 	%rd31, %rd24, %rd23;
	add.s64 	%rd32, %rd31, %rd25;
	add.s64 	%rd33, %rd32, %rd26;
	add.s64 	%rd34, %rd33, %rd27;
	add.s64 	%rd35, %rd34, %rd28;
	add.s64 	%rd36, %rd35, %rd29;
	add.s64 	%rd10, %rd36, %rd30;
	mov.b32 	%r11, 1;
	mov.b32 	%r24, 0;
	mov.b32 	%r25, -1;
	// begin inline asm
	{  .reg .u64 r0;  .reg .u32 lo;  .reg .u32 hi;  .reg .pred p;  mov.b64 {lo, hi}, %rd10;  shfl.sync.up.b32 lo|p, lo, %r11, %r24, %r25;  shfl.sync.up.b32 hi|p, hi, %r11, %r24, %r25;  mov.b64 r0, {lo, hi};  @p add.u64 r0, r0, %rd10;  mov.u64 %rd8, r0;}
	// end inline asm
	mov.b32 	%r14, 2;
	// begin inline asm
	{  .reg .u64 r0;  .reg .u32 lo;  .reg .u32 hi;  .reg .pred p;  mov.b64 {lo, hi}, %rd8;  shfl.sync.up.b32 lo|p, lo, %r14, %r24, %r25;  shfl.sync.up.b32 hi|p, hi, %r14, %r24, %r25;  mov.b64 r0, {lo, hi};  @p add.u64 r0, r0, %rd8;  mov.u64 %rd11, r0;}
	// end inline asm
	mov.b32 	%r17, 4;
	// begin inline asm
	{  .reg .u64 r0;  .reg .u32 lo;  .reg .u32 hi;  .reg .pred p;  mov.b64 {lo, hi}, %rd11;  shfl.sync.up.b32 lo|p, lo, %r17, %r24, %r25;  shfl.sync.up.b32 hi|p, hi, %r17, %r24, %r25;  mov.b64 r0, {lo, hi};  @p add.u64 r0, r0, %rd11;  mov.u64 %rd14, r0;}
	// end inline asm
	mov.b32 	%r20, 8;
	// begin inline asm
	{  .reg .u64 r0;  .reg .u32 lo;  .reg .u32 hi;  .reg .pred p;  mov.b64 {lo, hi}, %rd14;  shfl.sync.up.b32 lo|p, lo, %r20, %r24, %r25;  shfl.sync.up.b32 hi|p, hi, %r20, %r24, %r25;  mov.b64 r0, {lo, hi};  @p add.u64 r0, r0, %rd14;  mov.u64 %rd17, r0;}
	// end inline asm
	mov.b32 	%r23, 16;
	// begin inline asm
	{  .reg .u64 r0;  .reg .u32 lo;  .reg .u32 hi;  .reg .pred p;  mov.b64 {lo, hi}, %rd17;  shfl.sync.up.b32 lo|p, lo, %r23, %r24, %r25;  shfl.sync.up.b32 hi|p, hi, %r23, %r24, %r25;  mov.b64 r0, {lo, hi};  @p add.u64 r0, r0, %rd17;  mov.u64 %rd20, r0;}
	// end inline asm
	sub.s64 	%rd37, %rd20, %rd10;
	ld.shared.u64 	%rd38, [%r27+16];
	ld.shared.u64 	%rd39, [%r27+24];
	ld.shared.u64 	%rd40, [%r27+32];
	ld.shared.u64 	%rd41, [%r27+40];
	ld.shared.u64 	%rd42, [%r27+48];
	ld.shared.u64 	%rd43, [%r27+56];
	ld.shared.u64 	%rd44, [%r27+64];
	add.s64 	%rd45, %rd38, %rd37;
	add.s64 	%rd46, %rd39, %rd45;
	add.s64 	%rd47, %rd40, %rd46;
	add.s64 	%rd48, %rd41, %rd47;
	add.s64 	%rd49, %rd42, %rd48;
	add.s64 	%rd50, %rd43, %rd49;
	add.s64 	%rd51, %rd44, %rd50;
	st.shared.u64 	[%r27+16], %rd37;
	st.shared.u64 	[%r27+24], %rd45;
	st.shared.u64 	[%r27+32], %rd46;
	st.shared.u64 	[%r27+40], %rd47;
	st.shared.u64 	[%r27+48], %rd48;
	st.shared.u64 	[%r27+56], %rd49;
	st.shared.u64 	[%r27+64], %rd50;
	st.shared.u64 	[%r27+72], %rd51;
$L__BB17_4:
	setp.gt.u32 	%p3, %r1, 255;
	bar.sync 	0;
	@%p3 bra 	$L__BB17_6;
	ld.shared.u64 	%rd52, [%r2];
	st.global.u64 	[%rd1], %rd52;
$L__BB17_6:
	ret;

}
	// .globl	_ZN3cub18CUB_300001_SM_10006detail10radix_sort29DeviceRadixSortOnesweepKernelINS1_5radix10policy_hubIcNS0_8NullTypeEyE10Policy1000ELNS0_9SortOrderE0EcS6_yiiNS1_21identity_decomposer_tEEEvPT5_SC_PT3_PKSD_PT1_PKSH_PT2_PKSL_T4_iiT6_
.visible .entry _ZN3cub18CUB_300001_SM_10006detail10radix_sort29DeviceRadixSortOnesweepKernelINS1_5radix10policy_hubIcNS0_8NullTypeEyE10Policy1000ELNS0_9SortOrderE0EcS6_yiiNS1_21identity_decomposer_tEEEvPT5_SC_PT3_PKSD_PT1_PKSH_PT2_PKSL_T4_iiT6_(
	.param .u64 .ptr .align 1 _ZN3cub18CUB_300001_SM_10006detail10radix_sort29DeviceRadixSortOnesweepKernelINS1_5radix10policy_hubIcNS0_8NullTypeEyE10Policy1000ELNS0_9SortOrderE0EcS6_yiiNS1_21identity_decomposer_tEEEvPT5_SC_PT3_PKSD_PT1_PKSH_PT2_PKSL_T4_iiT6__param_0,
	.param .u64 .ptr .align 1 _ZN3cub18CUB_300001_SM_10006detail10radix_sort29DeviceRadixSortOnesweepKernelINS1_5radix10policy_hubIcNS0_8NullTypeEyE10Policy1000ELNS0_9SortOrderE0EcS6_yiiNS1_21identity_decomposer_tEEEvPT5_SC_PT3_PKSD_PT1_PKSH_PT2_PKSL_T4_iiT6__param_1,
	.param .u64 .ptr .align 1 _ZN3cub18CUB_300001_SM_10006detail10radix_sort29DeviceRadixSortOnesweepKernelINS1_5radix10policy_hubIcNS0_8NullTypeEyE10Policy1000ELNS0_9SortOrderE0EcS6_yiiNS1_21identity_decomposer_tEEEvPT5_SC_PT3_PKSD_PT1_PKSH_PT2_PKSL_T4_iiT6__param_2,
	.param .u64 .ptr .align 1 _ZN3cub18CUB_300001_SM_10006detail10radix_sort29DeviceRadixSortOnesweepKernelINS1_5radix10policy_hubIcNS0_8NullTypeEyE10Policy1000ELNS0_9SortOrderE0EcS6_yiiNS1_21identity_decomposer_tEEEvPT5_SC_PT3_PKSD_PT1_PKSH_PT2_PKSL_T4_iiT6__param_3,
	.param .u64 .ptr .align 1 _ZN3cub18CUB_300001_SM_10006detail10radix_sort29DeviceRadixSortOnesweepKernelINS1_5radix10policy_hubIcNS0_8NullTypeEyE10Policy1000ELNS0_9SortOrderE0EcS6_yiiNS1_21identity_decomposer_tEEEvPT5_SC_PT3_PKSD_PT1_PKSH_PT2_PKSL_T4_iiT6__param_4,
	.param .u64 .ptr .align 1 _ZN3cub18CUB_300001_SM_10006detail10radix_sort29DeviceRadixSortOnesweepKernelINS1_5radix10policy_hubIcNS0_8NullTypeEyE10Policy1000ELNS0_9SortOrderE0EcS6_yiiNS1_21identity_decomposer_tEEEvPT5_SC_PT3_PKSD_PT1_PKSH_PT2_PKSL_T4_iiT6__param_5,
	.param .u64 .ptr .align 1 _ZN3cub18CUB_300001_SM_10006detail10radix_sort29DeviceRadixSortOnesweepKernelINS1_5radix10policy_hubIcNS0_8NullTypeEyE10Policy1000ELNS0_9SortOrderE0EcS6_yiiNS1_21identity_decomposer_tEEEvPT5_SC_PT3_PKSD_PT1_PKSH_PT2_PKSL_T4_iiT6__param_6,
	.param .u64 .ptr .align 1 _ZN3cub18CUB_300001_SM_10006detail10radix_sort29DeviceRadixSortOnesweepKernelINS1_5radix10policy_hubIcNS0_8NullTypeEyE10Policy1000ELNS0_9SortOrderE0EcS6_yiiNS1_21identity_decomposer_tEEEvPT5_SC_PT3_PKSD_PT1_PKSH_PT2_PKSL_T4_iiT6__param_7,
	.param .u32 _ZN3cub18CUB_300001_SM_10006detail10radix_sort29DeviceRadixSortOnesweepKernelINS1_5radix10policy_hubIcNS0_8NullTypeEyE10Policy1000ELNS0_9SortOrderE0EcS6_yiiNS1_21identity_decomposer_tEEEvPT5_SC_PT3_PKSD_PT1_PKSH_PT2_PKSL_T4_iiT6__param_8,
	.param .u32 _ZN3cub18CUB_300001_SM_10006detail10radix_sort29DeviceRadixSortOnesweepKernelINS1_5radix10policy_hubIcNS0_8NullTypeEyE10Policy1000ELNS0_9SortOrderE0EcS6_yiiNS1_21identity_decomposer_tEEEvPT5_SC_PT3_PKSD_PT1_PKSH_PT2_PKSL_T4_iiT6__param_9,
	.param .u32 _ZN3cub18CUB_300001_SM_10006detail10radix_sort29DeviceRadixSortOnesweepKernelINS1_5radix10policy_hubIcNS0_8NullTypeEyE10Policy1000ELNS0_9SortOrderE0EcS6_yiiNS1_21identity_decomposer_tEEEvPT5_SC_PT3_PKSD_PT1_PKSH_PT2_PKSL_T4_iiT6__param_10,
	.param .align 1 .b8 _ZN3cub18CUB_300001_SM_10006detail10radix_sort29DeviceRadixSortOnesweepKernelINS1_5radix10policy_hubIcNS0_8NullTypeEyE10Policy1000ELNS0_9SortOrderE0EcS6_yiiNS1_21identity_decomposer_tEEEvPT5_SC_PT3_PKSD_PT1_PKSH_PT2_PKSL_T4_iiT6__param_11[1]
)
.maxntid 512
{
	.reg .pred 	%p<142>;
	.reg .b16 	%rs<275>;
	.reg .b32 	%r<1674>;
	.reg .b64 	%rd<195>;
	// demoted variable
	.shared .align 16 .b8 _ZZN3cub18CUB_300001_SM_10006detail10radix_sort29DeviceRadixSortOnesweepKernelINS1_5radix10policy_hubIcNS0_8NullTypeEyE10Policy1000ELNS0_9SortOrderE0EcS6_yiiNS1_21identity_decomposer_tEEEvPT5_SC_PT3_PKSD_PT1_PKSH_PT2_PKSL_T4_iiT6_E1s[21664];
	ld.param.u64 	%rd21, [_ZN3cub18CUB_300001_SM_10006detail10radix_sort29DeviceRadixSortOnesweepKernelINS1_5radix10policy_hubIcNS0_8NullTypeEyE10Policy1000ELNS0_9SortOrderE0EcS6_yiiNS1_21identity_decomposer_tEEEvPT5_SC_PT3_PKSD_PT1_PKSH_PT2_PKSL_T4_iiT6__param_0];
	ld.param.u64 	%rd22, [_ZN3cub18CUB_300001_SM_10006detail10radix_sort29DeviceRadixSortOnesweepKernelINS1_5radix10policy_hubIcNS0_8NullTypeEyE10Policy1000ELNS0_9SortOrderE0EcS6_yiiNS1_21identity_decomposer_tEEEvPT5_SC_PT3_PKSD_PT1_PKSH_PT2_PKSL_T4_iiT6__param_1];
	ld.param.u64 	%rd25, [_ZN3cub18CUB_300001_SM_10006detail10radix_sort29DeviceRadixSortOnesweepKernelINS1_5radix10policy_hubIcNS0_8NullTypeEyE10Policy1000ELNS0_9SortOrderE0EcS6_yiiNS1_21identity_decomposer_tEEEvPT5_SC_PT3_PKSD_PT1_PKSH_PT2_PKSL_T4_iiT6__param_4];
	ld.param.u64 	%rd26, [_ZN3cub18CUB_300001_SM_10006detail10radix_sort29DeviceRadixSortOnesweepKernelINS1_5radix10policy_hubIcNS0_8NullTypeEyE10Policy1000ELNS0_9SortOrderE0EcS6_yiiNS1_21identity_decomposer_tEEEvPT5_SC_PT3_PKSD_PT1_PKSH_PT2_PKSL_T4_iiT6__param_5];
	ld.param.u32 	%r182, [_ZN3cub18CUB_300001_SM_10006detail10radix_sort29DeviceRadixSortOnesweepKernelINS1_5radix10policy_hubIcNS0_8NullTypeEyE10Policy1000ELNS0_9SortOrderE0EcS6_yiiNS1_21identity_decomposer_tEEEvPT5_SC_PT3_PKSD_PT1_PKSH_PT2_PKSL_T4_iiT6__param_10];
	cvta.to.global.u64 	%rd1, %rd25;
	cvta.to.global.u64 	%rd2, %rd21;
	cvta.to.global.u64 	%rd3, %rd26;
	mov.u32 	%r1, %tid.x;
	shr.u32 	%r2, %r1, 5;
	// begin inline asm
	mov.u32 %r183, %laneid;
	// end inline asm
	setp.ne.s32 	%p1, %r1, 0;
	@%p1 bra 	$L__BB18_2;
	cvta.to.global.u64 	%rd27, %rd22;
	atom.global.add.u32 	%r184, [%rd27], 1;
	st.shared.u32 	[_ZZN3cub18CUB_300001_SM_10006detail10radix_sort29DeviceRadixSortOnesweepKernelINS1_5radix10policy_hubIcNS0_8NullTypeEyE10Policy1000ELNS0_9SortOrderE0EcS6_yiiNS1_21identity_decomposer_tEEEvPT5_SC_PT3_PKSD_PT1_PKSH_PT2_PKSL_T4_iiT6_E1s+19616], %r184;
$L__BB18_2:
	ld.param.u32 	%r1629, [_ZN3cub18CUB_300001_SM_10006detail10radix_sort29DeviceRadixSortOnesweepKernelINS1_5radix10policy_hubIcNS0_8NullTypeEyE10Policy1000ELNS0_9SortOrderE0EcS6_yiiNS1_21identity_decomposer_tEEEvPT5_SC_PT3_PKSD_PT1_PKSH_PT2_PKSL_T4_iiT6__param_8];
	bar.sync 	0;
	ld.shared.u32 	%r4, [_ZZN3cub18CUB_300001_SM_10006detail10radix_sort29DeviceRadixSortOnesweepKernelINS1_5radix10policy_hubIcNS0_8NullTypeEyE10Policy1000ELNS0_9SortOrderE0EcS6_yiiNS1_21identity_decomposer_tEEEvPT5_SC_PT3_PKSD_PT1_PKSH_PT2_PKSL_T4_iiT6_E1s+19616];
	mul.lo.s32 	%r185, %r4, 9728;
	add.s32 	%r5, %r185, 9728;
	setp.gt.s32 	%p2, %r5, %r1629;
	cvt.s64.s32 	%rd4, %r185;
	@%p2 bra 	$L__BB18_4;
	and.b32  	%r186, %r1, 31;
	and.b32  	%r187, %r1, 992;
	mul.lo.s32 	%r188, %r187, 19;
	or.b32  	%r189, %r188, %r186;
	cvt.u64.u32 	%rd28, %r189;
	add.s64 	%rd29, %rd28, %rd4;
	add.s64 	%rd30, %rd3, %rd29;
	ld.global.u8 	%rs237, [%rd30];
	ld.global.u8 	%rs238, [%rd30+32];
	ld.global.u8 	%rs239, [%rd30+64];
	ld.global.u8 	%rs240, [%rd30+96];
	ld.global.u8 	%rs241, [%rd30+128];
	ld.global.u8 	%rs242, [%rd30+160];
	ld.global.u8 	%rs243, [%rd30+192];
	ld.global.u8 	%rs244, [%rd30+224];
	ld.global.u8 	%rs245, [%rd30+256];
	ld.global.u8 	%rs246, [%rd30+288];
	ld.global.u8 	%rs247, [%rd30+320];
	ld.global.u8 	%rs248, [%rd30+352];
	ld.global.u8 	%rs249, [%rd30+384];
	ld.global.u8 	%rs250, [%rd30+416];
	ld.global.u8 	%rs251, [%rd30+448];
	ld.global.u8 	%rs252, [%rd30+480];
	ld.global.u8 	%rs253, [%rd30+512];
	ld.global.u8 	%rs254, [%rd30+544];
	ld.global.u8 	%rs255, [%rd30+576];
	bra.uni 	$L__BB18_42;
$L__BB18_4:
	ld.param.u32 	%r1630, [_ZN3cub18CUB_300001_SM_10006detail10radix_sort29DeviceRadixSortOnesweepKernelINS1_5radix10policy_hubIcNS0_8NullTypeEyE10Policy1000ELNS0_9SortOrderE0EcS6_yiiNS1_21identity_decomposer_tEEEvPT5_SC_PT3_PKSD_PT1_PKSH_PT2_PKSL_T4_iiT6__param_8];
	cvt.u32.u64 	%r190, %rd4;
	sub.s32 	%r6, %r1630, %r190;
	and.b32  	%r191, %r1, 31;
	and.b32  	%r192, %r1, 992;
	mul.lo.s32 	%r193, %r192, 19;
	or.b32  	%r7, %r193, %r191;
	setp.ge.s32 	%p3, %r7, %r6;
	cvt.u64.u32 	%rd31, %r7;
	add.s64 	%rd32, %rd31, %rd4;
	add.s64 	%rd5, %rd3, %rd32;
	mov.b16 	%rs237, 127;
	@%p3 bra 	$L__BB18_6;
	ld.global.u8 	%rs237, [%rd5];
$L__BB18_6:
	add.s32 	%r194, %r7, 32;
	setp.ge.s32 	%p4, %r194, %r6;
	mov.b16 	%rs238, 127;
	@%p4 bra 	$L__BB18_8;
	ld.global.u8 	%rs238, [%rd5+32];
$L__BB18_8:
	add.s32 	%r195, %r7, 64;
	setp.ge.s32 	%p5, %r195, %r6;
	mov.b16 	%rs239, 127;
	@%p5 bra 	$L__BB18_10;
	ld.global.u8 	%rs239, [%rd5+64];
$L__BB18_10:
	add.s32 	%r196, %r7, 96;
	setp.ge.s32 	%p6, %r196, %r6;
	mov.b16 	%rs240, 127;
	@%p6 bra 	$L__BB18_12;
	ld.global.u8 	%rs240, [%rd5+96];
$L__BB18_12:
	add.s32 	%r197, %r7, 128;
	setp.ge.s32 	%p7, %r197, %r6;
	mov.b16 	%rs241, 127;
	@%p7 bra 	$L__BB18_14;
	ld.global.u8 	%rs241, [%rd5+128];
$L__BB18_14:
	add.s32 	%r198, %r7, 160;
	setp.ge.s32 	%p8, %r198, %r6;
	mov.b16 	%rs242, 127;
	@%p8 bra 	$L__BB18_16;
	ld.global.u8 	%rs242, [%rd5+160];
$L__BB18_16:
	add.s32 	%r199, %r7, 192;
	setp.ge.s32 	%p9, %r199, %r6;
	mov.b16 	%rs243, 127;
	@%p9 bra 	$L__BB18_18;
	ld.global.u8 	%rs243, [%rd5+192];
$L__BB18_18:
	add.s32 	%r200, %r7, 224;
	setp.ge.s32 	%p10, %r200, %r6;
	mov.b16 	%rs244, 127;
	@%p10 bra 	$L__BB18_20;
	ld.global.u8 	%rs244, [%rd5+224];
$L__BB18_20:
	add.s32 	%r201, %r7, 256;
	setp.ge.s32 	%p11, %r201, %r6;
	mov.b16 	%rs245, 127;
	@%p11 bra 	$L__BB18_22;
	ld.global.u8 	%rs245, [%rd5+256];
$L__BB18_22:
	add.s32 	%r202, %r7, 288;
	setp.ge.s32 	%p12, %r202, %r6;
	mov.b16 	%rs246, 127;
	@%p12 bra 	$L__BB18_24;
	ld.global.u8 	%rs246, [%rd5+288];
$L__BB18_24:
	add.s32 	%r203, %r7, 320;
	setp.ge.s32 	%p13, %r203, %r6;
	mov.b16 	%rs247, 127;
	@%p13 bra 	$L__BB18_26;
	ld.global.u8 	%rs247, [%rd5+320];
$L__BB18_26:
	add.s32 	%r204, %r7, 352;
	setp.ge.s32 	%p14, %r204, %r6;
	mov.b16 	%rs248, 127;
	@%p14 bra 	$L__BB18_28;
	ld.global.u8 	%rs248, [%rd5+352];
$L__BB18_28:
	add.s32 	%r205, %r7, 384;
	setp.ge.s32 	%p15, %r205, %r6;
	mov.b16 	%rs249, 127;
	@%p15 bra 	$L__BB18_30;
	ld.global.u8 	%rs249, [%rd5+384];
$L__BB18_30:
	add.s32 	%r206, %r7, 416;
	setp.ge.s32 	%p16, %r206, %r6;
	mov.b16 	%rs250, 127;
	@%p16 bra 	$L__BB18_32;
	ld.global.u8 	%rs250, [%rd5+416];
$L__BB18_32:
	add.s32 	%r207, %r7, 448;
	setp.ge.s32 	%p17, %r207, %r6;
	mov.b16 	%rs251, 127;
	@%p17 bra 	$L__BB18_34;
	ld.global.u8 	%rs251, [%rd5+448];
$L__BB18_34:
	add.s32 	%r208, %r7, 480;
	setp.ge.s32 	%p18, %r208, %r6;
	mov.b16 	%rs252, 127;
	@%p18 bra 	$L__BB18_36;
	ld.global.u8 	%rs252, [%rd5+480];
$L__BB18_36:
	add.s32 	%r209, %r7, 512;
	setp.ge.s32 	%p19, %r209, %r6;
	mov.b16 	%rs253, 127;
	@%p19 bra 	$L__BB18_38;
	ld.global.u8 	%rs253, [%rd5+512];
$L__BB18_38:
	add.s32 	%r210, %r7, 544;
	setp.ge.s32 	%p20, %r210, %r6;
	mov.b16 	%rs254, 127;
	@%p20 bra 	$L__BB18_40;
	ld.global.u8 	%rs254, [%rd5+544];
$L__BB18_40:
	add.s32 	%r211, %r7, 576;
	setp.ge.s32 	%p21, %r211, %r6;
	mov.b16 	%rs255, 127;
	@%p21 bra 	$L__BB18_42;
	ld.global.u8 	%rs255, [%rd5+576];
$L__BB18_42:
	mov.b32 	%r212, -1;
	shl.b32 	%r213, %r212, %r182;
	not.b32 	%r8, %r213;
	shl.b32 	%r214, %r2, 10;
	mov.u32 	%r215, _ZZN3cub18CUB_300001_SM_10006detail10radix_sort29DeviceRadixSortOnesweepKernelINS1_5radix10policy_hubIcNS0_8NullTypeEyE10Policy1000ELNS0_9SortOrderE0EcS6_yiiNS1_21identity_decomposer_tEEEvPT5_SC_PT3_PKSD_PT1_PKSH_PT2_PKSL_T4_iiT6_E1s;
	add.s32 	%r9, %r215, %r214;
	setp.gt.s32 	%p22, %r183, 255;
	@%p22 bra 	$L__BB18_55;
	max.s32 	%r216, %r183, 224;
	sub.s32 	%r217, %r216, %r183;
	add.s32 	%r218, %r217, 31;
	shr.u32 	%r219, %r218, 5;
	add.s32 	%r10, %r219, 1;
	and.b32  	%r11, %r10, 15;
	setp.lt.u32 	%p23, %r218, 480;
	mov.u32 	%r1641, %r183;
	@%p23 bra 	$L__BB18_46;
	and.b32  	%r220, %r10, 268435440;
	neg.s32 	%r1639, %r220;
	shl.b32 	%r222, %r183, 2;
	add.s32 	%r223, %r214, %r222;
	add.s32 	%r225, %r223, %r215;
	add.s32 	%r1638, %r225, 1024;
	mov.u32 	%r1641, %r183;
$L__BB18_45:
	.pragma "nounroll";
	mov.b32 	%r226, 0;
	st.shared.u32 	[%r1638+-1024], %r226;
	st.shared.u32 	[%r1638+-896], %r226;
	st.shared.u32 	[%r1638+-768], %r226;
	st.shared.u32 	[%r1638+-640], %r226;
	st.shared.u32 	[%r1638+-512], %r226;
	st.shared.u32 	[%r1638+-384], %r226;
	st.shared.u32 	[%r1638+-256], %r226;
	st.shared.u32 	[%r1638+-128], %r226;
	st.shared.u32 	[%r1638], %r226;
	st.shared.u32 	[%r1638+128], %r226;
	st.shared.u32 	[%r1638+256], %r226;
	st.shared.u32 	[%r1638+384], %r226;
	st.shared.u32 	[%r1638+512], %r226;
	st.shared.u32 	[%r1638+640], %r226;
	st.shared.u32 	[%r1638+768], %r226;
	st.shared.u32 	[%r1638+896], %r226;
	add.s32 	%r1641, %r1641, 512;
	add.s32 	%r1639, %r1639, 16;
	add.s32 	%r1638, %r1638, 2048;
	setp.ne.s32 	%p24, %r1639, 0;
	@%p24 bra 	$L__BB18_45;
$L__BB18_46:
	setp.eq.s32 	%p25, %r11, 0;
	@%p25 bra 	$L__BB18_55;
	and.b32  	%r21, %r10, 7;
	setp.lt.u32 	%p26, %r11, 8;
	@%p26 bra 	$L__BB18_49;
	shl.b32 	%r227, %r1641, 2;
	add.s32 	%r228, %r9, %r227;
	mov.b32 	%r229, 0;
	st.shared.u32 	[%r228], %r229;
	st.shared.u32 	[%r228+128], %r229;
	st.shared.u32 	[%r228+256], %r229;
	st.shared.u32 	[%r228+384], %r229;
	st.shared.u32 	[%r228+512], %r229;
	st.shared.u32 	[%r228+640], %r229;
	st.shared.u32 	[%r228+768], %r229;
	st.shared.u32 	[%r228+896], %r229;
	add.s32 	%r1641, %r1641, 256;
$L__BB18_49:
	setp.eq.s32 	%p27, %r21, 0;
	@%p27 bra 	$L__BB18_55;
	and.b32  	%r24, %r10, 3;
	setp.lt.u32 	%p28, %r21, 4;
	@%p28 bra 	$L__BB18_52;
	shl.b32 	%r230, %r1641, 2;
	add.s32 	%r231, %r9, %r230;
	mov.b32 	%r232, 0;
	st.shared.u32 	[%r231], %r232;
	st.shared.u32 	[%r231+128], %r232;
	st.shared.u32 	[%r231+256], %r232;
	st.shared.u32 	[%r231+384], %r232;
	add.s32 	%r1641, %r1641, 128;
$L__BB18_52:
	setp.eq.s32 	%p29, %r24, 0;
	@%p29 bra 	$L__BB18_55;
	shl.b32 	%r234, %r1641, 2;
	add.s32 	%r235, %r214, %r234;
	add.s32 	%r1645, %r215, %r235;
	neg.s32 	%r1644, %r24;
$L__BB18_54:
	.pragma "nounroll";
	mov.b32 	%r237, 0;
	st.shared.u32 	[%r1645], %r237;
	add.s32 	%r1645, %r1645, 128;
	add.s32 	%r1644, %r1644, 1;
	setp.ne.s32 	%p30, %r1644, 0;
	@%p30 bra 	$L__BB18_54;
$L__BB18_55:
	ld.param.u32 	%r1637, [_ZN3cub18CUB_300001_SM_10006detail10radix_sort29DeviceRadixSortOnesweepKernelINS1_5radix10policy_hubIcNS0_8NullTypeEyE10Policy1000ELNS0_9SortOrderE0EcS6_yiiNS1_21identity_decomposer_tEEEvPT5_SC_PT3_PKSD_PT1_PKSH_PT2_PKSL_T4_iiT6__param_9];
	bar.warp.sync 	-1;
	and.b32  	%r33, %r1637, 255;
	xor.b16  	%rs256, %rs237, -128;
	cvt.u32.u16 	%r239, %rs256;
	and.b32  	%r240, %r239, 255;
	shr.u32 	%r241, %r240, %r33;
	and.b32  	%r34, %r241, %r8;
	shl.b32 	%r242, %r34, 2;
	add.s32 	%r243, %r9, %r242;
	atom.shared.add.u32 	%r244, [%r243], 1;
	xor.b16  	%rs257, %rs238, -128;
	cvt.u32.u16 	%r245, %rs257;
	and.b32  	%r246, %r245, 255;
	shr.u32 	%r247, %r246, %r33;
	and.b32  	%r248, %r247, %r8;
	shl.b32 	%r249, %r248, 2;
	add.s32 	%r250, %r9, %r249;
	atom.shared.add.u32 	%r251, [%r250], 1;
	xor.b16  	%rs258, %rs239, -128;
	cvt.u32.u16 	%r252, %rs258;
	and.b32  	%r253, %r252, 255;
	shr.u32 	%r254, %r253, %r33;
	and.b32  	%r255, %r254, %r8;
	shl.b32 	%r256, %r255, 2;
	add.s32 	%r257, %r9, %r256;
	atom.shared.add.u32 	%r258, [%r257], 1;
	xor.b16  	%rs134, %rs240, 128;
	cvt.u32.u16 	%r259, %rs134;
	and.b32  	%r260, %r259, 255;
	shr.u32 	%r261, %r260, %r33;
	and.b32  	%r262, %r261, %r8;
	shl.b32 	%r263, %r262, 2;
	add.s32 	%r264, %r9, %r263;
	atom.shared.add.u32 	%r265, [%r264], 1;
	xor.b16  	%rs135, %rs241, 128;
	cvt.u32.u16 	%r266, %rs135;
	and.b32  	%r267, %r266, 255;
	shr.u32 	%r268, %r267, %r33;
	and.b32  	%r269, %r268, %r8;
	shl.b32 	%r270, %r269, 2;
	add.s32 	%r271, %r9, %r270;
	atom.shared.add.u32 	%r272, [%r271], 1;
	xor.b16  	%rs136, %rs242, 128;
	cvt.u32.u16 	%r273, %rs136;
	and.b32  	%r274, %r273, 255;
	shr.u32 	%r275, %r274, %r33;
	and.b32  	%r276, %r275, %r8;
	shl.b32 	%r277, %r276, 2;
	add.s32 	%r278, %r9, %r277;
	atom.shared.add.u32 	%r279, [%r278], 1;
	xor.b16  	%rs137, %rs243, 128;
	cvt.u32.u16 	%r280, %rs137;
	and.b32  	%r281, %r280, 255;
	shr.u32 	%r282, %r281, %r33;
	and.b32  	%r283, %r282, %r8;
	shl.b32 	%r284, %r283, 2;
	add.s32 	%r285, %r9, %r284;
	atom.shared.add.u32 	%r286, [%r285], 1;
	xor.b16  	%rs138, %rs244, 128;
	cvt.u32.u16 	%r287, %rs138;
	and.b32  	%r288, %r287, 255;
	shr.u32 	%r289, %r288, %r33;
	and.b32  	%r290, %r289, %r8;
	shl.b32 	%r291, %r290, 2;
	add.s32 	%r292, %r9, %r291;
	atom.shared.add.u32 	%r293, [%r292], 1;
	xor.b16  	%rs264, %rs245, -128;
	cvt.u32.u16 	%r294, %rs264;
	and.b32  	%r295, %r294, 255;
	shr.u32 	%r296, %r295, %r33;
	and.b32  	%r297, %r296, %r8;
	shl.b32 	%r298, %r297, 2;
	add.s32 	%r299, %r9, %r298;
	atom.shared.add.u32 	%r300, [%r299], 1;
	xor.b16  	%rs265, %rs246, -128;
	cvt.u32.u16 	%r301, %rs265;
	and.b32  	%r302, %r301, 255;
	shr.u32 	%r303, %r302, %r33;
	and.b32  	%r304, %r303, %r8;
	shl.b32 	%r305, %r304, 2;
	add.s32 	%r306, %r9, %r305;
	atom.shared.add.u32 	%r307, [%r306], 1;
	xor.b16  	%rs266, %rs247, -128;
	cvt.u32.u16 	%r308, %rs266;
	and.b32  	%r309, %r308, 255;
	shr.u32 	%r310, %r309, %r33;
	and.b32  	%r311, %r310, %r8;
	shl.b32 	%r312, %r311, 2;
	add.s32 	%r313, %r9, %r312;
	atom.shared.add.u32 	%r314, [%r313], 1;
	xor.b16  	%rs267, %rs248, -128;
	cvt.u32.u16 	%r315, %rs267;
	and.b32  	%r316, %r315, 255;
	shr.u32 	%r317, %r316, %r33;
	and.b32  	%r318, %r317, %r8;
	shl.b32 	%r319, %r318, 2;
	add.s32 	%r320, %r9, %r319;
	atom.shared.add.u32 	%r321, [%r320], 1;
	xor.b16  	%rs268, %rs249, -128;
	cvt.u32.u16 	%r322, %rs268;
	and.b32  	%r323, %r322, 255;
	shr.u32 	%r324, %r323, %r33;
	and.b32  	%r325, %r324, %r8;
	shl.b32 	%r326, %r325, 2;
	add.s32 	%r327, %r9, %r326;
	atom.shared.add.u32 	%r328, [%r327], 1;
	xor.b16  	%rs269, %rs250, -128;
	cvt.u32.u16 	%r329, %rs269;
	and.b32  	%r330, %r329, 255;
	shr.u32 	%r331, %r330, %r33;
	and.b32  	%r332, %r331, %r8;
	shl.b32 	%r333, %r332, 2;
	add.s32 	%r334, %r9, %r333;
	atom.shared.add.u32 	%r335, [%r334], 1;
	xor.b16  	%rs139, %rs251, 128;
	cvt.u32.u16 	%r336, %rs139;
	and.b32  	%r337, %r336, 255;
	shr.u32 	%r338, %r337, %r33;
	and.b32  	%r339, %r338, %r8;
	shl.b32 	%r340, %r339, 2;
	add.s32 	%r341, %r9, %r340;
	atom.shared.add.u32 	%r342, [%r341], 1;
	xor.b16  	%rs140, %rs252, 128;
	cvt.u32.u16 	%r343, %rs140;
	and.b32  	%r344, %r343, 255;
	shr.u32 	%r345, %r344, %r33;
	and.b32  	%r346, %r345, %r8;
	shl.b32 	%r347, %r346, 2;
	add.s32 	%r348, %r9, %r347;
	atom.shared.add.u32 	%r349, [%r348], 1;
	xor.b16  	%rs141, %rs253, 128;
	cvt.u32.u16 	%r350, %rs141;
	and.b32  	%r351, %r350, 255;
	shr.u32 	%r352, %r351, %r33;
	and.b32  	%r353, %r352, %r8;
	shl.b32 	%r354, %r353, 2;
	add.s32 	%r355, %r9, %r354;
	atom.shared.add.u32 	%r356, [%r355], 1;
	xor.b16  	%rs142, %rs254, 128;
	cvt.u32.u16 	%r357, %rs142;
	and.b32  	%r358, %r357, 255;
	shr.u32 	%r359, %r358, %r33;
	and.b32  	%r360, %r359, %r8;
	shl.b32 	%r361, %r360, 2;
	add.s32 	%r362, %r9, %r361;
	atom.shared.add.u32 	%r363, [%r362], 1;
	xor.b16  	%rs143, %rs255, 128;
	cvt.u32.u16 	%r364, %rs143;
	and.b32  	%r365, %r364, 255;
	shr.u32 	%r366, %r365, %r33;
	and.b32  	%r367, %r366, %r8;
	shl.b32 	%r368, %r367, 2;
	add.s32 	%r369, %r9, %r368;
	atom.shared.add.u32 	%r370, [%r369], 1;
	bar.sync 	0;
	setp.gt.u32 	%p31, %r1, 255;
	shl.b32 	%r371, %r1, 2;
	mov.u32 	%r372, _ZZN3cub18CUB_300001_SM_10006detail10radix_sort29DeviceRadixSortOnesweepKernelINS1_5radix10policy_hubIcNS0_8NullTypeEyE10Policy1000ELNS0_9SortOrderE0EcS6_yiiNS1_21identity_decomposer_tEEEvPT5_SC_PT3_PKSD_PT1_PKSH_PT2_PKSL_T4_iiT6_E1s;
	add.s32 	%r35, %r372, %r371;
	mov.b32 	%r1646, 0;
	@%p31 bra 	$L__BB18_57;
	ld.shared.u32 	%r373, [%r35];
	mov.b32 	%r374, 0;
	st.shared.u32 	[%r35], %r374;
	ld.shared.u32 	%r375, [%r35+1024];
	st.shared.u32 	[%r35+1024], %r373;
	add.s32 	%r376, %r375, %r373;
	ld.shared.u32 	%r377, [%r35+2048];
	st.shared.u32 	[%r35+2048], %r376;
	add.s32 	%r378, %r377, %r376;
	ld.shared.u32 	%r379, [%r35+3072];
	st.shared.u32 	[%r35+3072], %r378;
	add.s32 	%r380, %r379, %r378;
	ld.shared.u32 	%r381, [%r35+4096];
	st.shared.u32 	[%r35+4096], %r380;
	add.s32 	%r382, %r381, %r380;
	ld.shared.u32 	%r383, [%r35+5120];
	st.shared.u32 	[%r35+5120], %r382;
	add.s32 	%r384, %r383, %r382;
	ld.shared.u32 	%r385, [%r35+6144];
	st.shared.u32 	[%r35+6144], %r384;
	add.s32 	%r386, %r385, %r384;
	ld.shared.u32 	%r387, [%r35+7168];
	st.shared.u32 	[%r35+7168], %r386;
	add.s32 	%r388, %r387, %r386;
	ld.shared.u32 	%r389, [%r35+8192];
	st.shared.u32 	[%r35+8192], %r388;
	add.s32 	%r390, %r389, %r388;
	ld.shared.u32 	%r391, [%r35+9216];
	st.shared.u32 	[%r35+9216], %r390;
	add.s32 	%r392, %r391, %r390;
	ld.shared.u32 	%r393, [%r35+10240];
	st.shared.u32 	[%r35+10240], %r392;
	add.s32 	%r394, %r393, %r392;
	ld.shared.u32 	%r395, [%r35+11264];
	st.shared.u32 	[%r35+11264], %r394;
	add.s32 	%r396, %r395, %r394;
	ld.shared.u32 	%r397, [%r35+12288];
	st.shared.u32 	[%r35+12288], %r396;
	add.s32 	%r398, %r397, %r396;
	ld.shared.u32 	%r399, [%r35+13312];
	st.shared.u32 	[%r35+13312], %r398;
	add.s32 	%r400, %r399, %r398;
	ld.shared.u32 	%r401, [%r35+14336];
	st.shared.u32 	[%r35+14336], %r400;
	add.s32 	%r402, %r401, %r400;
	ld.shared.u32 	%r403, [%r35+15360];
	st.shared.u32 	[%r35+15360], %r402;
	add.s32 	%r1646, %r403, %r402;
$L__BB18_57:
	shl.b32 	%r404, %r4, 8;
	add.s32 	%r405, %r404, %r1;
	mul.wide.s32 	%rd33, %r405, 4;
	add.s64 	%rd6, %rd2, %rd33;
	@%p31 bra 	$L__BB18_59;
	or.b32  	%r406, %r1646, 1073741824;
	st.volatile.global.u32 	[%rd6], %r406;
$L__BB18_59:
	ld.param.u64 	%rd191, [_ZN3cub18CUB_300001_SM_10006detail10radix_sort29DeviceRadixSortOnesweepKernelINS1_5radix10policy_hubIcNS0_8NullTypeEyE10Policy1000ELNS0_9SortOrderE0EcS6_yiiNS1_21identity_decomposer_tEEEvPT5_SC_PT3_PKSD_PT1_PKSH_PT2_PKSL_T4_iiT6__param_3];
	ld.param.u64 	%rd187, [_ZN3cub18CUB_300001_SM_10006detail10radix_sort29DeviceRadixSortOnesweepKernelINS1_5radix10policy_hubIcNS0_8NullTypeEyE10Policy1000ELNS0_9SortOrderE0EcS6_yiiNS1_21identity_decomposer_tEEEvPT5_SC_PT3_PKSD_PT1_PKSH_PT2_PKSL_T4_iiT6__param_2];
	xor.b16  	%rs270, %rs251, -128;
	xor.b16  	%rs259, %rs240, -128;
	xor.b16  	%rs271, %rs252, -128;
	xor.b16  	%rs272, %rs253, -128;
	xor.b16  	%rs261, %rs242, -128;
	xor.b16  	%rs273, %rs254, -128;
	xor.b16  	%rs260, %rs241, -128;
	xor.b16  	%rs274, %rs255, -128;
	xor.b16  	%rs262, %rs243, -128;
	xor.b16  	%rs263, %rs244, -128;
	setp.lt.u32 	%p33, %r1, 256;
	setp.eq.s32 	%p34, %r1646, 9728;
	and.pred  	%p35, %p33, %p34;
	selp.u32 	%r407, 1, 0, %p35;
	{ 
	.reg .pred 	%p1; 
	.reg .pred 	%p2; 
	setp.ne.u32 	%p1, %r407, 0; 
	bar.red.or.pred 	%p2, 0, %p1; 
	selp.u32 	%r408, 1, 0, %p2; 
	}
	setp.eq.s32 	%p36, %r408, 0;
	cvt.u64.u32 	%rd7, %r1;
	cvta.to.global.u64 	%rd34, %rd187;
	mul.wide.u32 	%rd35, %r1, 8;
	add.s64 	%rd8, %rd34, %rd35;
	cvta.to.global.u64 	%rd36, %rd191;
	add.s64 	%rd9, %rd36, %rd35;
	@%p36 bra 	$L__BB18_111;
	setp.gt.u32 	%p38, %r1, %r34;
	selp.b32 	%r38, 9728, 0, %p38;
	shl.b32 	%r409, %r1, 3;
	mov.u32 	%r410, _ZZN3cub18CUB_300001_SM_10006detail10radix_sort29DeviceRadixSortOnesweepKernelINS1_5radix10policy_hubIcNS0_8NullTypeEyE10Policy1000ELNS0_9SortOrderE0EcS6_yiiNS1_21identity_decomposer_tEEEvPT5_SC_PT3_PKSD_PT1_PKSH_PT2_PKSL_T4_iiT6_E1s;
	add.s32 	%r411, %r410, %r409;
	add.s32 	%r39, %r411, 19616;
	@%p31 bra 	$L__BB18_68;
	ld.global.u64 	%rd37, [%rd9];
	cvt.u64.u32 	%rd38, %r38;
	sub.s64 	%rd193, %rd37, %rd38;
	st.shared.u64 	[%r39], %rd193;
	setp.lt.s32 	%p39, %r4, 1;
	mov.u32 	%r1650, %r1646;
	@%p39 bra 	$L__BB18_67;
	mov.b32 	%r1648, -1;
	mov.u32 	%r1647, %r4;
	mov.u32 	%r1650, %r1646;
$L__BB18_63:
	add.s32 	%r43, %r1647, -1;
	shl.b32 	%r413, %r43, 8;
	add.s32 	%r414, %r413, %r1;
	mul.wide.s32 	%rd39, %r414, 4;
	add.s64 	%rd11, %rd2, %rd39;
$L__BB18_64:
	membar.cta;
	ld.volatile.global.u32 	%r44, [%rd11];
	setp.eq.s32 	%p40, %r44, 0;
	@%p40 bra 	$L__BB18_64;
	and.b32  	%r415, %r44, 1073741823;
	add.s32 	%r1650, %r415, %r1650;
	setp.gt.s32 	%p41, %r44, -1;
	vote.sync.ballot.b32 	%r1648, %p41, %r1648;
	setp.gt.u32 	%p43, %r1647, 1;
	and.pred  	%p44, %p41, %p43;
	mov.u32 	%r1647, %r43;
	@%p44 bra 	$L__BB18_63;
	ld.shared.u64 	%rd193, [%r39];
$L__BB18_67:
	or.b32  	%r416, %r1650, -2147483648;
	st.volatile.global.u32 	[%rd6], %r416;
	sub.s32 	%r417, %r1650, %r1646;
	cvt.s64.s32 	%rd40, %r417;
	add.s64 	%rd41, %rd193, %rd40;
	st.shared.u64 	[%r39], %rd41;
$L__BB18_68:
	ld.param.u32 	%r1631, [_ZN3cub18CUB_300001_SM_10006detail10radix_sort29DeviceRadixSortOnesweepKernelINS1_5radix10policy_hubIcNS0_8NullTypeEyE10Policy1000ELNS0_9SortOrderE0EcS6_yiiNS1_21identity_decomposer_tEEEvPT5_SC_PT3_PKSD_PT1_PKSH_PT2_PKSL_T4_iiT6__param_8];
	ld.param.u64 	%rd188, [_ZN3cub18CUB_300001_SM_10006detail10radix_sort29DeviceRadixSortOnesweepKernelINS1_5radix10policy_hubIcNS0_8NullTypeEyE10Policy1000ELNS0_9SortOrderE0EcS6_yiiNS1_21identity_decomposer_tEEEvPT5_SC_PT3_PKSD_PT1_PKSH_PT2_PKSL_T4_iiT6__param_2];
	setp.lt.s32 	%p46, %r5, %r1631;
	setp.eq.s64 	%p47, %rd188, 0;
	or.pred  	%p48, %p47, %p46;
	or.pred  	%p49, %p31, %p48;
	@%p49 bra 	$L__BB18_70;
	ld.shared.u64 	%rd42, [%r39];
	cvt.u64.u32 	%rd43, %r38;
	cvt.s64.s32 	%rd44, %r1646;
	add.s64 	%rd45, %rd43, %rd44;
	add.s64 	%rd46, %rd45, %rd42;
	st.global.u64 	[%rd8], %rd46;
$L__BB18_70:
	ld.param.u32 	%r1632, [_ZN3cub18CUB_300001_SM_10006detail10radix_sort29DeviceRadixSortOnesweepKernelINS1_5radix10policy_hubIcNS0_8NullTypeEyE10Policy1000ELNS0_9SortOrderE0EcS6_yiiNS1_21identity_decomposer_tEEEvPT5_SC_PT3_PKSD_PT1_PKSH_PT2_PKSL_T4_iiT6__param_8];
	setp.gt.s32 	%p50, %r5, %r1632;
	bar.sync 	0;
	shl.b32 	%r418, %r34, 3;
	mov.u32 	%r419, _ZZN3cub18CUB_300001_SM_10006detail10radix_sort29DeviceRadixSortOnesweepKernelINS1_5radix10policy_hubIcNS0_8NullTypeEyE10Policy1000ELNS0_9SortOrderE0EcS6_yiiNS1_21identity_decomposer_tEEEvPT5_SC_PT3_PKSD_PT1_PKSH_PT2_PKSL_T4_iiT6_E1s;
	add.s32 	%r420, %r419, %r418;
	ld.shared.u64 	%rd14, [%r420+19616];
	@%p50 bra 	$L__BB18_72;
	and.b32  	%r421, %r1, 31;
	and.b32  	%r422, %r1, 992;
	mul.lo.s32 	%r423, %r422, 19;
	or.b32  	%r424, %r423, %r421;
	cvt.u64.u32 	%rd47, %r424;
	add.s64 	%rd48, %rd14, %rd47;
	add.s64 	%rd49, %rd1, %rd48;
	st.global.u8 	[%rd49], %rs237;
	st.global.u8 	[%rd49+32], %rs238;
	st.global.u8 	[%rd49+64], %rs239;
	st.global.u8 	[%rd49+96], %rs240;
	st.global.u8 	[%rd49+128], %rs241;
	st.global.u8 	[%rd49+160], %rs242;
	st.global.u8 	[%rd49+192], %rs243;
	st.global.u8 	[%rd49+224], %rs244;
	st.global.u8 	[%rd49+256], %rs245;
	st.global.u8 	[%rd49+288], %rs246;
	st.global.u8 	[%rd49+320], %rs247;
	st.global.u8 	[%rd49+352], %rs248;
	st.global.u8 	[%rd49+384], %rs249;
	st.global.u8 	[%rd49+416], %rs250;
	st.global.u8 	[%rd49+448], %rs251;
	st.global.u8 	[%rd49+480], %rs252;
	st.global.u8 	[%rd49+512], %rs253;
	st.global.u8 	[%rd49+544], %rs254;
	st.global.u8 	[%rd49+576], %rs255;
	bra.uni 	$L__BB18_110;
$L__BB18_72:
	ld.param.u32 	%r1633, [_ZN3cub18CUB_300001_SM_10006detail10radix_sort29DeviceRadixSortOnesweepKernelINS1_5radix10policy_hubIcNS0_8NullTypeEyE10Policy1000ELNS0_9SortOrderE0EcS6_yiiNS1_21identity_decomposer_tEEEvPT5_SC_PT3_PKSD_PT1_PKSH_PT2_PKSL_T4_iiT6__param_8];
	mad.lo.s32 	%r48, %r4, -9728, %r1633;
	and.b32  	%r425, %r1, 31;
	and.b32  	%r426, %r1, 992;
	mul.lo.s32 	%r427, %r426, 19;
	or.b32  	%r49, %r427, %r425;
	setp.ge.s32 	%p51, %r49, %r48;
	cvt.u64.u32 	%rd50, %r49;
	add.s64 	%rd51, %rd14, %rd50;
	add.s64 	%rd15, %rd1, %rd51;
	@%p51 bra 	$L__BB18_74;
	st.global.u8 	[%rd15], %rs237;
$L__BB18_74:
	add.s32 	%r428, %r49, 32;
	setp.ge.s32 	%p52, %r428, %r48;
	@%p52 bra 	$L__BB18_76;
	st.global.u8 	[%rd15+32], %rs238;
$L__BB18_76:
	add.s32 	%r429, %r49, 64;
	setp.ge.s32 	%p53, %r429, %r48;
	@%p53 bra 	$L__BB18_78;
	st.global.u8 	[%rd15+64], %rs239;
$L__BB18_78:
	add.s32 	%r430, %r49, 96;
	setp.ge.s32 	%p54, %r430, %r48;
	@%p54 bra 	$L__BB18_80;
	st.global.u8 	[%rd15+96], %rs240;
$L__BB18_80:
	add.s32 	%r431, %r49, 128;
	setp.ge.s32 	%p55, %r431, %r48;
	@%p55 bra 	$L__BB18_82;
	st.global.u8 	[%rd15+128], %rs241;
$L__BB18_82:
	add.s32 	%r432, %r49, 160;
	setp.ge.s32 	%p56, %r432, %r48;
	@%p56 bra 	$L__BB18_84;
	st.global.u8 	[%rd15+160], %rs242;
$L__BB18_84:
	add.s32 	%r433, %r49, 192;
	setp.ge.s32 	%p57, %r433, %r48;
	@%p57 bra 	$L__BB18_86;
	st.global.u8 	[%rd15+192], %rs243;
$L__BB18_86:
	add.s32 	%r434, %r49, 224;
	setp.ge.s32 	%p58, %r434, %r48;
	@%p58 bra 	$L__BB18_88;
	st.global.u8 	[%rd15+224], %rs244;
$L__BB18_88:
	add.s32 	%r435, %r49, 256;
	setp.ge.s32 	%p59, %r435, %r48;
	@%p59 bra 	$L__BB18_90;
	st.global.u8 	[%rd15+256], %rs245;
$L__BB18_90:
	add.s32 	%r436, %r49, 288;
	setp.ge.s32 	%p60, %r436, %r48;
	@%p60 bra 	$L__BB18_92;
	st.global.u8 	[%rd15+288], %rs246;
$L__BB18_92:
	add.s32 	%r437, %r49, 320;
	setp.ge.s32 	%p61, %r437, %r48;
	@%p61 bra 	$L__BB18_94;
	st.global.u8 	[%rd15+320], %rs247;
$L__BB18_94:
	add.s32 	%r438, %r49, 352;
	setp.ge.s32 	%p62, %r438, %r48;
	@%p62 bra 	$L__BB18_96;
	st.global.u8 	[%rd15+352], %rs248;
$L__BB18_96:
	add.s32 	%r439, %r49, 384;
	setp.ge.s32 	%p63, %r439, %r48;
	@%p63 bra 	$L__BB18_98;
	st.global.u8 	[%rd15+384], %rs249;
$L__BB18_98:
	add.s32 	%r440, %r49, 416;
	setp.ge.s32 	%p64, %r440, %r48;
	@%p64 bra 	$L__BB18_100;
	st.global.u8 	[%rd15+416], %rs250;
$L__BB18_100:
	add.s32 	%r441, %r49, 448;
	setp.ge.s32 	%p65, %r441, %r48;
	@%p65 bra 	$L__BB18_102;
	st.global.u8 	[%rd15+448], %rs251;
$L__BB18_102:
	add.s32 	%r442, %r49, 480;
	setp.ge.s32 	%p66, %r442, %r48;
	@%p66 bra 	$L__BB18_104;
	st.global.u8 	[%rd15+480], %rs252;
$L__BB18_104:
	add.s32 	%r443, %r49, 512;
	setp.ge.s32 	%p67, %r443, %r48;
	@%p67 bra 	$L__BB18_106;
	st.global.u8 	[%rd15+512], %rs253;
$L__BB18_106:
	add.s32 	%r444, %r49, 544;
	setp.ge.s32 	%p68, %r444, %r48;
	@%p68 bra 	$L__BB18_108;
	st.global.u8 	[%rd15+544], %rs254;
$L__BB18_108:
	add.s32 	%r445, %r49, 576;
	setp.ge.s32 	%p69, %r445, %r48;
	@%p69 bra 	$L__BB18_110;
	st.global.u8 	[%rd15+576], %rs255;
$L__BB18_110:
	// begin inline asm
	exit;
	// end inline asm
	mov.u16 	%rs256, %rs237;
	mov.u16 	%rs257, %rs238;
	mov.u16 	%rs258, %rs239;
	mov.u16 	%rs259, %rs240;
	mov.u16 	%rs260, %rs241;
	mov.u16 	%rs261, %rs242;
	mov.u16 	%rs262, %rs243;
	mov.u16 	%rs263, %rs244;
	mov.u16 	%rs264, %rs245;
	mov.u16 	%rs265, %rs246;
	mov.u16 	%rs266, %rs247;
	mov.u16 	%rs267, %rs248;
	mov.u16 	%rs268, %rs249;
	mov.u16 	%rs269, %rs250;
	mov.u16 	%rs270, %rs251;
	mov.u16 	%rs271, %rs252;
	mov.u16 	%rs272, %rs253;
	mov.u16 	%rs273, %rs254;
	mov.u16 	%rs274, %rs255;
$L__BB18_111:
	shr.u32 	%r446, %r1, 4;
	add.s32 	%r447, %r446, %r1;
	shl.b32 	%r448, %r447, 2;
	mov.u32 	%r449, _ZZN3cub18CUB_300001_SM_10006detail10radix_sort29DeviceRadixSortOnesweepKernelINS1_5radix10policy_hubIcNS0_8NullTypeEyE10Policy1000ELNS0_9SortOrderE0EcS6_yiiNS1_21identity_decomposer_tEEEvPT5_SC_PT3_PKSD_PT1_PKSH_PT2_PKSL_T4_iiT6_E1s;
	add.s32 	%r450, %r449, %r448;
	add.s32 	%r50, %r450, 17424;
	st.shared.u32 	[%r450+17424], %r1646;
	bar.sync 	0;
	setp.gt.u32 	%p70, %r1, 31;
	@%p70 bra 	$L__BB18_113;
	mov.u32 	%r481, _ZZN3cub18CUB_300001_SM_10006detail10radix_sort29DeviceRadixSortOnesweepKernelINS1_5radix10policy_hubIcNS0_8NullTypeEyE10Policy1000ELNS0_9SortOrderE0EcS6_yiiNS1_21identity_decomposer_tEEEvPT5_SC_PT3_PKSD_PT1_PKSH_PT2_PKSL_T4_iiT6_E1s;
	mad.lo.s32 	%r482, %r1, 68, %r481;
	ld.shared.u32 	%r483, [%r482+17424];
	ld.shared.u32 	%r484, [%r482+17428];
	ld.shared.u32 	%r485, [%r482+17432];
	ld.shared.u32 	%r486, [%r482+17436];
	ld.shared.u32 	%r487, [%r482+17440];
	ld.shared.u32 	%r488, [%r482+17444];
	ld.shared.u32 	%r489, [%r482+17448];
	ld.shared.u32 	%r490, [%r482+17452];
	ld.shared.u32 	%r491, [%r482+17456];
	ld.shared.u32 	%r492, [%r482+17460];
	ld.shared.u32 	%r493, [%r482+17464];
	ld.shared.u32 	%r494, [%r482+17468];
	ld.shared.u32 	%r495, [%r482+17472];
	ld.shared.u32 	%r496, [%r482+17476];
	ld.shared.u32 	%r497, [%r482+17480];
	ld.shared.u32 	%r498, [%r482+17484];
	add.s32 	%r499, %r484, %r483;
	add.s32 	%r500, %r499, %r485;
	add.s32 	%r501, %r500, %r486;
	add.s32 	%r502, %r501, %r487;
	add.s32 	%r503, %r502, %r488;
	add.s32 	%r504, %r503, %r489;
	add.s32 	%r505, %r504, %r490;
	add.s32 	%r506, %r505, %r491;
	add.s32 	%r507, %r506, %r492;
	add.s32 	%r508, %r507, %r493;
	add.s32 	%r509, %r508, %r494;
	add.s32 	%r510, %r509, %r495;
	add.s32 	%r511, %r510, %r496;
	add.s32 	%r512, %r511, %r497;
	add.s32 	%r455, %r512, %r498;
	mov.b32 	%r453, 1;
	mov.b32 	%r478, 0;
	mov.b32 	%r480, -1;
	// begin inline asm
	{  .reg .s32 r0;  .reg .pred p;  shfl.sync.up.b32 r0|p, %r455, %r453, %r478, %r480;  @p add.s32 r0, r0, %r455;  mov.s32 %r451, r0;}
	// end inline asm
	mov.b32 	%r459, 2;
	// begin inline asm
	{  .reg .s32 r0;  .reg .pred p;  shfl.sync.up.b32 r0|p, %r451, %r459, %r478, %r480;  @p add.s32 r0, r0, %r451;  mov.s32 %r457, r0;}
	// end inline asm
	mov.b32 	%r465, 4;
	// begin inline asm
	{  .reg .s32 r0;  .reg .pred p;  shfl.sync.up.b32 r0|p, %r457, %r465, %r478, %r480;  @p add.s32 r0, r0, %r457;  mov.s32 %r463, r0;}
	// end inline asm
	mov.b32 	%r471, 8;
	// begin inline asm
	{  .reg .s32 r0;  .reg .pred p;  shfl.sync.up.b32 r0|p, %r463, %r471, %r478, %r480;  @p add.s32 r0, r0, %r463;  mov.s32 %r469, r0;}
	// end inline asm
	mov.b32 	%r477, 16;
	// begin inline asm
	{  .reg .s32 r0;  .reg .pred p;  shfl.sync.up.b32 r0|p, %r469, %r477, %r478, %r480;  @p add.s32 r0, r0, %r469;  mov.s32 %r475, r0;}
	// end inline asm
	sub.s32 	%r513, %r475, %r455;
	add.s32 	%r514, %r483, %r513;
	add.s32 	%r515, %r484, %r514;
	add.s32 	%r516, %r485, %r515;
	add.s32 	%r517, %r486, %r516;
	add.s32 	%r518, %r487, %r517;
	add.s32 	%r519, %r488, %r518;
	add.s32 	%r520, %r489, %r519;
	add.s32 	%r521, %r490, %r520;
	add.s32 	%r522, %r491, %r521;
	add.s32 	%r523, %r492, %r522;
	add.s32 	%r524, %r493, %r523;
	add.s32 	%r525, %r494, %r524;
	add.s32 	%r526, %r495, %r525;
	add.s32 	%r527, %r496, %r526;
	add.s32 	%r528, %r497, %r527;
	st.shared.u32 	[%r482+17424], %r513;
	st.shared.u32 	[%r482+17428], %r514;
	st.shared.u32 	[%r482+17432], %r515;
	st.shared.u32 	[%r482+17436], %r516;
	st.shared.u32 	[%r482+17440], %r517;
	st.shared.u32 	[%r482+17444], %r518;
	st.shared.u32 	[%r482+17448], %r519;
	st.shared.u32 	[%r482+17452], %r520;
	st.shared.u32 	[%r482+17456], %r521;
	st.shared.u32 	[%r482+17460], %r522;
	st.shared.u32 	[%r482+17464], %r523;
	st.shared.u32 	[%r482+17468], %r524;
	st.shared.u32 	[%r482+17472], %r525;
	st.shared.u32 	[%r482+17476], %r526;
	st.shared.u32 	[%r482+17480], %r527;
	st.shared.u32 	[%r482+17484], %r528;
$L__BB18_113:
	setp.gt.u32 	%p71, %r1, 255;
	bar.sync 	0;
	ld.shared.u32 	%r51, [%r50];
	@%p71 bra 	$L__BB18_115;
	shl.b32 	%r529, %r1, 2;
	mov.u32 	%r530, _ZZN3cub18CUB_300001_SM_10006detail10radix_sort29DeviceRadixSortOnesweepKernelINS1_5radix10policy_hubIcNS0_8NullTypeEyE10Policy1000ELNS0_9SortOrderE0EcS6_yiiNS1_21identity_decomposer_tEEEvPT5_SC_PT3_PKSD_PT1_PKSH_PT2_PKSL_T4_iiT6_E1s;
	add.s32 	%r531, %r530, %r529;
	ld.shared.u32 	%r532, [%r531];
	add.s32 	%r533, %r532, %r51;
	st.shared.u32 	[%r531], %r533;
	ld.shared.u32 	%r534, [%r531+1024];
	add.s32 	%r535, %r534, %r51;
	st.shared.u32 	[%r531+1024], %r535;
	ld.shared.u32 	%r536, [%r531+2048];
	add.s32 	%r537, %r536, %r51;
	st.shared.u32 	[%r531+2048], %r537;
	ld.shared.u32 	%r538, [%r531+3072];
	add.s32 	%r539, %r538, %r51;
	st.shared.u32 	[%r531+3072], %r539;
	ld.shared.u32 	%r540, [%r531+4096];
	add.s32 	%r541, %r540, %r51;
	st.shared.u32 	[%r531+4096], %r541;
	ld.shared.u32 	%r542, [%r531+5120];
	add.s32 	%r543, %r542, %r51;
	st.shared.u32 	[%r531+5120], %r543;
	ld.shared.u32 	%r544, [%r531+6144];
	add.s32 	%r545, %r544, %r51;
	st.shared.u32 	[%r531+6144], %r545;
	ld.shared.u32 	%r546, [%r531+7168];
	add.s32 	%r547, %r546, %r51;
	st.shared.u32 	[%r531+7168], %r547;
	ld.shared.u32 	%r548, [%r531+8192];
	add.s32 	%r549, %r548, %r51;
	st.shared.u32 	[%r531+8192], %r549;
	ld.shared.u32 	%r550, [%r531+9216];
	add.s32 	%r551, %r550, %r51;
	st.shared.u32 	[%r531+9216], %r551;
	ld.shared.u32 	%r552, [%r531+10240];
	add.s32 	%r553, %r552, %r51;
	st.shared.u32 	[%r531+10240], %r553;
	ld.shared.u32 	%r554, [%r531+11264];
	add.s32 	%r555, %r554, %r51;
	st.shared.u32 	[%r531+11264], %r555;
	ld.shared.u32 	%r556, [%r531+12288];
	add.s32 	%r557, %r556, %r51;
	st.shared.u32 	[%r531+12288], %r557;
	ld.shared.u32 	%r558, [%r531+13312];
	add.s32 	%r559, %r558, %r51;
	st.shared.u32 	[%r531+13312], %r559;
	ld.shared.u32 	%r560, [%r531+14336];
	add.s32 	%r561, %r560, %r51;
	st.shared.u32 	[%r531+14336], %r561;
	ld.shared.u32 	%r562, [%r531+15360];
	add.s32 	%r563, %r562, %r51;
	st.shared.u32 	[%r531+15360], %r563;
$L__BB18_115:
	shl.b32 	%r590, %r1, 5;
	and.b32  	%r591, %r590, 31744;
	mov.u32 	%r592, _ZZN3cub18CUB_300001_SM_10006detail10radix_sort29DeviceRadixSortOnesweepKernelINS1_5radix10policy_hubIcNS0_8NullTypeEyE10Policy1000ELNS0_9SortOrderE0EcS6_yiiNS1_21identity_decomposer_tEEEvPT5_SC_PT3_PKSD_PT1_PKSH_PT2_PKSL_T4_iiT6_E1s;
	add.s32 	%r52, %r592, %r591;
	bar.sync 	0;
	// begin inline asm
	mov.u32 %r564, %lanemask_le;
	// end inline asm
	cvt.u32.u16 	%r593, %rs256;
	and.b32  	%r594, %r593, 255;
	shr.u32 	%r595, %r594, %r33;
	and.b32  	%r587, %r595, %r8;
	mov.b32 	%r567, 1;
	// begin inline asm
	{
    .reg .pred p;
    and.b32 %r565, %r587, %r567;    setp.ne.u32 p, %r565, 0;
    vote.ballot.sync.b32 %r565, p, 0xffffffff;
    @!p not.b32 %r565, %r565;
}

	// end inline asm
	mov.b32 	%r570, 2;
	// begin inline asm
	{
    .reg .pred p;
    and.b32 %r568, %r587, %r570;    setp.ne.u32 p, %r568, 0;
    vote.ballot.sync.b32 %r568, p, 0xffffffff;
    @!p not.b32 %r568, %r568;
}

	// end inline asm
	and.b32  	%r596, %r568, %r565;
	mov.b32 	%r573, 4;
	// begin inline asm
	{
    .reg .pred p;
    and.b32 %r571, %r587, %r573;    setp.ne.u32 p, %r571, 0;
    vote.ballot.sync.b32 %r571, p, 0xffffffff;
    @!p not.b32 %r571, %r571;
}

	// end inline asm
	and.b32  	%r597, %r571, %r596;
	mov.b32 	%r576, 8;
	// begin inline asm
	{
    .reg .pred p;
    and.b32 %r574, %r587, %r576;    setp.ne.u32 p, %r574, 0;
    vote.ballot.sync.b32 %r574, p, 0xffffffff;
    @!p not.b32 %r574, %r574;
}

	// end inline asm
	and.b32  	%r598, %r574, %r597;
	mov.b32 	%r579, 16;
	// begin inline asm
	{
    .reg .pred p;
    and.b32 %r577, %r587, %r579;    setp.ne.u32 p, %r577, 0;
    vote.ballot.sync.b32 %r577, p, 0xffffffff;
    @!p not.b32 %r577, %r577;
}

	// end inline asm
	and.b32  	%r599, %r577, %r598;
	mov.b32 	%r582, 32;
	// begin inline asm
	{
    .reg .pred p;
    and.b32 %r580, %r587, %r582;    setp.ne.u32 p, %r580, 0;
    vote.ballot.sync.b32 %r580, p, 0xffffffff;
    @!p not.b32 %r580, %r580;
}

	// end inline asm
	and.b32  	%r600, %r580, %r599;
	mov.b32 	%r585, 64;
	// begin inline asm
	{
    .reg .pred p;
    and.b32 %r583, %r587, %r585;    setp.ne.u32 p, %r583, 0;
    vote.ballot.sync.b32 %r583, p, 0xffffffff;
    @!p not.b32 %r583, %r583;
}

	// end inline asm
	and.b32  	%r601, %r583, %r600;
	mov.b32 	%r588, 128;
	// begin inline asm
	{
    .reg .pred p;
    and.b32 %r586, %r587, %r588;    setp.ne.u32 p, %r586, 0;
    vote.ballot.sync.b32 %r586, p, 0xffffffff;
    @!p not.b32 %r586, %r586;
}

	// end inline asm
	and.b32  	%r602, %r586, %r601;
	clz.b32 	%r603, %r602;
	sub.s32 	%r55, 31, %r603;
	and.b32  	%r604, %r564, %r602;
	popc.b32 	%r56, %r604;
	setp.ne.s32 	%p72, %r183, %r55;
	mov.b32 	%r1651, 0;
	@%p72 bra 	$L__BB18_117;
	shl.b32 	%r605, %r587, 2;
	add.s32 	%r606, %r52, %r605;
	atom.shared.add.u32 	%r1651, [%r606], %r56;
$L__BB18_117:
	shfl.sync.idx.b32	%r632|%p73, %r1651, %r55, 31, -1;
	add.s32 	%r59, %r56, %r632;
	cvt.u32.u16 	%r633, %rs257;
	and.b32  	%r634, %r633, 255;
	shr.u32 	%r635, %r634, %r33;
	and.b32  	%r629, %r635, %r8;
	mov.b32 	%r609, 1;
	// begin inline asm
	{
    .reg .pred p;
    and.b32 %r607, %r629, %r609;    setp.ne.u32 p, %r607, 0;
    vote.ballot.sync.b32 %r607, p, 0xffffffff;
    @!p not.b32 %r607, %r607;
}

	// end inline asm
	mov.b32 	%r612, 2;
	// begin inline asm
	{
    .reg .pred p;
    and.b32 %r610, %r629, %r612;    setp.ne.u32 p, %r610, 0;
    vote.ballot.sync.b32 %r610, p, 0xffffffff;
    @!p not.b32 %r610, %r610;
}

	// end inline asm
	and.b32  	%r636, %r610, %r607;
	mov.b32 	%r615, 4;
	// begin inline asm
	{
    .reg .pred p;
    and.b32 %r613, %r629, %r615;    setp.ne.u32 p, %r613, 0;
    vote.ballot.sync.b32 %r613, p, 0xffffffff;
    @!p not.b32 %r613, %r613;
}

	// end inline asm
	and.b32  	%r637, %r613, %r636;
	mov.b32 	%r618, 8;
	// begin inline asm
	{
    .reg .pred p;
    and.b32 %r616, %r629, %r618;    setp.ne.u32 p, %r616, 0;
    vote.ballot.sync.b32 %r616, p, 0xffffffff;
    @!p not.b32 %r616, %r616;
}

	// end inline asm
	and.b32  	%r638, %r616, %r637;
	mov.b32 	%r621, 16;
	// begin inline asm
	{
    .reg .pred p;
    and.b32 %r619, %r629, %r621;    setp.ne.u32 p, %r619, 0;
    vote.ballot.sync.b32 %r619, p, 0xffffffff;
    @!p not.b32 %r619, %r619;
}

	// end inline asm
	and.b32  	%r639, %r619, %r638;
	mov.b32 	%r624, 32;
	// begin inline asm
	{
    .reg .pred p;
    and.b32 %r622, %r629, %r624;    setp.ne.u32 p, %r622, 0;
    vote.ballot.sync.b32 %r622, p, 0xffffffff;
    @!p not.b32 %r622, %r622;
}

	// end inline asm
	and.b32  	%r640, %r622, %r639;
	mov.b32 	%r627, 64;
	// begin inline asm
	{
    .reg .pred p;
    and.b32 %r625, %r629, %r627;    setp.ne.u32 p, %r625, 0;
    vote.ballot.sync.b32 %r625, p, 0xffffffff;
    @!p not.b32 %r625, %r625;
}

	// end inline asm
	and.b32  	%r641, %r625, %r640;
	mov.b32 	%r630, 128;
	// begin inline asm
	{
    .reg .pred p;
    and.b32 %r628, %r629, %r630;    setp.ne.u32 p, %r628, 0;
    vote.ballot.sync.b32 %r628, p, 0xffffffff;
    @!p not.b32 %r628, %r628;
}

	// end inline asm
	and.b32  	%r642, %r628, %r641;
	clz.b32 	%r643, %r642;
	sub.s32 	%r61, 31, %r643;
	and.b32  	%r644, %r564, %r642;
	popc.b32 	%r62, %r644;
	setp.ne.s32 	%p74, %r183, %r61;
	mov.b32 	%r1652, 0;
	@%p74 bra 	$L__BB18_119;
	shl.b32 	%r645, %r629, 2;
	add.s32 	%r646, %r52, %r645;
	atom.shared.add.u32 	%r1652, [%r646], %r62;
$L__BB18_119:
	shfl.sync.idx.b32	%r672|%p75, %r1652, %r61, 31, -1;
	add.s32 	%r65, %r62, %r672;
	cvt.u32.u16 	%r673, %rs258;
	and.b32  	%r674, %r673, 255;
	shr.u32 	%r675, %r674, %r33;
	and.b32  	%r669, %r675, %r8;
	mov.b32 	%r649, 1;
	// begin inline asm
	{
    .reg .pred p;
    and.b32 %r647, %r669, %r649;    setp.ne.u32 p, %r647, 0;
    vote.ballot.sync.b32 %r647, p, 0xffffffff;
    @!p not.b32 %r647, %r647;
}

	// end inline asm
	mov.b32 	%r652, 2;
	// begin inline asm
	{
    .reg .pred p;
    and.b32 %r650, %r669, %r652;    setp.ne.u32 p, %r650, 0;
    vote.ballot.sync.b32 %r650, p, 0xffffffff;
    @!p not.b32 %r650, %r650;
}

	// end inline asm
	and.b32  	%r676, %r650, %r647;
	mov.b32 	%r655, 4;
	// begin inline asm
	{
    .reg .pred p;
    and.b32 %r653, %r669, %r655;    setp.ne.u32 p, %r653, 0;
    vote.ballot.sync.b32 %r653, p, 0xffffffff;
    @!p not.b32 %r653, %r653;
}

	// end inline asm
	and.b32  	%r677, %r653, %r676;
	mov.b32 	%r658, 8;
	// begin inline asm
	{
    .reg .pred p;
    and.b32 %r656, %r669, %r658;    setp.ne.u32 p, %r656, 0;
    vote.ballot.sync.b32 %r656, p, 0xffffffff;
    @!p not.b32 %r656, %r656;
}

	// end inline asm
	and.b32  	%r678, %r656, %r677;
	mov.b32 	%r661, 16;
	// begin inline asm
	{
    .reg .pred p;
    and.b32 %r659, %r669, %r661;    setp.ne.u32 p, %r659, 0;
    vote.ballot.sync.b32 %r659, p, 0xffffffff;
    @!p not.b32 %r659, %r659;
}

	// end inline asm
	and.b32  	%r679, %r659, %r678;
	mov.b32 	%r664, 32;
	// begin inline asm
	{
    .reg .pred p;
    and.b32 %r662, %r669, %r664;    setp.ne.u32 p, %r662, 0;
    vote.ballot.sync.b32 %r662, p, 0xffffffff;
    @!p not.b32 %r662, %r662;
}

	// end inline asm
	and.b32  	%r680, %r662, %r679;
	mov.b32 	%r667, 64;
	// begin inline asm
	{
    .reg .pred p;
    and.b32 %r665, %r669, %r667;    setp.ne.u32 p, %r665, 0;
    vote.ballot.sync.b32 %r665, p, 0xffffffff;
    @!p not.b32 %r665, %r665;
}

	// end inline asm
	and.b32  	%r681, %r665, %r680;
	mov.b32 	%r670, 128;
	// begin inline asm
	{
    .reg .pred p;
    and.b32 %r668, %r669, %r670;    setp.ne.u32 p, %r668, 0;
    vote.ballot.sync.b32 %r668, p, 0xffffffff;
    @!p not.b32 %r668, %r668;
}

	// end inline asm
	and.b32  	%r682, %r668, %r681;
	clz.b32 	%r683, %r682;
	sub.s32 	%r67, 31, %r683;
	and.b32  	%r684, %r564, %r682;
	popc.b32 	%r68, %r684;
	setp.ne.s32 	%p76, %r183, %r67;
	mov.b32 	%r1653, 0;
	@%p76 bra 	$L__BB18_121;
	shl.b32 	%r685, %r669, 2;
	add.s32 	%r686, %r52, %r685;
	atom.shared.add.u32 	%r1653, [%r686], %r68;
$L__BB18_121:
	shfl.sync.idx.b32	%r712|%p77, %r1653, %r67, 31, -1;
	add.s32 	%r71, %r68, %r712;
	cvt.u32.u16 	%r713, %rs259;
	and.b32  	%r714, %r713, 255;
	shr.u32 	%r715, %r714, %r33;
	and.b32  	%r709, %r715, %r8;
	mov.b32 	%r689, 1;
	// begin inline asm
	{
    .reg .pred p;
    and.b32 %r687, %r709, %r689;    setp.ne.u32 p, %r687, 0;
    vote.ballot.sync.b32 %r687, p, 0xffffffff;
    @!p not.b32 %r687, %r687;
}

	// end inline asm
	mov.b32 	%r692, 2;
	// begin inline asm
	{
    .reg .pred p;
    and.b32 %r690, %r709, %r692;    setp.ne.u32 p, %r690, 0;
    vote.ballot.sync.b32 %r690, p, 0xffffffff;
    @!p not.b32 %r690, %r690;
}

	// end inline asm
	and.b32  	%r716, %r690, %r687;
	mov.b32 	%r695, 4;
	// begin inline asm
	{
    .reg .pred p;
    and.b32 %r693, %r709, %r695;    setp.ne.u32 p, %r693, 0;
    vote.ballot.sync.b32 %r693, p, 0xffffffff;
    @!p not.b32 %r693, %r693;
}

	// end inline asm
	and.b32  	%r717, %r693, %r716;
	mov.b32 	%r698, 8;
	// begin inline asm
	{
    .reg .pred p;
    and.b32 %r696, %r709, %r698;    setp.ne.u32 p, %r696, 0;
    vote.ballot.sync.b32 %r696, p, 0xffffffff;
    @!p not.b32 %r696, %r696;
}

	// end inline asm
	and.b32  	%r718, %r696, %r717;
	mov.b32 	%r701, 16;
	// begin inline asm
	{
    .reg .pred p;
    and.b32 %r699, %r709, %r701;    setp.ne.u32 p, %r699, 0;
    vote.ballot.sync.b32 %r699, p, 0xffffffff;
    @!p not.b32 %r699, %r699;
}

	// end inline asm
	and.b32  	%r719, %r699, %r718;
	mov.b32 	%r704, 32;
	// begin inline asm
	{
    .reg .pred p;
    and.b32 %r702, %r709, %r704;    setp.ne.u32 p, %r702, 0;
    vote.ballot.sync.b32 %r702, p, 0xffffffff;
    @!p not.b32 %r702, %r702;
}

	// end inline asm
	and.b32  	%r720, %r702, %r719;
	mov.b32 	%r707, 64;
	// begin inline asm
	{
    .reg .pred p;
    and.b32 %r705, %r709, %r707;    setp.ne.u32 p, %r705, 0;
    vote.ballot.sync.b32 %r705, p, 0xffffffff;
    @!p not.b32 %r705, %r705;
}

	// end inline asm
	and.b32  	%r721, %r705, %r720;
	mov.b32 	%r710, 128;
	// begin inline asm
	{
    .reg .pred p;
    and.b32 %r708, %r709, %r710;    setp.ne.u32 p, %r708, 0;
    vote.ballot.sync.b32 %r708, p, 0xffffffff;
    @!p not.b32 %r708, %r708;
}

	// end inline asm
	and.b32  	%r722, %r708, %r721;
	clz.b32 	%r723, %r722;
	sub.s32 	%r73, 31, %r723;
	and.b32  	%r724, %r564, %r722;
	popc.b32 	%r74, %r724;
	setp.ne.s32 	%p78, %r183, %r73;
	mov.b32 	%r1654, 0;
	@%p78 bra 	$L__BB18_123;
	shl.b32 	%r725, %r709, 2;
	add.s32 	%r726, %r52, %r725;
	atom.shared.add.u32 	%r1654, [%r726], %r74;
$L__BB18_123:
	shfl.sync.idx.b32	%r752|%p79, %r1654, %r73, 31, -1;
	add.s32 	%r77, %r74, %r752;
	cvt.u32.u16 	%r753, %rs260;
	and.b32  	%r754, %r753, 255;
	shr.u32 	%r755, %r754, %r33;
	and.b32  	%r749, %r755, %r8;
	mov.b32 	%r729, 1;
	// begin inline asm
	{
    .reg .pred p;
    and.b32 %r727, %r749, %r729;    setp.ne.u32 p, %r727, 0;
    vote.ballot.sync.b32 %r727, p, 0xffffffff;
    @!p not.b32 %r727, %r727;
}

	// end inline asm
	mov.b32 	%r732, 2;
	// begin inline asm
	{
    .reg .pred p;
    and.b32 %r730, %r749, %r732;    setp.ne.u32 p, %r730, 0;
    vote.ballot.sync.b32 %r730, p, 0xffffffff;
    @!p not.b32 %r730, %r730;
}

	// end inline asm
	and.b32  	%r756, %r730, %r727;
	mov.b32 	%r735, 4;
	// begin inline asm
	{
    .reg .pred p;
    and.b32 %r733, %r749, %r735;    setp.ne.u32 p, %r733, 0;
    vote.ballot.sync.b32 %r733, p, 0xffffffff;
    @!p not.b32 %r733, %r733;
}

	// end inline asm
	and.b32  	%r757, %r733, %r756;
	mov.b32 	%r738, 8;
	// begin inline asm
	{
    .reg .pred p;
    and.b32 %r736, %r749, %r738;    setp.ne.u32 p, %r736, 0;
    vote.ballot.sync.b32 %r736, p, 0xffffffff;
    @!p not.b32 %r736, %r736;
}

	// end inline asm
	and.b32  	%r758, %r736, %r757;
	mov.b32 	%r741, 16;
	// begin inline asm
	{
    .reg .pred p;
    and.b32 %r739, %r749, %r741;    setp.ne.u32 p, %r739, 0;
    vote.ballot.sync.b32 %r739, p, 0xffffffff;
    @!p not.b32 %r739, %r739;
}

	// end inline asm
	and.b32  	%r759, %r739, %r758;
	mov.b32 	%r744, 32;
	// begin inline asm
	{
    .reg .pred p;
    and.b32 %r742, %r749, %r744;    setp.ne.u32 p, %r742, 0;
    vote.ballot.sync.b32 %r742, p, 0xffffffff;
    @!p not.b32 %r742, %r742;
}

	// end inline asm
	and.b32  	%r760, %r742, %r759;
	mov.b32 	%r747, 64;
	// begin inline asm
	{
    .reg .pred p;
    and.b32 %r745, %r749, %r747;    setp.ne.u32 p, %r745, 0;
    vote.ballot.sync.b32 %r745, p, 0xffffffff;
    @!p not.b32 %r745, %r745;
}

	// end inline asm
	and.b32  	%r761, %r745, %r760;
	mov.b32 	%r750, 128;
	// begin inline asm
	{
    .reg .pred p;
    and.b32 %r748, %r749, %r750;    setp.ne.u32 p, %r748, 0;
    vote.ballot.sync.b32 %r748, p, 0xffffffff;
    @!p not.b32 %r748, %r748;
}

	// end inline asm
	and.b32  	%r762, %r748, %r761;
	clz.b32 	%r763, %r762;
	sub.s32 	%r79, 31, %r763;
	and.b32  	%r764, %r564, %r762;
	popc.b32 	%r80, %r764;
	setp.ne.s32 	%p80, %r183, %r79;
	mov.b32 	%r1655, 0;
	@%p80 bra 	$L__BB18_125;
	shl.b32 	%r765, %r749, 2;
	add.s32 	%r766, %r52, %r765;
	atom.shared.add.u32 	%r1655, [%r766], %r80;
$L__BB18_125:
	shfl.sync.idx.b32	%r792|%p81, %r1655, %r79, 31, -1;
	add.s32 	%r83, %r80, %r792;
	cvt.u32.u16 	%r793, %rs261;
	and.b32  	%r794, %r793, 255;
	shr.u32 	%r795, %r794, %r33;
	and.b32  	%r789, %r795, %r8;
	mov.b32 	%r769, 1;
	// begin inline asm
	{
    .reg .pred p;
    and.b32 %r767, %r789, %r769;    setp.ne.u32 p, %r767, 0;
    vote.ballot.sync.b32 %r767, p, 0xffffffff;
    @!p not.b32 %r767, %r767;
}

	// end inline asm
	mov.b32 	%r772, 2;
	// begin inline asm
	{
    .reg .pred p;
    and.b32 %r770, %r789, %r772;    setp.ne.u32 p, %r770, 0;
    vote.ballot.sync.b32 %r770, p, 0xffffffff;
    @!p not.b32 %r770, %r770;
}

	// end inline asm
	and.b32  	%r796, %r770, %r767;
	mov.b32 	%r775, 4;
	// begin inline asm
	{
    .reg .pred p;
    and.b32 %r773, %r789, %r775;    setp.ne.u32 p, %r773, 0;
    vote.ballot.sync.b32 %r773, p, 0xffffffff;
    @!p not.b32 %r773, %r773;
}

	// end inline asm
	and.b32  	%r797, %r773, %r796;
	mov.b32 	%r778, 8;
	// begin inline asm
	{
    .reg .pred p;
    and.b32 %r776, %r789, %r778;    setp.ne.u32 p, %r776, 0;
    vote.ballot.sync.b32 %r776, p, 0xffffffff;
    @!p not.b32 %r776, %r776;
}

	// end inline asm
	and.b32  	%r798, %r776, %r797;
	mov.b32 	%r781, 16;
	// begin inline asm
	{
    .reg .pred p;
    and.b32 %r779, %r789, %r781;    setp.ne.u32 p, %r779, 0;
    vote.ballot.sync.b32 %r779, p, 0xffffffff;
    @!p not.b32 %r779, %r779;
}

	// end inline asm
	and.b32  	%r799, %r779, %r798;
	mov.b32 	%r784, 32;
	// begin inline asm
	{
    .reg .pred p;
    and.b32 %r782, %r789, %r784;    setp.ne.u32 p, %r782, 0;
    vote.ballot.sync.b32 %r782, p, 0xffffffff;
    @!p not.b32 %r782, %r782;
}

	// end inline asm
	and.b32  	%r800, %r782, %r799;
	mov.b32 	%r787, 64;
	// begin inline asm
	{
    .reg .pred p;
    and.b32 %r785, %r789, %r787;    setp.ne.u32 p, %r785, 0;
    vote.ballot.sync.b32 %r785, p, 0xffffffff;
    @!p not.b32 %r785, %r785;
}

	// end inline asm
	and.b32  	%r801, %r785, %r800;
	mov.b32 	%r790, 128;
	// begin inline asm
	{
    .reg .pred p;
    and.b32 %r788, %r789, %r790;    setp.ne.u32 p, %r788, 0;
    vote.ballot.sync.b32 %r788, p, 0xffffffff;
    @!p not.b32 %r788, %r788;
}

	// end inline asm
	and.b32  	%r802, %r788, %r801;
	clz.b32 	%r803, %r802;
	sub.s32 	%r85, 31, %r803;
	and.b32  	%r804, %r564, %r802;
	popc.b32 	%r86, %r804;
	setp.ne.s32 	%p82, %r183, %r85;
	mov.b32 	%r1656, 0;
	@%p82 bra 	$L__BB18_127;
	shl.b32 	%r805, %r789, 2;
	add.s32 	%r806, %r52, %r805;
	atom.shared.add.u32 	%r1656, [%r806], %r86;
$L__BB18_127:
	shfl.sync.idx.b32	%r832|%p83, %r1656, %r85, 31, -1;
	add.s32 	%r89, %r86, %r832;
	cvt.u32.u16 	%r833, %rs262;
	and.b32  	%r834, %r833, 255;
	shr.u32 	%r835, %r834, %r33;
	and.b32  	%r829, %r835, %r8;
	mov.b32 	%r809, 1;
	// begin inline asm
	{
    .reg .pred p;
    and.b32 %r807, %r829, %r809;    setp.ne.u32 p, %r807, 0;
    vote.ballot.sync.b32 %r807, p, 0xffffffff;
    @!p not.b32 %r807, %r807;
}

	// end inline asm
	mov.b32 	%r812, 2;
	// begin inline asm
	{
    .reg .pred p;
    and.b32 %r810, %r829, %r812;    setp.ne.u32 p, %r810, 0;
    vote.ballot.sync.b32 %r810, p, 0xffffffff;
    @!p not.b32 %r810, %r810;
}

	// end inline asm
	and.b32  	%r836, %r810, %r807;
	mov.b32 	%r815, 4;
	// begin inline asm
	{
    .reg .pred p;
    and.b32 %r813, %r829, %r815;    setp.ne.u32 p, %r813, 0;
    vote.ballot.sync.b32 %r813, p, 0xffffffff;
    @!p not.b32 %r813, %r813;
}

	// end inline asm
	and.b32  	%r837, %r813, %r836;
	mov.b32 	%r818, 8;
	// begin inline asm
	{
    .reg .pred p;
    and.b32 %r816, %r829, %r818;    setp.ne.u32 p, %r816, 0;
    vote.ballot.sync.b32 %r816, p, 0xffffffff;
    @!p not.b32 %r816, %r816;
}

	// end inline asm
	and.b32  	%r838, %r816, %r837;
	mov.b32 	%r821, 16;
	// begin inline asm
	{
    .reg .pred p;
    and.b32 %r819, %r829, %r821;    setp.ne.u32 p, %r819, 0;
    vote.ballot.sync.b32 %r819, p, 0xffffffff;
    @!p not.b32 %r819, %r819;
}

	// end inline asm
	and.b32  	%r839, %r819, %r838;
	mov.b32 	%r824, 32;
	// begin inline asm
	{
    .reg .pred p;
    and.b32 %r822, %r829, %r824;    setp.ne.u32 p, %r822, 0;
    vote.ballot.sync.b32 %r822, p, 0xffffffff;
    @!p not.b32 %r822, %r822;
}

	// end inline asm
	and.b32  	%r840, %r822, %r839;
	mov.b32 	%r827, 64;
	// begin inline asm
	{
    .reg .pred p;
    and.b32 %r825, %r829, %r827;    setp.ne.u32 p, %r825, 0;
    vote.ballot.sync.b32 %r825, p, 0xffffffff;
    @!p not.b32 %r825, %r825;
}

	// end inline asm
	and.b32  	%r841, %r825, %r840;
	mov.b32 	%r830, 128;
	// begin inline asm
	{
    .reg .pred p;
    and.b32 %r828, %r829, %r830;    setp.ne.u32 p, %r828, 0;
    vote.ballot.sync.b32 %r828, p, 0xffffffff;
    @!p not.b32 %r828, %r828;
}

	// end inline asm
	and.b32  	%r842, %r828, %r841;
	clz.b32 	%r843, %r842;
	sub.s32 	%r91, 31, %r843;
	and.b32  	%r844, %r564, %r842;
	popc.b32 	%r92, %r844;
	setp.ne.s32 	%p84, %r183, %r91;
	mov.b32 	%r1657, 0;
	@%p84 bra 	$L__BB18_129;
	shl.b32 	%r845, %r829, 2;
	add.s32 	%r846, %r52, %r845;
	atom.shared.add.u32 	%r1657, [%r846], %r92;
$L__BB18_129:
	shfl.sync.idx.b32	%r872|%p85, %r1657, %r91, 31, -1;
	add.s32 	%r95, %r92, %r872;
	cvt.u32.u16 	%r873, %rs263;
	and.b32  	%r874, %r873, 255;
	shr.u32 	%r875, %r874, %r33;
	and.b32  	%r869, %r875, %r8;
	mov.b32 	%r849, 1;
	// begin inline asm
	{
    .reg .pred p;
    and.b32 %r847, %r869, %r849;    setp.ne.u32 p, %r847, 0;
    vote.ballot.sync.b32 %r847, p, 0xffffffff;
    @!p not.b32 %r847, %r847;
}

	// end inline asm
	mov.b32 	%r852, 2;
	// begin inline asm
	{
    .reg .pred p;
    and.b32 %r850, %r869, %r852;    setp.ne.u32 p, %r850, 0;
    vote.ballot.sync.b32 %r850, p, 0xffffffff;
    @!p not.b32 %r850, %r850;
}

	// end inline asm
	and.b32  	%r876, %r850, %r847;
	mov.b32 	%r855, 4;
	// begin inline asm
	{
    .reg .pred p;
    and.b32 %r853, %r869, %r855;    setp.ne.u32 p, %r853, 0;
    vote.ballot.sync.b32 %r853, p, 0xffffffff;
    @!p not.b32 %r853, %r853;
}

	// end inline asm
	and.b32  	%r877, %r853, %r876;
	mov.b32 	%r858, 8;
	// begin inline asm
	{
    .reg .pred p;
    and.b32 %r856, %r869, %r858;    setp.ne.u32 p, %r856, 0;
    vote.ballot.sync.b32 %r856, p, 0xffffffff;
    @!p not.b32 %r856, %r856;
}

	// end inline asm
	and.b32  	%r878, %r856, %r877;
	mov.b32 	%r861, 16;
	// begin inline asm
	{
    .reg .pred p;
    and.b32 %r859, %r869, %r861;    setp.ne.u32 p, %r859, 0;
    vote.ballot.sync.b32 %r859, p, 0xffffffff;
    @!p not.b32 %r859, %r859;
}

	// end inline asm
	and.b32  	%r879, %r859, %r878;
	mov.b32 	%r864, 32;
	// begin inline asm
	{
    .reg .pred p;
    and.b32 %r862, %r869, %r864;    setp.ne.u32 p, %r862, 0;
    vote.ballot.sync.b32 %r862, p, 0xffffffff;
    @!p not.b32 %r862, %r862;
}

	// end inline asm
	and.b32  	%r880, %r862, %r879;
	mov.b32 	%r867, 64;
	// begin inline asm
	{
    .reg .pred p;
    and.b32 %r865, %r869, %r867;    setp.ne.u32 p, %r865, 0;
    vote.ballot.sync.b32 %r865, p, 0xffffffff;
    @!p not.b32 %r865, %r865;
}

	// end inline asm
	and.b32  	%r881, %r865, %r880;
	mov.b32 	%r870, 128;
	// begin inline asm
	{
    .reg .pred p;
    and.b32 %r868, %r869, %r870;    setp.ne.u32 p, %r868, 0;
    vote.ballot.sync.b32 %r868, p, 0xffffffff;
    @!p not.b32 %r868, %r868;
}

	// end inline asm
	and.b32  	%r882, %r868, %r881;
	clz.b32 	%r883, %r882;
	sub.s32 	%r97, 31, %r883;
	and.b32  	%r884, %r564, %r882;
	popc.b32 	%r98, %r884;
	setp.ne.s32 	%p86, %r183, %r97;
	mov.b32 	%r1658, 0;
	@%p86 bra 	$L__BB18_131;
	shl.b32 	%r885, %r869, 2;
	add.s32 	%r886, %r52, %r885;
	atom.shared.add.u32 	%r1658, [%r886], %r98;
$L__BB18_131:
	shfl.sync.idx.b32	%r912|%p87, %r1658, %r97, 31, -1;
	add.s32 	%r101, %r98, %r912;
	cvt.u32.u16 	%r913, %rs264;
	and.b32  	%r914, %r913, 255;
	shr.u32 	%r915, %r914, %r33;
	and.b32  	%r909, %r915, %r8;
	mov.b32 	%r889, 1;
	// begin inline asm
	{
    .reg .pred p;
    and.b32 %r887, %r909, %r889;    setp.ne.u32 p, %r887, 0;
    vote.ballot.sync.b32 %r887, p, 0xffffffff;
    @!p not.b32 %r887, %r887;
}

	// end inline asm
	mov.b32 	%r892, 2;
	// begin inline asm
	{
    .reg .pred p;
    and.b32 %r890, %r909, %r892;    setp.ne.u32 p, %r890, 0;
    vote.ballot.sync.b32 %r890, p, 0xffffffff;
    @!p not.b32 %r890, %r890;
}

	// end inline asm
	and.b32  	%r916, %r890, %r887;
	mov.b32 	%r895, 4;
	// begin inline asm
	{
    .reg .pred p;
    and.b32 %r893, %r909, %r895;    setp.ne.u32 p, %r893, 0;
    vote.ballot.sync.b32 %r893, p, 0xffffffff;
    @!p not.b32 %r893, %r893;
}

	// end inline asm
	and.b32  	%r917, %r893, %r916;
	mov.b32 	%r898, 8;
	// begin inline asm
	{
    .reg .pred p;
    and.b32 %r896, %r909, %r898;    setp.ne.u32 p, %r896, 0;
    vote.ballot.sync.b32 %r896, p, 0xffffffff;
    @!p not.b32 %r896, %r896;
}

	// end inline asm
	and.b32  	%r918, %r896, %r917;
	mov.b32 	%r901, 16;
	// begin inline asm
	{
    .reg .pred p;
    and.b32 %r899, %r909, %r901;    setp.ne.u32 p, %r899, 0;
    vote.ballot.sync.b32 %r899, p, 0xffffffff;
    @!p not.b32 %r899, %r899;
}

	// end inline asm
	and.b32  	%r919, %r899, %r918;
	mov.b32 	%r904, 32;
	// begin inline asm
	{
    .reg .pred p;
    and.b32 %r902, %r909, %r904;    setp.ne.u32 p, %r902, 0;
    vote.ballot.sync.b32 %r902, p, 0xffffffff;
    @!p not.b32 %r902, %r902;
}

	// end inline asm
	and.b32  	%r920, %r902, %r919;
	mov.b32 	%r907, 64;
	// begin inline asm
	{
    .reg .pred p;
    and.b32 %r905, %r909, %r907;    setp.ne.u32 p, %r905, 0;
    vote.ballot.sync.b32 %r905, p, 0xffffffff;
    @!p not.b32 %r905, %r905;
}

	// end inline asm
	and.b32  	%r921, %r905, %r920;
	mov.b32 	%r910, 128;
	// begin inline asm
	{
    .reg .pred p;
    and.b32 %r908, %r909, %r910;    setp.ne.u32 p, %r908, 0;
    vote.ballot.sync.b32 %r908, p, 0xffffffff;
    @!p not.b32 %r908, %r908;
}

	// end inline asm
	and.b32  	%r922, %r908, %r921;
	clz.b32 	%r923, %r922;
	sub.s32 	%r103, 31, %r923;
	and.b32  	%r924, %r564, %r922;
	popc.b32 	%r104, %r924;
	setp.ne.s32 	%p88, %r183, %r103;
	mov.b32 	%r1659, 0;
	@%p88 bra 	$L__BB18_133;
	shl.b32 	%r925, %r909, 2;
	add.s32 	%r926, %r52, %r925;
	atom.shared.add.u32 	%r1659, [%r926], %r104;
$L__BB18_133:
	shfl.sync.idx.b32	%r952|%p89, %r1659, %r103, 31, -1;
	add.s32 	%r107, %r104, %r952;
	cvt.u32.u16 	%r953, %rs265;
	and.b32  	%r954, %r953, 255;
	shr.u32 	%r955, %r954, %r33;
	and.b32  	%r949, %r955, %r8;
	mov.b32 	%r929, 1;
	// begin inline asm
	{
    .reg .pred p;
    and.b32 %r927, %r949, %r929;    setp.ne.u32 p, %r927, 0;
    vote.ballot.sync.b32 %r927, p, 0xffffffff;
    @!p not.b32 %r927, %r927;
}

	// end inline asm
	mov.b32 	%r932, 2;
	// begin inline asm
	{
    .reg .pred p;
    and.b32 %r930, %r949, %r932;    setp.ne.u32 p, %r930, 0;
    vote.ballot.sync.b32 %r930, p, 0xffffffff;
    @!p not.b32 %r930, %r930;
}

	// end inline asm
	and.b32  	%r956, %r930, %r927;
	mov.b32 	%r935, 4;
	// begin inline asm
	{
    .reg .pred p;
    and.b32 %r933, %r949, %r935;    setp.ne.u32 p, %r933, 0;
    vote.ballot.sync.b32 %r933, p, 0xffffffff;
    @!p not.b32 %r933, %r933;
}

	// end inline asm
	and.b32  	%r957, %r933, %r956;
	mov.b32 	%r938, 8;
	// begin inline asm
	{
    .reg .pred p;
    and.b32 %r936, %r949, %r938;    setp.ne.u32 p, %r936, 0;
    vote.ballot.sync.b32 %r936, p, 0xffffffff;
    @!p not.b32 %r936, %r936;
}

	// end inline asm
	and.b32  	%r958, %r936, %r957;
	mov.b32 	%r941, 16;
	// begin inline asm
	{
    .reg .pred p;
    and.b32 %r939, %r949, %r941;    setp.ne.u32 p, %r939, 0;
    vote.ballot.sync.b32 %r939, p, 0xffffffff;
    @!p not.b32 %r939, %r939;
}

	// end inline asm
	and.b32  	%r959, %r939, %r958;
	mov.b32 	%r944, 32;
	// begin inline asm
	{
    .reg .pred p;
    and.b32 %r942, %r949, %r944;    setp.ne.u32 p, %r942, 0;
    vote.ballot.sync.b32 %r942, p, 0xffffffff;
    @!p not.b32 %r942, %r942;
}

	// end inline asm
	and.b32  	%r960, %r942, %r959;
	mov.b32 	%r947, 64;
	// begin inline asm
	{
    .reg .pred p;
    and.b32 %r945, %r949, %r947;    setp.ne.u32 p, %r945, 0;
    vote.ballot.sync.b32 %r945, p, 0xffffffff;
    @!p not.b32 %r945, %r945;
}

	// end inline asm
	and.b32  	%r961, %r945, %r960;
	mov.b32 	%r950, 128;
	// begin inline asm
	{
    .reg .pred p;
    and.b32 %r948, %r949, %r950;    setp.ne.u32 p, %r948, 0;
    vote.ballot.sync.b32 %r948, p, 0xffffffff;
    @!p not.b32 %r948, %r948;
}

	// end inline asm
	and.b32  	%r962, %r948, %r961;
	clz.b32 	%r963, %r962;
	sub.s32 	%r109, 31, %r963;
	and.b32  	%r964, %r564, %r962;
	popc.b32 	%r110, %r964;
	setp.ne.s32 	%p90, %r183, %r109;
	mov.b32 	%r1660, 0;
	@%p90 bra 	$L__BB18_135;
	shl.b32 	%r965, %r949, 2;
	add.s32 	%r966, %r52, %r965;
	atom.shared.add.u32 	%r1660, [%r966], %r110;
$L__BB18_135:
	shfl.sync.idx.b32	%r992|%p91, %r1660, %r109, 31, -1;
	add.s32 	%r113, %r110, %r992;
	cvt.u32.u16 	%r993, %rs266;
	and.b32  	%r994, %r993, 255;
	shr.u32 	%r995, %r994, %r33;
	and.b32  	%r989, %r995, %r8;
	mov.b32 	%r969, 1;
	// begin inline asm
	{
    .reg .pred p;
    and.b32 %r967, %r989, %r969;    setp.ne.u32 p, %r967, 0;
    vote.ballot.sync.b32 %r967, p, 0xffffffff;
    @!p not.b32 %r967, %r967;
}

	// end inline asm
	mov.b32 	%r972, 2;
	// begin inline asm
	{
    .reg .pred p;
    and.b32 %r970, %r989, %r972;    setp.ne.u32 p, %r970, 0;
    vote.ballot.sync.b32 %r970, p, 0xffffffff;
    @!p not.b32 %r970, %r970;
}

	// end inline asm
	and.b32  	%r996, %r970, %r967;
	mov.b32 	%r975, 4;
	// begin inline asm
	{
    .reg .pred p;
    and.b32 %r973, %r989, %r975;    setp.ne.u32 p, %r973, 0;
    vote.ballot.sync.b32 %r973, p, 0xffffffff;
    @!p not.b32 %r973, %r973;
}

	// end inline asm
	and.b32  	%r997, %r973, %r996;
	mov.b32 	%r978, 8;
	// begin inline asm
	{
    .reg .pred p;
    and.b32 %r976, %r989, %r978;    setp.ne.u32 p, %r976, 0;
    vote.ballot.sync.b32 %r976, p, 0xffffffff;
    @!p not.b32 %r976, %r976;
}

	// end inline asm
	and.b32  	%r998, %r976, %r997;
	mov.b32 	%r981, 16;
	// begin inline asm
	{
    .reg .pred p;
    and.b32 %r979, %r989, %r981;    setp.ne.u32 p, %r979, 0;
    vote.ballot.sync.b32 %r979, p, 0xffffffff;
    @!p not.b32 %r979, %r979;
}

	// end inline asm
	and.b32  	%r999, %r979, %r998;
	mov.b32 	%r984, 32;
	// begin inline asm
	{
    .reg .pred p;
    and.b32 %r982, %r989, %r984;    setp.ne.u32 p, %r982, 0;
    vote.ballot.sync.b32 %r982, p, 0xffffffff;
    @!p not.b32 %r982, %r982;
}

	// end inline asm
	and.b32  	%r1000, %r982, %r999;
	mov.b32 	%r987, 64;
	// begin inline asm
	{
    .reg .pred p;
    and.b32 %r985, %r989, %r987;    setp.ne.u32 p, %r985, 0;
    vote.ballot.sync.b32 %r985, p, 0xffffffff;
    @!p not.b32 %r985, %r985;
}

	// end inline asm
	and.b32  	%r1001, %r985, %r1000;
	mov.b32 	%r990, 128;
	// begin inline asm
	{
    .reg .pred p;
    and.b32 %r988, %r989, %r990;    setp.ne.u32 p, %r988, 0;
    vote.ballot.sync.b32 %r988, p, 0xffffffff;
    @!p not.b32 %r988, %r988;
}

	// end inline asm
	and.b32  	%r1002, %r988, %r1001;
	clz.b32 	%r1003, %r1002;
	sub.s32 	%r115, 31, %r1003;
	and.b32  	%r1004, %r564, %r1002;
	popc.b32 	%r116, %r1004;
	setp.ne.s32 	%p92, %r183, %r115;
	mov.b32 	%r1661, 0;
	@%p92 bra 	$L__BB18_137;
	shl.b32 	%r1005, %r989, 2;
	add.s32 	%r1006, %r52, %r1005;
	atom.shared.add.u32 	%r1661, [%r1006], %r116;
$L__BB18_137:
	shfl.sync.idx.b32	%r1032|%p93, %r1661, %r115, 31, -1;
	add.s32 	%r119, %r116, %r1032;
	cvt.u32.u16 	%r1033, %rs267;
	and.b32  	%r1034, %r1033, 255;
	shr.u32 	%r1035, %r1034, %r33;
	and.b32  	%r1029, %r1035, %r8;
	mov.b32 	%r1009, 1;
	// begin inline asm
	{
    .reg .pred p;
    and.b32 %r1007, %r1029, %r1009;    setp.ne.u32 p, %r1007, 0;
    vote.ballot.sync.b32 %r1007, p, 0xffffffff;
    @!p not.b32 %r1007, %r1007;
}

	// end inline asm
	mov.b32 	%r1012, 2;
	// begin inline asm
	{
    .reg .pred p;
    and.b32 %r1010, %r1029, %r1012;    setp.ne.u32 p, %r1010, 0;
    vote.ballot.sync.b32 %r1010, p, 0xffffffff;
    @!p not.b32 %r1010, %r1010;
}

	// end inline asm
	and.b32  	%r1036, %r1010, %r1007;
	mov.b32 	%r1015, 4;
	// begin inline asm
	{
    .reg .pred p;
    and.b32 %r1013, %r1029, %r1015;    setp.ne.u32 p, %r1013, 0;
    vote.ballot.sync.b32 %r1013, p, 0xffffffff;
    @!p not.b32 %r1013, %r1013;
}

	// end inline asm
	and.b32  	%r1037, %r1013, %r1036;
	mov.b32 	%r1018, 8;
	// begin inline asm
	{
    .reg .pred p;
    and.b32 %r1016, %r1029, %r1018;    setp.ne.u32 p, %r1016, 0;
    vote.ballot.sync.b32 %r1016, p, 0xffffffff;
    @!p not.b32 %r1016, %r1016;
}

	// end inline asm
	and.b32  	%r1038, %r1016, %r1037;
	mov.b32 	%r1021, 16;
	// begin inline asm
	{
    .reg .pred p;
    and.b32 %r1019, %r1029, %r1021;    setp.ne.u32 p, %r1019, 0;
    vote.ballot.sync.b32 %r1019, p, 0xffffffff;
    @!p not.b32 %r1019, %r1019;
}

	// end inline asm
	and.b32  	%r1039, %r1019, %r1038;
	mov.b32 	%r1024, 32;
	// begin inline asm
	{
    .reg .pred p;
    and.b32 %r1022, %r1029, %r1024;    setp.ne.u32 p, %r1022, 0;
    vote.ballot.sync.b32 %r1022, p, 0xffffffff;
    @!p not.b32 %r1022, %r1022;
}

	// end inline asm
	and.b32  	%r1040, %r1022, %r1039;
	mov.b32 	%r1027, 64;
	// begin inline asm
	{
    .reg .pred p;
    and.b32 %r1025, %r1029, %r1027;    setp.ne.u32 p, %r1025, 0;
    vote.ballot.sync.b32 %r1025, p, 0xffffffff;
    @!p not.b32 %r1025, %r1025;
}

	// end inline asm
	and.b32  	%r1041, %r1025, %r1040;
	mov.b32 	%r1030, 128;
	// begin inline asm
	{
    .reg .pred p;
    and.b32 %r1028, %r1029, %r1030;    setp.ne.u32 p, %r1028, 0;
    vote.ballot.sync.b32 %r1028, p, 0xffffffff;
    @!p not.b32 %r1028, %r1028;
}

	// end inline asm
	and.b32  	%r1042, %r1028, %r1041;
	clz.b32 	%r1043, %r1042;
	sub.s32 	%r121, 31, %r1043;
	and.b32  	%r1044, %r564, %r1042;
	popc.b32 	%r122, %r1044;
	setp.ne.s32 	%p94, %r183, %r121;
	mov.b32 	%r1662, 0;
	@%p94 bra 	$L__BB18_139;
	shl.b32 	%r1045, %r1029, 2;
	add.s32 	%r1046, %r52, %r1045;
	atom.shared.add.u32 	%r1662, [%r1046], %r122;
$L__BB18_139:
	shfl.sync.idx.b32	%r1072|%p95, %r1662, %r121, 31, -1;
	add.s32 	%r125, %r122, %r1072;
	cvt.u32.u16 	%r1073, %rs268;
	and.b32  	%r1074, %r1073, 255;
	shr.u32 	%r1075, %r1074, %r33;
	and.b32  	%r1069, %r1075, %r8;
	mov.b32 	%r1049, 1;
	// begin inline asm
	{
    .reg .pred p;
    and.b32 %r1047, %r1069, %r1049;    setp.ne.u32 p, %r1047, 0;
    vote.ballot.sync.b32 %r1047, p, 0xffffffff;
    @!p not.b32 %r1047, %r1047;
}

	// end inline asm
	mov.b32 	%r1052, 2;
	// begin inline asm
	{
    .reg .pred p;
    and.b32 %r1050, %r1069, %r1052;    setp.ne.u32 p, %r1050, 0;
    vote.ballot.sync.b32 %r1050, p, 0xffffffff;
    @!p not.b32 %r1050, %r1050;
}

	// end inline asm
	and.b32  	%r1076, %r1050, %r1047;
	mov.b32 	%r1055, 4;
	// begin inline asm
	{
    .reg .pred p;
    and.b32 %r1053, %r1069, %r1055;    setp.ne.u32 p, %r1053, 0;
    vote.ballot.sync.b32 %r1053, p, 0xffffffff;
    @!p not.b32 %r1053, %r1053;
}

	// end inline asm
	and.b32  	%r1077, %r1053, %r1076;
	mov.b32 	%r1058, 8;
	// begin inline asm
	{
    .reg .pred p;
    and.b32 %r1056, %r1069, %r1058;    setp.ne.u32 p, %r1056, 0;
    vote.ballot.sync.b32 %r1056, p, 0xffffffff;
    @!p not.b32 %r1056, %r1056;
}

	// end inline asm
	and.b32  	%r1078, %r1056, %r1077;
	mov.b32 	%r1061, 16;
	// begin inline asm
	{
    .reg .pred p;
    and.b32 %r1059, %r1069, %r1061;    setp.ne.u32 p, %r1059, 0;
    vote.ballot.sync.b32 %r1059, p, 0xffffffff;
    @!p not.b32 %r1059, %r1059;
}

	// end inline asm
	and.b32  	%r1079, %r1059, %r1078;
	mov.b32 	%r1064, 32;
	// begin inline asm
	{
    .reg .pred p;
    and.b32 %r1062, %r1069, %r1064;    setp.ne.u32 p, %r1062, 0;
    vote.ballot.sync.b32 %r1062, p, 0xffffffff;
    @!p not.b32 %r1062, %r1062;
}

	// end inline asm
	and.b32  	%r1080, %r1062, %r1079;
	mov.b32 	%r1067, 64;
	// begin inline asm
	{
    .reg .pred p;
    and.b32 %r1065, %r1069, %r1067;    setp.ne.u32 p, %r1065, 0;
    vote.ballot.sync.b32 %r1065, p, 0xffffffff;
    @!p not.b32 %r1065, %r1065;
}

	// end inline asm
	and.b32  	%r1081, %r1065, %r1080;
	mov.b32 	%r1070, 128;
	// begin inline asm
	{
    .reg .pred p;
    and.b32 %r1068, %r1069, %r1070;    setp.ne.u32 p, %r1068, 0;
    vote.ballot.sync.b32 %r1068, p, 0xffffffff;
    @!p not.b32 %r1068, %r1068;
}

	// end inline asm
	and.b32  	%r1082, %r1068, %r1081;
	clz.b32 	%r1083, %r1082;
	sub.s32 	%r127, 31, %r1083;
	and.b32  	%r1084, %r564, %r1082;
	popc.b32 	%r128, %r1084;
	setp.ne.s32 	%p96, %r183, %r127;
	mov.b32 	%r1663, 0;
	@%p96 bra 	$L__BB18_141;
	shl.b32 	%r1085, %r1069, 2;
	add.s32 	%r1086, %r52, %r1085;
	atom.shared.add.u32 	%r1663, [%r1086], %r128;
$L__BB18_141:
	shfl.sync.idx.b32	%r1112|%p97, %r1663, %r127, 31, -1;
	add.s32 	%r131, %r128, %r1112;
	cvt.u32.u16 	%r1113, %rs269;
	and.b32  	%r1114, %r1113, 255;
	shr.u32 	%r1115, %r1114, %r33;
	and.b32  	%r1109, %r1115, %r8;
	mov.b32 	%r1089, 1;
	// begin inline asm
	{
    .reg .pred p;
    and.b32 %r1087, %r1109, %r1089;    setp.ne.u32 p, %r1087, 0;
    vote.ballot.sync.b32 %r1087, p, 0xffffffff;
    @!p not.b32 %r1087, %r1087;
}

	// end inline asm
	mov.b32 	%r1092, 2;
	// begin inline asm
	{
    .reg .pred p;
    and.b32 %r1090, %r1109, %r1092;    setp.ne.u32 p, %r1090, 0;
    vote.ballot.sync.b32 %r1090, p, 0xffffffff;
    @!p not.b32 %r1090, %r1090;
}

	// end inline asm
	and.b32  	%r1116, %r1090, %r1087;
	mov.b32 	%r1095, 4;
	// begin inline asm
	{
    .reg .pred p;
    and.b32 %r1093, %r1109, %r1095;    setp.ne.u32 p, %r1093, 0;
    vote.ballot.sync.b32 %r1093, p, 0xffffffff;
    @!p not.b32 %r1093, %r1093;
}

	// end inline asm
	and.b32  	%r1117, %r1093, %r1116;
	mov.b32 	%r1098, 8;
	// begin inline asm
	{
    .reg .pred p;
    and.b32 %r1096, %r1109, %r1098;    setp.ne.u32 p, %r1096, 0;
    vote.ballot.sync.b32 %r1096, p, 0xffffffff;
    @!p not.b32 %r1096, %r1096;
}

	// end inline asm
	and.b32  	%r1118, %r1096, %r1117;
	mov.b32 	%r1101, 16;
	// begin inline asm
	{
    .reg .pred p;
    and.b32 %r1099, %r1109, %r1101;    setp.ne.u32 p, %r1099, 0;
    vote.ballot.sync.b32 %r1099, p, 0xffffffff;
    @!p not.b32 %r1099, %r1099;
}

	// end inline asm
	and.b32  	%r1119, %r1099, %r1118;
	mov.b32 	%r1104, 32;
	// begin inline asm
	{
    .reg .pred p;
    and.b32 %r1102, %r1109, %r1104;    setp.ne.u32 p, %r1102, 0;
    vote.ballot.sync.b32 %r1102, p, 0xffffffff;
    @!p not.b32 %r1102, %r1102;
}

	// end inline asm
	and.b32  	%r1120, %r1102, %r1119;
	mov.b32 	%r1107, 64;
	// begin inline asm
	{
    .reg .pred p;
    and.b32 %r1105, %r1109, %r1107;    setp.ne.u32 p, %r1105, 0;
    vote.ballot.sync.b32 %r1105, p, 0xffffffff;
    @!p not.b32 %r1105, %r1105;
}

	// end inline asm
	and.b32  	%r1121, %r1105, %r1120;
	mov.b32 	%r1110, 128;
	// begin inline asm
	{
    .reg .pred p;
    and.b32 %r1108, %r1109, %r1110;    setp.ne.u32 p, %r1108, 0;
    vote.ballot.sync.b32 %r1108, p, 0xffffffff;
    @!p not.b32 %r1108, %r1108;
}

	// end inline asm
	and.b32  	%r1122, %r1108, %r1121;
	clz.b32 	%r1123, %r1122;
	sub.s32 	%r133, 31, %r1123;
	and.b32  	%r1124, %r564, %r1122;
	popc.b32 	%r134, %r1124;
	setp.ne.s32 	%p98, %r183, %r133;
	mov.b32 	%r1664, 0;
	@%p98 bra 	$L__BB18_143;
	shl.b32 	%r1125, %r1109, 2;
	add.s32 	%r1126, %r52, %r1125;
	atom.shared.add.u32 	%r1664, [%r1126], %r134;
$L__BB18_143:
	shfl.sync.idx.b32	%r1152|%p99, %r1664, %r133, 31, -1;
	add.s32 	%r137, %r134, %r1152;
	cvt.u32.u16 	%r1153, %rs270;
	and.b32  	%r1154, %r1153, 255;
	shr.u32 	%r1155, %r1154, %r33;
	and.b32  	%r1149, %r1155, %r8;
	mov.b32 	%r1129, 1;
	// begin inline asm
	{
    .reg .pred p;
    and.b32 %r1127, %r1149, %r1129;    setp.ne.u32 p, %r1127, 0;
    vote.ballot.sync.b32 %r1127, p, 0xffffffff;
    @!p not.b32 %r1127, %r1127;
}

	// end inline asm
	mov.b32 	%r1132, 2;
	// begin inline asm
	{
    .reg .pred p;
    and.b32 %r1130, %r1149, %r1132;    setp.ne.u32 p, %r1130, 0;
    vote.ballot.sync.b32 %r1130, p, 0xffffffff;
    @!p not.b32 %r1130, %r1130;
}

	// end inline asm
	and.b32  	%r1156, %r1130, %r1127;
	mov.b32 	%r1135, 4;
	// begin inline asm
	{
    .reg .pred p;
    and.b32 %r1133, %r1149, %r1135;    setp.ne.u32 p, %r1133, 0;
    vote.ballot.sync.b32 %r1133, p, 0xffffffff;
    @!p not.b32 %r1133, %r1133;
}

	// end inline asm
	and.b32  	%r1157, %r1133, %r1156;
	mov.b32 	%r1138, 8;
	// begin inline asm
	{
    .reg .pred p;
    and.b32 %r1136, %r1149, %r1138;    setp.ne.u32 p, %r1136, 0;
    vote.ballot.sync.b32 %r1136, p, 0xffffffff;
    @!p not.b32 %r1136, %r1136;
}

	// end inline asm
	and.b32  	%r1158, %r1136, %r1157;
	mov.b32 	%r1141, 16;
	// begin inline asm
	{
    .reg .pred p;
    and.b32 %r1139, %r1149, %r1141;    setp.ne.u32 p, %r1139, 0;
    vote.ballot.sync.b32 %r1139, p, 0xffffffff;
    @!p not.b32 %r1139, %r1139;
}

	// end inline asm
	and.b32  	%r1159, %r1139, %r1158;
	mov.b32 	%r1144, 32;
	// begin inline asm
	{
    .reg .pred p;
    and.b32 %r1142, %r1149, %r1144;    setp.ne.u32 p, %r1142, 0;
    vote.ballot.sync.b32 %r1142, p, 0xffffffff;
    @!p not.b32 %r1142, %r1142;
}

	// end inline asm
	and.b32  	%r1160, %r1142, %r1159;
	mov.b32 	%r1147, 64;
	// begin inline asm
	{
    .reg .pred p;
    and.b32 %r1145, %r1149, %r1147;    setp.ne.u32 p, %r1145, 0;
    vote.ballot.sync.b32 %r1145, p, 0xffffffff;
    @!p not.b32 %r1145, %r1145;
}

	// end inline asm
	and.b32  	%r1161, %r1145, %r1160;
	mov.b32 	%r1150, 128;
	// begin inline asm
	{
    .reg .pred p;
    and.b32 %r1148, %r1149, %r1150;    setp.ne.u32 p, %r1148, 0;
    vote.ballot.sync.b32 %r1148, p, 0xffffffff;
    @!p not.b32 %r1148, %r1148;
}

	// end inline asm
	and.b32  	%r1162, %r1148, %r1161;
	clz.b32 	%r1163, %r1162;
	sub.s32 	%r139, 31, %r1163;
	and.b32  	%r1164, %r564, %r1162;
	popc.b32 	%r140, %r1164;
	setp.ne.s32 	%p100, %r183, %r139;
	mov.b32 	%r1665, 0;
	@%p100 bra 	$L__BB18_145;
	shl.b32 	%r1165, %r1149, 2;
	add.s32 	%r1166, %r52, %r1165;
	atom.shared.add.u32 	%r1665, [%r1166], %r140;
$L__BB18_145:
	shfl.sync.idx.b32	%r1192|%p101, %r1665, %r139, 31, -1;
	add.s32 	%r143, %r140, %r1192;
	cvt.u32.u16 	%r1193, %rs271;
	and.b32  	%r1194, %r1193, 255;
	shr.u32 	%r1195, %r1194, %r33;
	and.b32  	%r1189, %r1195, %r8;
	mov.b32 	%r1169, 1;
	// begin inline asm
	{
    .reg .pred p;
    and.b32 %r1167, %r1189, %r1169;    setp.ne.u32 p, %r1167, 0;
    vote.ballot.sync.b32 %r1167, p, 0xffffffff;
    @!p not.b32 %r1167, %r1167;
}

	// end inline asm
	mov.b32 	%r1172, 2;
	// begin inline asm
	{
    .reg .pred p;
    and.b32 %r1170, %r1189, %r1172;    setp.ne.u32 p, %r1170, 0;
    vote.ballot.sync.b32 %r1170, p, 0xffffffff;
    @!p not.b32 %r1170, %r1170;
}

	// end inline asm
	and.b32  	%r1196, %r1170, %r1167;
	mov.b32 	%r1175, 4;
	// begin inline asm
	{
    .reg .pred p;
    and.b32 %r1173, %r1189, %r1175;    setp.ne.u32 p, %r1173, 0;
    vote.ballot.sync.b32 %r1173, p, 0xffffffff;
    @!p not.b32 %r1173, %r1173;
}

	// end inline asm
	and.b32  	%r1197, %r1173, %r1196;
	mov.b32 	%r1178, 8;
	// begin inline asm
	{
    .reg .pred p;
    and.b32 %r1176, %r1189, %r1178;    setp.ne.u32 p, %r1176, 0;
    vote.ballot.sync.b32 %r1176, p, 0xffffffff;
    @!p not.b32 %r1176, %r1176;
}

	// end inline asm
	and.b32  	%r1198, %r1176, %r1197;
	mov.b32 	%r1181, 16;
	// begin inline asm
	{
    .reg .pred p;
    and.b32 %r1179, %r1189, %r1181;    setp.ne.u32 p, %r1179, 0;
    vote.ballot.sync.b32 %r1179, p, 0xffffffff;
    @!p not.b32 %r1179, %r1179;
}

	// end inline asm
	and.b32  	%r1199, %r1179, %r1198;
	mov.b32 	%r1184, 32;
	// begin inline asm
	{
    .reg .pred p;
    and.b32 %r1182, %r1189, %r1184;    setp.ne.u32 p, %r1182, 0;
    vote.ballot.sync.b32 %r1182, p, 0xffffffff;
    @!p not.b32 %r1182, %r1182;
}

	// end inline asm
	and.b32  	%r1200, %r1182, %r1199;
	mov.b32 	%r1187, 64;
	// begin inline asm
	{
    .reg .pred p;
    and.b32 %r1185, %r1189, %r1187;    setp.ne.u32 p, %r1185, 0;
    vote.ballot.sync.b32 %r1185, p, 0xffffffff;
    @!p not.b32 %r1185, %r1185;
}

	// end inline asm
	and.b32  	%r1201, %r1185, %r1200;
	mov.b32 	%r1190, 128;
	// begin inline asm
	{
    .reg .pred p;
    and.b32 %r1188, %r1189, %r1190;    setp.ne.u32 p, %r1188, 0;
    vote.ballot.sync.b32 %r1188, p, 0xffffffff;
    @!p not.b32 %r1188, %r1188;
}

	// end inline asm
	and.b32  	%r1202, %r1188, %r1201;
	clz.b32 	%r1203, %r1202;
	sub.s32 	%r145, 31, %r1203;
	and.b32  	%r1204, %r564, %r1202;
	popc.b32 	%r146, %r1204;
	setp.ne.s32 	%p102, %r183, %r145;
	mov.b32 	%r1666, 0;
	@%p102 bra 	$L__BB18_147;
	shl.b32 	%r1205, %r1189, 2;
	add.s32 	%r1206, %r52, %r1205;
	atom.shared.add.u32 	%r1666, [%r1206], %r146;
$L__BB18_147:
	shfl.sync.idx.b32	%r1232|%p103, %r1666, %r145, 31, -1;
	add.s32 	%r149, %r146, %r1232;
	cvt.u32.u16 	%r1233, %rs272;
	and.b32  	%r1234, %r1233, 255;
	shr.u32 	%r1235, %r1234, %r33;
	and.b32  	%r1229, %r1235, %r8;
	mov.b32 	%r1209, 1;
	// begin inline asm
	{
    .reg .pred p;
    and.b32 %r1207, %r1229, %r1209;    setp.ne.u32 p, %r1207, 0;
    vote.ballot.sync.b32 %r1207, p, 0xffffffff;
    @!p not.b32 %r1207, %r1207;
}

	// end inline asm
	mov.b32 	%r1212, 2;
	// begin inline asm
	{
    .reg .pred p;
    and.b32 %r1210, %r1229, %r1212;    setp.ne.u32 p, %r1210, 0;
    vote.ballot.sync.b32 %r1210, p, 0xffffffff;
    @!p not.b32 %r1210, %r1210;
}

	// end inline asm
	and.b32  	%r1236, %r1210, %r1207;
	mov.b32 	%r1215, 4;
	// begin inline asm
	{
    .reg .pred p;
    and.b32 %r1213, %r1229, %r1215;    setp.ne.u32 p, %r1213, 0;
    vote.ballot.sync.b32 %r1213, p, 0xffffffff;
    @!p not.b32 %r1213, %r1213;
}

	// end inline asm
	and.b32  	%r1237, %r1213, %r1236;
	mov.b32 	%r1218, 8;
	// begin inline asm
	{
    .reg .pred p;
    and.b32 %r1216, %r1229, %r1218;    setp.ne.u32 p, %r1216, 0;
    vote.ballot.sync.b32 %r1216, p, 0xffffffff;
    @!p not.b32 %r1216, %r1216;
}

	// end inline asm
	and.b32  	%r1238, %r1216, %r1237;
	mov.b32 	%r1221, 16;
	// begin inline asm
	{
    .reg .pred p;
    and.b32 %r1219, %r1229, %r1221;    setp.ne.u32 p, %r1219, 0;
    vote.ballot.sync.b32 %r1219, p, 0xffffffff;
    @!p not.b32 %r1219, %r1219;
}

	// end inline asm
	and.b32  	%r1239, %r1219, %r1238;
	mov.b32 	%r1224, 32;
	// begin inline asm
	{
    .reg .pred p;
    and.b32 %r1222, %r1229, %r1224;    setp.ne.u32 p, %r1222, 0;
    vote.ballot.sync.b32 %r1222, p, 0xffffffff;
    @!p not.b32 %r1222, %r1222;
}

	// end inline asm
	and.b32  	%r1240, %r1222, %r1239;
	mov.b32 	%r1227, 64;
	// begin inline asm
	{
    .reg .pred p;
    and.b32 %r1225, %r1229, %r1227;    setp.ne.u32 p, %r1225, 0;
    vote.ballot.sync.b32 %r1225, p, 0xffffffff;
    @!p not.b32 %r1225, %r1225;
}

	// end inline asm
	and.b32  	%r1241, %r1225, %r1240;
	mov.b32 	%r1230, 128;
	// begin inline asm
	{
    .reg .pred p;
    and.b32 %r1228, %r1229, %r1230;    setp.ne.u32 p, %r1228, 0;
    vote.ballot.sync.b32 %r1228, p, 0xffffffff;
    @!p not.b32 %r1228, %r1228;
}

	// end inline asm
	and.b32  	%r1242, %r1228, %r1241;
	clz.b32 	%r1243, %r1242;
	sub.s32 	%r151, 31, %r1243;
	and.b32  	%r1244, %r564, %r1242;
	popc.b32 	%r152, %r1244;
	setp.ne.s32 	%p104, %r183, %r151;
	mov.b32 	%r1667, 0;
	@%p104 bra 	$L__BB18_149;
	shl.b32 	%r1245, %r1229, 2;
	add.s32 	%r1246, %r52, %r1245;
	atom.shared.add.u32 	%r1667, [%r1246], %r152;
$L__BB18_149:
	shfl.sync.idx.b32	%r1272|%p105, %r1667, %r151, 31, -1;
	add.s32 	%r155, %r152, %r1272;
	cvt.u32.u16 	%r1273, %rs273;
	and.b32  	%r1274, %r1273, 255;
	shr.u32 	%r1275, %r1274, %r33;
	and.b32  	%r1269, %r1275, %r8;
	mov.b32 	%r1249, 1;
	// begin inline asm
	{
    .reg .pred p;
    and.b32 %r1247, %r1269, %r1249;    setp.ne.u32 p, %r1247, 0;
    vote.ballot.sync.b32 %r1247, p, 0xffffffff;
    @!p not.b32 %r1247, %r1247;
}

	// end inline asm
	mov.b32 	%r1252, 2;
	// begin inline asm
	{
    .reg .pred p;
    and.b32 %r1250, %r1269, %r1252;    setp.ne.u32 p, %r1250, 0;
    vote.ballot.sync.b32 %r1250, p, 0xffffffff;
    @!p not.b32 %r1250, %r1250;
}

	// end inline asm
	and.b32  	%r1276, %r1250, %r1247;
	mov.b32 	%r1255, 4;
	// begin inline asm
	{
    .reg .pred p;
    and.b32 %r1253, %r1269, %r1255;    setp.ne.u32 p, %r1253, 0;
    vote.ballot.sync.b32 %r1253, p, 0xffffffff;
    @!p not.b32 %r1253, %r1253;
}

	// end inline asm
	and.b32  	%r1277, %r1253, %r1276;
	mov.b32 	%r1258, 8;
	// begin inline asm
	{
    .reg .pred p;
    and.b32 %r1256, %r1269, %r1258;    setp.ne.u32 p, %r1256, 0;
    vote.ballot.sync.b32 %r1256, p, 0xffffffff;
    @!p not.b32 %r1256, %r1256;
}

	// end inline asm
	and.b32  	%r1278, %r1256, %r1277;
	mov.b32 	%r1261, 16;
	// begin inline asm
	{
    .reg .pred p;
    and.b32 %r1259, %r1269, %r1261;    setp.ne.u32 p, %r1259, 0;
    vote.ballot.sync.b32 %r1259, p, 0xffffffff;
    @!p not.b32 %r1259, %r1259;
}

	// end inline asm
	and.b32  	%r1279, %r1259, %r1278;
	mov.b32 	%r1264, 32;
	// begin inline asm
	{
    .reg .pred p;
    and.b32 %r1262, %r1269, %r1264;    setp.ne.u32 p, %r1262, 0;
    vote.ballot.sync.b32 %r1262, p, 0xffffffff;
    @!p not.b32 %r1262, %r1262;
}

	// end inline asm
	and.b32  	%r1280, %r1262, %r1279;
	mov.b32 	%r1267, 64;
	// begin inline asm
	{
    .reg .pred p;
    and.b32 %r1265, %r1269, %r1267;    setp.ne.u32 p, %r1265, 0;
    vote.ballot.sync.b32 %r1265, p, 0xffffffff;
    @!p not.b32 %r1265, %r1265;
}

	// end inline asm
	and.b32  	%r1281, %r1265, %r1280;
	mov.b32 	%r1270, 128;
	// begin inline asm
	{
    .reg .pred p;
    and.b32 %r1268, %r1269, %r1270;    setp.ne.u32 p, %r1268, 0;
    vote.ballot.sync.b32 %r1268, p, 0xffffffff;
    @!p not.b32 %r1268, %r1268;
}

	// end inline asm
	and.b32  	%r1282, %r1268, %r1281;
	clz.b32 	%r1283, %r1282;
	sub.s32 	%r157, 31, %r1283;
	and.b32  	%r1284, %r564, %r1282;
	popc.b32 	%r158, %r1284;
	setp.ne.s32 	%p106, %r183, %r157;
	mov.b32 	%r1668, 0;
	@%p106 bra 	$L__BB18_151;
	shl.b32 	%r1285, %r1269, 2;
	add.s32 	%r1286, %r52, %r1285;
	atom.shared.add.u32 	%r1668, [%r1286], %r158;
$L__BB18_151:
	shfl.sync.idx.b32	%r1312|%p107, %r1668, %r157, 31, -1;
	add.s32 	%r161, %r158, %r1312;
	cvt.u32.u16 	%r1313, %rs274;
	and.b32  	%r1314, %r1313, 255;
	shr.u32 	%r1315, %r1314, %r33;
	and.b32  	%r1309, %r1315, %r8;
	mov.b32 	%r1289, 1;
	// begin inline asm
	{
    .reg .pred p;
    and.b32 %r1287, %r1309, %r1289;    setp.ne.u32 p, %r1287, 0;
    vote.ballot.sync.b32 %r1287, p, 0xffffffff;
    @!p not.b32 %r1287, %r1287;
}

	// end inline asm
	mov.b32 	%r1292, 2;
	// begin inline asm
	{
    .reg .pred p;
    and.b32 %r1290, %r1309, %r1292;    setp.ne.u32 p, %r1290, 0;
    vote.ballot.sync.b32 %r1290, p, 0xffffffff;
    @!p not.b32 %r1290, %r1290;
}

	// end inline asm
	and.b32  	%r1316, %r1290, %r1287;
	mov.b32 	%r1295, 4;
	// begin inline asm
	{
    .reg .pred p;
    and.b32 %r1293, %r1309, %r1295;    setp.ne.u32 p, %r1293, 0;
    vote.ballot.sync.b32 %r1293, p, 0xffffffff;
    @!p not.b32 %r1293, %r1293;
}

	// end inline asm
	and.b32  	%r1317, %r1293, %r1316;
	mov.b32 	%r1298, 8;
	// begin inline asm
	{
    .reg .pred p;
    and.b32 %r1296, %r1309, %r1298;    setp.ne.u32 p, %r1296, 0;
    vote.ballot.sync.b32 %r1296, p, 0xffffffff;
    @!p not.b32 %r1296, %r1296;
}

	// end inline asm
	and.b32  	%r1318, %r1296, %r1317;
	mov.b32 	%r1301, 16;
	// begin inline asm
	{
    .reg .pred p;
    and.b32 %r1299, %r1309, %r1301;    setp.ne.u32 p, %r1299, 0;
    vote.ballot.sync.b32 %r1299, p, 0xffffffff;
    @!p not.b32 %r1299, %r1299;
}

	// end inline asm
	and.b32  	%r1319, %r1299, %r1318;
	mov.b32 	%r1304, 32;
	// begin inline asm
	{
    .reg .pred p;
    and.b32 %r1302, %r1309, %r1304;    setp.ne.u32 p, %r1302, 0;
    vote.ballot.sync.b32 %r1302, p, 0xffffffff;
    @!p not.b32 %r1302, %r1302;
}

	// end inline asm
	and.b32  	%r1320, %r1302, %r1319;
	mov.b32 	%r1307, 64;
	// begin inline asm
	{
    .reg .pred p;
    and.b32 %r1305, %r1309, %r1307;    setp.ne.u32 p, %r1305, 0;
    vote.ballot.sync.b32 %r1305, p, 0xffffffff;
    @!p not.b32 %r1305, %r1305;
}

	// end inline asm
	and.b32  	%r1321, %r1305, %r1320;
	mov.b32 	%r1310, 128;
	// begin inline asm
	{
    .reg .pred p;
    and.b32 %r1308, %r1309, %r1310;    setp.ne.u32 p, %r1308, 0;
    vote.ballot.sync.b32 %r1308, p, 0xffffffff;
    @!p not.b32 %r1308, %r1308;
}

	// end inline asm
	and.b32  	%r1322, %r1308, %r1321;
	clz.b32 	%r1323, %r1322;
	sub.s32 	%r163, 31, %r1323;
	and.b32  	%r1324, %r564, %r1322;
	popc.b32 	%r164, %r1324;
	setp.ne.s32 	%p108, %r183, %r163;
	mov.b32 	%r1669, 0;
	@%p108 bra 	$L__BB18_153;
	shl.b32 	%r1325, %r1309, 2;
	add.s32 	%r1326, %r52, %r1325;
	atom.shared.add.u32 	%r1669, [%r1326], %r164;
$L__BB18_153:
	shfl.sync.idx.b32	%r1327|%p110, %r1669, %r163, 31, -1;
	add.s32 	%r1328, %r164, %r1327;
	bar.sync 	0;
	mov.u32 	%r1329, _ZZN3cub18CUB_300001_SM_10006detail10radix_sort29DeviceRadixSortOnesweepKernelINS1_5radix10policy_hubIcNS0_8NullTypeEyE10Policy1000ELNS0_9SortOrderE0EcS6_yiiNS1_21identity_decomposer_tEEEvPT5_SC_PT3_PKSD_PT1_PKSH_PT2_PKSL_T4_iiT6_E1s;
	add.s32 	%r1330, %r1329, %r59;
	st.shared.u8 	[%r1330+-1], %rs256;
	add.s32 	%r1331, %r1329, %r65;
	st.shared.u8 	[%r1331+-1], %rs257;
	add.s32 	%r1332, %r1329, %r71;
	st.shared.u8 	[%r1332+-1], %rs258;
	add.s32 	%r1333, %r1329, %r77;
	st.shared.u8 	[%r1333+-1], %rs259;
	add.s32 	%r1334, %r1329, %r83;
	st.shared.u8 	[%r1334+-1], %rs260;
	add.s32 	%r1335, %r1329, %r89;
	st.shared.u8 	[%r1335+-1], %rs261;
	add.s32 	%r1336, %r1329, %r95;
	st.shared.u8 	[%r1336+-1], %rs262;
	add.s32 	%r1337, %r1329, %r101;
	st.shared.u8 	[%r1337+-1], %rs263;
	add.s32 	%r1338, %r1329, %r107;
	st.shared.u8 	[%r1338+-1], %rs264;
	add.s32 	%r1339, %r1329, %r113;
	st.shared.u8 	[%r1339+-1], %rs265;
	add.s32 	%r1340, %r1329, %r119;
	st.shared.u8 	[%r1340+-1], %rs266;
	add.s32 	%r1341, %r1329, %r125;
	st.shared.u8 	[%r1341+-1], %rs267;
	add.s32 	%r1342, %r1329, %r131;
	st.shared.u8 	[%r1342+-1], %rs268;
	add.s32 	%r1343, %r1329, %r137;
	st.shared.u8 	[%r1343+-1], %rs269;
	add.s32 	%r1344, %r1329, %r143;
	st.shared.u8 	[%r1344+-1], %rs270;
	add.s32 	%r1345, %r1329, %r149;
	st.shared.u8 	[%r1345+-1], %rs271;
	add.s32 	%r1346, %r1329, %r155;
	st.shared.u8 	[%r1346+-1], %rs272;
	add.s32 	%r1347, %r1329, %r161;
	st.shared.u8 	[%r1347+-1], %rs273;
	add.s32 	%r1348, %r1329, %r1328;
	st.shared.u8 	[%r1348+-1], %rs274;
	shl.b32 	%r1349, %r1, 3;
	add.s32 	%r1350, %r1329, %r1349;
	add.s32 	%r167, %r1350, 19616;
	@%p71 bra 	$L__BB18_161;
	ld.param.u64 	%rd192, [_ZN3cub18CUB_300001_SM_10006detail10radix_sort29DeviceRadixSortOnesweepKernelINS1_5radix10policy_hubIcNS0_8NullTypeEyE10Policy1000ELNS0_9SortOrderE0EcS6_yiiNS1_21identity_decomposer_tEEEvPT5_SC_PT3_PKSD_PT1_PKSH_PT2_PKSL_T4_iiT6__param_3];
	cvta.to.global.u64 	%rd52, %rd192;
	shl.b64 	%rd53, %rd7, 3;
	add.s64 	%rd54, %rd52, %rd53;
	ld.global.u64 	%rd55, [%rd54];
	cvt.s64.s32 	%rd56, %r51;
	sub.s64 	%rd194, %rd55, %rd56;
	st.shared.u64 	[%r167], %rd194;
	setp.lt.s32 	%p111, %r4, 1;
	mov.u32 	%r1673, %r1646;
	@%p111 bra 	$L__BB18_160;
	mov.b32 	%r1671, -1;
	mov.u32 	%r1670, %r4;
	mov.u32 	%r1673, %r1646;
$L__BB18_156:
	ld.param.u64 	%rd185, [_ZN3cub18CUB_300001_SM_10006detail10radix_sort29DeviceRadixSortOnesweepKernelINS1_5radix10policy_hubIcNS0_8NullTypeEyE10Policy1000ELNS0_9SortOrderE0EcS6_yiiNS1_21identity_decomposer_tEEEvPT5_SC_PT3_PKSD_PT1_PKSH_PT2_PKSL_T4_iiT6__param_0];
	add.s32 	%r171, %r1670, -1;
	shl.b32 	%r1352, %r171, 8;
	add.s32 	%r1353, %r1352, %r1;
	cvta.to.global.u64 	%rd57, %rd185;
	mul.wide.s32 	%rd58, %r1353, 4;
	add.s64 	%rd17, %rd57, %rd58;
$L__BB18_157:
	membar.cta;
	ld.volatile.global.u32 	%r172, [%rd17];
	setp.eq.s32 	%p112, %r172, 0;
	@%p112 bra 	$L__BB18_157;
	and.b32  	%r1354, %r172, 1073741823;
	add.s32 	%r1673, %r1354, %r1673;
	setp.gt.s32 	%p113, %r172, -1;
	vote.sync.ballot.b32 	%r1671, %p113, %r1671;
	setp.gt.u32 	%p115, %r1670, 1;
	and.pred  	%p116, %p113, %p115;
	mov.u32 	%r1670, %r171;
	@%p116 bra 	$L__BB18_156;
	ld.shared.u64 	%rd194, [%r167];
$L__BB18_160:
	ld.param.u64 	%rd186, [_ZN3cub18CUB_300001_SM_10006detail10radix_sort29DeviceRadixSortOnesweepKernelINS1_5radix10policy_hubIcNS0_8NullTypeEyE10Policy1000ELNS0_9SortOrderE0EcS6_yiiNS1_21identity_decomposer_tEEEvPT5_SC_PT3_PKSD_PT1_PKSH_PT2_PKSL_T4_iiT6__param_0];
	or.b32  	%r1355, %r1673, -2147483648;
	cvta.to.global.u64 	%rd59, %rd186;
	shl.b32 	%r1356, %r4, 8;
	add.s32 	%r1357, %r1356, %r1;
	mul.wide.s32 	%rd60, %r1357, 4;
	add.s64 	%rd61, %rd59, %rd60;
	st.volatile.global.u32 	[%rd61], %r1355;
	sub.s32 	%r1358, %r1673, %r1646;
	cvt.s64.s32 	%rd62, %r1358;
	add.s64 	%rd63, %rd194, %rd62;
	st.shared.u64 	[%r167], %rd63;
$L__BB18_161:
	ld.param.u32 	%r1634, [_ZN3cub18CUB_300001_SM_10006detail10radix_sort29DeviceRadixSortOnesweepKernelINS1_5radix10policy_hubIcNS0_8NullTypeEyE10Policy1000ELNS0_9SortOrderE0EcS6_yiiNS1_21identity_decomposer_tEEEvPT5_SC_PT3_PKSD_PT1_PKSH_PT2_PKSL_T4_iiT6__param_8];
	ld.param.u64 	%rd189, [_ZN3cub18CUB_300001_SM_10006detail10radix_sort29DeviceRadixSortOnesweepKernelINS1_5radix10policy_hubIcNS0_8NullTypeEyE10Policy1000ELNS0_9SortOrderE0EcS6_yiiNS1_21identity_decomposer_tEEEvPT5_SC_PT3_PKSD_PT1_PKSH_PT2_PKSL_T4_iiT6__param_2];
	setp.gt.u32 	%p117, %r1, 255;
	mad.lo.s32 	%r176, %r4, 9728, 9728;
	setp.lt.s32 	%p118, %r176, %r1634;
	setp.eq.s64 	%p119, %rd189, 0;
	or.pred  	%p120, %p119, %p118;
	or.pred  	%p121, %p117, %p120;
	@%p121 bra 	$L__BB18_163;
	ld.param.u64 	%rd190, [_ZN3cub18CUB_300001_SM_10006detail10radix_sort29DeviceRadixSortOnesweepKernelINS1_5radix10policy_hubIcNS0_8NullTypeEyE10Policy1000ELNS0_9SortOrderE0EcS6_yiiNS1_21identity_decomposer_tEEEvPT5_SC_PT3_PKSD_PT1_PKSH_PT2_PKSL_T4_iiT6__param_2];
	ld.shared.u64 	%rd64, [%r167];
	cvt.s64.s32 	%rd65, %r1646;
	cvt.s64.s32 	%rd66, %r51;
	add.s64 	%rd67, %rd66, %rd65;
	add.s64 	%rd68, %rd67, %rd64;
	cvta.to.global.u64 	%rd69, %rd190;
	shl.b64 	%rd70, %rd7, 3;
	add.s64 	%rd71, %rd69, %rd70;
	st.global.u64 	[%rd71], %rd68;
$L__BB18_163:
	ld.param.u32 	%r1635, [_ZN3cub18CUB_300001_SM_10006detail10radix_sort29DeviceRadixSortOnesweepKernelINS1_5radix10policy_hubIcNS0_8NullTypeEyE10Policy1000ELNS0_9SortOrderE0EcS6_yiiNS1_21identity_decomposer_tEEEvPT5_SC_PT3_PKSD_PT1_PKSH_PT2_PKSL_T4_iiT6__param_8];
	shl.b32 	%r1359, %r1, 2;
	add.s32 	%r177, %r1329, %r1359;
	setp.gt.s32 	%p122, %r176, %r1635;
	bar.sync 	0;
	@%p122 bra 	$L__BB18_165;
	mad.lo.s32 	%r1361, %r1, -3, %r177;
	ld.shared.u8 	%rs144, [%r1361];
	cvt.u32.u16 	%r1362, %rs144;
	and.b32  	%r1363, %r1362, 255;
	shr.u32 	%r1364, %r1363, %r33;
	and.b32  	%r1365, %r1364, %r8;
	shl.b32 	%r1366, %r1365, 3;
	add.s32 	%r1368, %r1329, 19616;
	add.s32 	%r1369, %r1368, %r1366;
	ld.shared.u64 	%rd72, [%r1369];
	add.s64 	%rd73, %rd72, %rd7;
	xor.b16  	%rs145, %rs144, 128;
	add.s64 	%rd74, %rd1, %rd73;
	st.global.u8 	[%rd74], %rs145;
	bar.warp.sync 	-1;
	ld.shared.u8 	%rs146, [%r1361+512];
	cvt.u32.u16 	%r1370, %rs146;
	and.b32  	%r1371, %r1370, 255;
	shr.u32 	%r1372, %r1371, %r33;
	and.b32  	%r1373, %r1372, %r8;
	shl.b32 	%r1374, %r1373, 3;
	add.s32 	%r1375, %r1368, %r1374;
	ld.shared.u64 	%rd75, [%r1375];
	add.s64 	%rd76, %rd75, %rd7;
	xor.b16  	%rs147, %rs146, 128;
	add.s64 	%rd77, %rd1, %rd76;
	st.global.u8 	[%rd77+512], %rs147;
	bar.warp.sync 	-1;
	ld.shared.u8 	%rs148, [%r1361+1024];
	cvt.u32.u16 	%r1376, %rs148;
	and.b32  	%r1377, %r1376, 255;
	shr.u32 	%r1378, %r1377, %r33;
	and.b32  	%r1379, %r1378, %r8;
	shl.b32 	%r1380, %r1379, 3;
	add.s32 	%r1381, %r1368, %r1380;
	ld.shared.u64 	%rd78, [%r1381];
	add.s64 	%rd79, %rd78, %rd7;
	xor.b16  	%rs149, %rs148, 128;
	add.s64 	%rd80, %rd1, %rd79;
	st.global.u8 	[%rd80+1024], %rs149;
	bar.warp.sync 	-1;
	ld.shared.u8 	%rs150, [%r1361+1536];
	cvt.u32.u16 	%r1382, %rs150;
	and.b32  	%r1383, %r1382, 255;
	shr.u32 	%r1384, %r1383, %r33;
	and.b32  	%r1385, %r1384, %r8;
	shl.b32 	%r1386, %r1385, 3;
	add.s32 	%r1387, %r1368, %r1386;
	ld.shared.u64 	%rd81, [%r1387];
	add.s64 	%rd82, %rd81, %rd7;
	xor.b16  	%rs151, %rs150, 128;
	add.s64 	%rd83, %rd1, %rd82;
	st.global.u8 	[%rd83+1536], %rs151;
	bar.warp.sync 	-1;
	ld.shared.u8 	%rs152, [%r1361+2048];
	cvt.u32.u16 	%r1388, %rs152;
	and.b32  	%r1389, %r1388, 255;
	shr.u32 	%r1390, %r1389, %r33;
	and.b32  	%r1391, %r1390, %r8;
	shl.b32 	%r1392, %r1391, 3;
	add.s32 	%r1393, %r1368, %r1392;
	ld.shared.u64 	%rd84, [%r1393];
	add.s64 	%rd85, %rd84, %rd7;
	xor.b16  	%rs153, %rs152, 128;
	add.s64 	%rd86, %rd1, %rd85;
	st.global.u8 	[%rd86+2048], %rs153;
	bar.warp.sync 	-1;
	ld.shared.u8 	%rs154, [%r1361+2560];
	cvt.u32.u16 	%r1394, %rs154;
	and.b32  	%r1395, %r1394, 255;
	shr.u32 	%r1396, %r1395, %r33;
	and.b32  	%r1397, %r1396, %r8;
	shl.b32 	%r1398, %r1397, 3;
	add.s32 	%r1399, %r1368, %r1398;
	ld.shared.u64 	%rd87, [%r1399];
	add.s64 	%rd88, %rd87, %rd7;
	xor.b16  	%rs155, %rs154, 128;
	add.s64 	%rd89, %rd1, %rd88;
	st.global.u8 	[%rd89+2560], %rs155;
	bar.warp.sync 	-1;
	ld.shared.u8 	%rs156, [%r1361+3072];
	cvt.u32.u16 	%r1400, %rs156;
	and.b32  	%r1401, %r1400, 255;
	shr.u32 	%r1402, %r1401, %r33;
	and.b32  	%r1403, %r1402, %r8;
	shl.b32 	%r1404, %r1403, 3;
	add.s32 	%r1405, %r1368, %r1404;
	ld.shared.u64 	%rd90, [%r1405];
	add.s64 	%rd91, %rd90, %rd7;
	xor.b16  	%rs157, %rs156, 128;
	add.s64 	%rd92, %rd1, %rd91;
	st.global.u8 	[%rd92+3072], %rs157;
	bar.warp.sync 	-1;
	ld.shared.u8 	%rs158, [%r1361+3584];
	cvt.u32.u16 	%r1406, %rs158;
	and.b32  	%r1407, %r1406, 255;
	shr.u32 	%r1408, %r1407, %r33;
	and.b32  	%r1409, %r1408, %r8;
	shl.b32 	%r1410, %r1409, 3;
	add.s32 	%r1411, %r1368, %r1410;
	ld.shared.u64 	%rd93, [%r1411];
	add.s64 	%rd94, %rd93, %rd7;
	xor.b16  	%rs159, %rs158, 128;
	add.s64 	%rd95, %rd1, %rd94;
	st.global.u8 	[%rd95+3584], %rs159;
	bar.warp.sync 	-1;
	ld.shared.u8 	%rs160, [%r1361+4096];
	cvt.u32.u16 	%r1412, %rs160;
	and.b32  	%r1413, %r1412, 255;
	shr.u32 	%r1414, %r1413, %r33;
	and.b32  	%r1415, %r1414, %r8;
	shl.b32 	%r1416, %r1415, 3;
	add.s32 	%r1417, %r1368, %r1416;
	ld.shared.u64 	%rd96, [%r1417];
	add.s64 	%rd97, %rd96, %rd7;
	xor.b16  	%rs161, %rs160, 128;
	add.s64 	%rd98, %rd1, %rd97;
	st.global.u8 	[%rd98+4096], %rs161;
	bar.warp.sync 	-1;
	ld.shared.u8 	%rs162, [%r1361+4608];
	cvt.u32.u16 	%r1418, %rs162;
	and.b32  	%r1419, %r1418, 255;
	shr.u32 	%r1420, %r1419, %r33;
	and.b32  	%r1421, %r1420, %r8;
	shl.b32 	%r1422, %r1421, 3;
	add.s32 	%r1423, %r1368, %r1422;
	ld.shared.u64 	%rd99, [%r1423];
	add.s64 	%rd100, %rd99, %rd7;
	xor.b16  	%rs163, %rs162, 128;
	add.s64 	%rd101, %rd1, %rd100;
	st.global.u8 	[%rd101+4608], %rs163;
	bar.warp.sync 	-1;
	ld.shared.u8 	%rs164, [%r1361+5120];
	cvt.u32.u16 	%r1424, %rs164;
	and.b32  	%r1425, %r1424, 255;
	shr.u32 	%r1426, %r1425, %r33;
	and.b32  	%r1427, %r1426, %r8;
	shl.b32 	%r1428, %r1427, 3;
	add.s32 	%r1429, %r1368, %r1428;
	ld.shared.u64 	%rd102, [%r1429];
	add.s64 	%rd103, %rd102, %rd7;
	xor.b16  	%rs165, %rs164, 128;
	add.s64 	%rd104, %rd1, %rd103;
	st.global.u8 	[%rd104+5120], %rs165;
	bar.warp.sync 	-1;
	ld.shared.u8 	%rs166, [%r1361+5632];
	cvt.u32.u16 	%r1430, %rs166;
	and.b32  	%r1431, %r1430, 255;
	shr.u32 	%r1432, %r1431, %r33;
	and.b32  	%r1433, %r1432, %r8;
	shl.b32 	%r1434, %r1433, 3;
	add.s32 	%r1435, %r1368, %r1434;
	ld.shared.u64 	%rd105, [%r1435];
	add.s64 	%rd106, %rd105, %rd7;
	xor.b16  	%rs167, %rs166, 128;
	add.s64 	%rd107, %rd1, %rd106;
	st.global.u8 	[%rd107+5632], %rs167;
	bar.warp.sync 	-1;
	ld.shared.u8 	%rs168, [%r1361+6144];
	cvt.u32.u16 	%r1436, %rs168;
	and.b32  	%r1437, %r1436, 255;
	shr.u32 	%r1438, %r1437, %r33;
	and.b32  	%r1439, %r1438, %r8;
	shl.b32 	%r1440, %r1439, 3;
	add.s32 	%r1441, %r1368, %r1440;
	ld.shared.u64 	%rd108, [%r1441];
	add.s64 	%rd109, %rd108, %rd7;
	xor.b16  	%rs169, %rs168, 128;
	add.s64 	%rd110, %rd1, %rd109;
	st.global.u8 	[%rd110+6144], %rs169;
	bar.warp.sync 	-1;
	ld.shared.u8 	%rs170, [%r1361+6656];
	cvt.u32.u16 	%r1442, %rs170;
	and.b32  	%r1443, %r1442, 255;
	shr.u32 	%r1444, %r1443, %r33;
	and.b32  	%r1445, %r1444, %r8;
	shl.b32 	%r1446, %r1445, 3;
	add.s32 	%r1447, %r1368, %r1446;
	ld.shared.u64 	%rd111, [%r1447];
	add.s64 	%rd112, %rd111, %rd7;
	xor.b16  	%rs171, %rs170, 128;
	add.s64 	%rd113, %rd1, %rd112;
	st.global.u8 	[%rd113+6656], %rs171;
	bar.warp.sync 	-1;
	ld.shared.u8 	%rs172, [%r1361+7168];
	cvt.u32.u16 	%r1448, %rs172;
	and.b32  	%r1449, %r1448, 255;
	shr.u32 	%r1450, %r1449, %r33;
	and.b32  	%r1451, %r1450, %r8;
	shl.b32 	%r1452, %r1451, 3;
	add.s32 	%r1453, %r1368, %r1452;
	ld.shared.u64 	%rd114, [%r1453];
	add.s64 	%rd115, %rd114, %rd7;
	xor.b16  	%rs173, %rs172, 128;
	add.s64 	%rd116, %rd1, %rd115;
	st.global.u8 	[%rd116+7168], %rs173;
	bar.warp.sync 	-1;
	ld.shared.u8 	%rs174, [%r1361+7680];
	cvt.u32.u16 	%r1454, %rs174;
	and.b32  	%r1455, %r1454, 255;
	shr.u32 	%r1456, %r1455, %r33;
	and.b32  	%r1457, %r1456, %r8;
	shl.b32 	%r1458, %r1457, 3;
	add.s32 	%r1459, %r1368, %r1458;
	ld.shared.u64 	%rd117, [%r1459];
	add.s64 	%rd118, %rd117, %rd7;
	xor.b16  	%rs175, %rs174, 128;
	add.s64 	%rd119, %rd1, %rd118;
	st.global.u8 	[%rd119+7680], %rs175;
	bar.warp.sync 	-1;
	ld.shared.u8 	%rs176, [%r1361+8192];
	cvt.u32.u16 	%r1460, %rs176;
	and.b32  	%r1461, %r1460, 255;
	shr.u32 	%r1462, %r1461, %r33;
	and.b32  	%r1463, %r1462, %r8;
	shl.b32 	%r1464, %r1463, 3;
	add.s32 	%r1465, %r1368, %r1464;
	ld.shared.u64 	%rd120, [%r1465];
	add.s64 	%rd121, %rd120, %rd7;
	xor.b16  	%rs177, %rs176, 128;
	add.s64 	%rd122, %rd1, %rd121;
	st.global.u8 	[%rd122+8192], %rs177;
	bar.warp.sync 	-1;
	ld.shared.u8 	%rs178, [%r1361+8704];
	cvt.u32.u16 	%r1466, %rs178;
	and.b32  	%r1467, %r1466, 255;
	shr.u32 	%r1468, %r1467, %r33;
	and.b32  	%r1469, %r1468, %r8;
	shl.b32 	%r1470, %r1469, 3;
	add.s32 	%r1471, %r1368, %r1470;
	ld.shared.u64 	%rd123, [%r1471];
	add.s64 	%rd124, %rd123, %rd7;
	xor.b16  	%rs179, %rs178, 128;
	add.s64 	%rd125, %rd1, %rd124;
	st.global.u8 	[%rd125+8704], %rs179;
	bar.warp.sync 	-1;
	ld.shared.u8 	%rs180, [%r1361+9216];
	cvt.u32.u16 	%r1472, %rs180;
	and.b32  	%r1473, %r1472, 255;
	shr.u32 	%r1474, %r1473, %r33;
	and.b32  	%r1475, %r1474, %r8;
	shl.b32 	%r1476, %r1475, 3;
	add.s32 	%r1477, %r1368, %r1476;
	ld.shared.u64 	%rd126, [%r1477];
	add.s64 	%rd127, %rd126, %rd7;
	xor.b16  	%rs181, %rs180, 128;
	add.s64 	%rd128, %rd1, %rd127;
	st.global.u8 	[%rd128+9216], %rs181;
	bar.warp.sync 	-1;
	bra.uni 	$L__BB18_204;
$L__BB18_165:
	ld.param.u32 	%r1636, [_ZN3cub18CUB_300001_SM_10006detail10radix_sort29DeviceRadixSortOnesweepKernelINS1_5radix10policy_hubIcNS0_8NullTypeEyE10Policy1000ELNS0_9SortOrderE0EcS6_yiiNS1_21identity_decomposer_tEEEvPT5_SC_PT3_PKSD_PT1_PKSH_PT2_PKSL_T4_iiT6__param_8];
	mad.lo.s32 	%r178, %r4, -9728, %r1636;
	mad.lo.s32 	%r179, %r1, -3, %r177;
	setp.ge.s32 	%p123, %r1, %r178;
	@%p123 bra 	$L__BB18_167;
	ld.shared.u8 	%rs182, [%r179];
	cvt.u32.u16 	%r1478, %rs182;
	and.b32  	%r1479, %r1478, 255;
	shr.u32 	%r1480, %r1479, %r33;
	and.b32  	%r1481, %r1480, %r8;
	shl.b32 	%r1482, %r1481, 3;
	add.s32 	%r1484, %r1329, %r1482;
	ld.shared.u64 	%rd129, [%r1484+19616];
	xor.b16  	%rs183, %rs182, 128;
	add.s64 	%rd130, %rd129, %rd7;
	add.s64 	%rd131, %rd1, %rd130;
	st.global.u8 	[%rd131], %rs183;
$L__BB18_167:
	bar.warp.sync 	-1;
	add.s32 	%r1485, %r1, 512;
	setp.ge.s32 	%p124, %r1485, %r178;
	@%p124 bra 	$L__BB18_169;
	ld.shared.u8 	%rs184, [%r179+512];
	cvt.u32.u16 	%r1486, %rs184;
	and.b32  	%r1487, %r1486, 255;
	shr.u32 	%r1488, %r1487, %r33;
	and.b32  	%r1489, %r1488, %r8;
	shl.b32 	%r1490, %r1489, 3;
	add.s32 	%r1492, %r1329, %r1490;
	ld.shared.u64 	%rd132, [%r1492+19616];
	xor.b16  	%rs185, %rs184, 128;
	add.s64 	%rd133, %rd132, %rd7;
	add.s64 	%rd134, %rd1, %rd133;
	st.global.u8 	[%rd134+512], %rs185;
$L__BB18_169:
	bar.warp.sync 	-1;
	or.b32  	%r1493, %r1, 1024;
	setp.ge.s32 	%p125, %r1493, %r178;
	@%p125 bra 	$L__BB18_171;
	ld.shared.u8 	%rs186, [%r179+1024];
	cvt.u32.u16 	%r1494, %rs186;
	and.b32  	%r1495, %r1494, 255;
	shr.u32 	%r1496, %r1495, %r33;
	and.b32  	%r1497, %r1496, %r8;
	shl.b32 	%r1498, %r1497, 3;
	add.s32 	%r1500, %r1329, %r1498;
	ld.shared.u64 	%rd135, [%r1500+19616];
	xor.b16  	%rs187, %rs186, 128;
	add.s64 	%rd136, %rd135, %rd7;
	add.s64 	%rd137, %rd1, %rd136;
	st.global.u8 	[%rd137+1024], %rs187;
$L__BB18_171:
	bar.warp.sync 	-1;
	add.s32 	%r1501, %r1, 1536;
	setp.ge.s32 	%p126, %r1501, %r178;
	@%p126 bra 	$L__BB18_173;
	ld.shared.u8 	%rs188, [%r179+1536];
	cvt.u32.u16 	%r1502, %rs188;
	and.b32  	%r1503, %r1502, 255;
	shr.u32 	%r1504, %r1503, %r33;
	and.b32  	%r1505, %r1504, %r8;
	shl.b32 	%r1506, %r1505, 3;
	add.s32 	%r1508, %r1329, %r1506;
	ld.shared.u64 	%rd138, [%r1508+19616];
	xor.b16  	%rs189, %rs188, 128;
	add.s64 	%rd139, %rd138, %rd7;
	add.s64 	%rd140, %rd1, %rd139;
	st.global.u8 	[%rd140+1536], %rs189;
$L__BB18_173:
	bar.warp.sync 	-1;
	or.b32  	%r1509, %r1, 2048;
	setp.ge.s32 	%p127, %r1509, %r178;
	@%p127 bra 	$L__BB18_175;
	ld.shared.u8 	%rs190, [%r179+2048];
	cvt.u32.u16 	%r1510, %rs190;
	and.b32  	%r1511, %r1510, 255;
	shr.u32 	%r1512, %r1511, %r33;
	and.b32  	%r1513, %r1512, %r8;
	shl.b32 	%r1514, %r1513, 3;
	add.s32 	%r1516, %r1329, %r1514;
	ld.shared.u64 	%rd141, [%r1516+19616];
	xor.b16  	%rs191, %rs190, 128;
	add.s64 	%rd142, %rd141, %rd7;
	add.s64 	%rd143, %rd1, %rd142;
	st.global.u8 	[%rd143+2048], %rs191;
$L__BB18_175:
	bar.warp.sync 	-1;
	add.s32 	%r1517, %r1, 2560;
	setp.ge.s32 	%p128, %r1517, %r178;
	@%p128 bra 	$L__BB18_177;
	ld.shared.u8 	%rs192, [%r179+2560];
	cvt.u32.u16 	%r1518, %rs192;
	and.b32  	%r1519, %r1518, 255;
	shr.u32 	%r1520, %r1519, %r33;
	and.b32  	%r1521, %r1520, %r8;
	shl.b32 	%r1522, %r1521, 3;
	add.s32 	%r1524, %r1329, %r1522;
	ld.shared.u64 	%rd144, [%r1524+19616];
	xor.b16  	%rs193, %rs192, 128;
	add.s64 	%rd145, %rd144, %rd7;
	add.s64 	%rd146, %rd1, %rd145;
	st.global.u8 	[%rd146+2560], %rs193;
$L__BB18_177:
	bar.warp.sync 	-1;
	or.b32  	%r1525, %r1, 3072;
	setp.ge.s32 	%p129, %r1525, %r178;
	@%p129 bra 	$L__BB18_179;
	ld.shared.u8 	%rs194, [%r179+3072];
	cvt.u32.u16 	%r1526, %rs194;
	and.b32  	%r1527, %r1526, 255;
	shr.u32 	%r1528, %r1527, %r33;
	and.b32  	%r1529, %r1528, %r8;
	shl.b32 	%r1530, %r1529, 3;
	add.s32 	%r1532, %r1329, %r1530;
	ld.shared.u64 	%rd147, [%r1532+19616];
	xor.b16  	%rs195, %rs194, 128;
	add.s64 	%rd148, %rd147, %rd7;
	add.s64 	%rd149, %rd1, %rd148;
	st.global.u8 	[%rd149+3072], %rs195;
$L__BB18_179:
	bar.warp.sync 	-1;
	add.s32 	%r1533, %r1, 3584;
	setp.ge.s32 	%p130, %r1533, %r178;
	@%p130 bra 	$L__BB18_181;
	ld.shared.u8 	%rs196, [%r179+3584];
	cvt.u32.u16 	%r1534, %rs196;
	and.b32  	%r1535, %r1534, 255;
	shr.u32 	%r1536, %r1535, %r33;
	and.b32  	%r1537, %r1536, %r8;
	shl.b32 	%r1538, %r1537, 3;
	add.s32 	%r1540, %r1329, %r1538;
	ld.shared.u64 	%rd150, [%r1540+19616];
	xor.b16  	%rs197, %rs196, 128;
	add.s64 	%rd151, %rd150, %rd7;
	add.s64 	%rd152, %rd1, %rd151;
	st.global.u8 	[%rd152+3584], %rs197;
$L__BB18_181:
	bar.warp.sync 	-1;
	or.b32  	%r1541, %r1, 4096;
	setp.ge.s32 	%p131, %r1541, %r178;
	@%p131 bra 	$L__BB18_183;
	ld.shared.u8 	%rs198, [%r179+4096];
	cvt.u32.u16 	%r1542, %rs198;
	and.b32  	%r1543, %r1542, 255;
	shr.u32 	%r1544, %r1543, %r33;
	and.b32  	%r1545, %r1544, %r8;
	shl.b32 	%r1546, %r1545, 3;
	add.s32 	%r1548, %r1329, %r1546;
	ld.shared.u64 	%rd153, [%r1548+19616];
	xor.b16  	%rs199, %rs198, 128;
	add.s64 	%rd154, %rd153, %rd7;
	add.s64 	%rd155, %rd1, %rd154;
	st.global.u8 	[%rd155+4096], %rs199;
$L__BB18_183:
	bar.warp.sync 	-1;
	add.s32 	%r1549, %r1, 4608;
	setp.ge.s32 	%p132, %r1549, %r178;
	@%p132 bra 	$L__BB18_185;
	ld.shared.u8 	%rs200, [%r179+4608];
	cvt.u32.u16 	%r1550, %rs200;
	and.b32  	%r1551, %r1550, 255;
	shr.u32 	%r1552, %r1551, %r33;
	and.b32  	%r1553, %r1552, %r8;
	shl.b32 	%r1554, %r1553, 3;
	add.s32 	%r1556, %r1329, %r1554;
	ld.shared.u64 	%rd156, [%r1556+19616];
	xor.b16  	%rs201, %rs200, 128;
	add.s64 	%rd157, %rd156, %rd7;
	add.s64 	%rd158, %rd1, %rd157;
	st.global.u8 	[%rd158+4608], %rs201;
$L__BB18_185:
	bar.warp.sync 	-1;
	or.b32  	%r1557, %r1, 5120;
	setp.ge.s32 	%p133, %r1557, %r178;
	@%p133 bra 	$L__BB18_187;
	ld.shared.u8 	%rs202, [%r179+5120];
	cvt.u32.u16 	%r1558, %rs202;
	and.b32  	%r1559, %r1558, 255;
	shr.u32 	%r1560, %r1559, %r33;
	and.b32  	%r1561, %r1560, %r8;
	shl.b32 	%r1562, %r1561, 3;
	add.s32 	%r1564, %r1329, %r1562;
	ld.shared.u64 	%rd159, [%r1564+19616];
	xor.b16  	%rs203, %rs202, 128;
	add.s64 	%rd160, %rd159, %rd7;
	add.s64 	%rd161, %rd1, %rd160;
	st.global.u8 	[%rd161+5120], %rs203;
$L__BB18_187:
	bar.warp.sync 	-1;
	add.s32 	%r1565, %r1, 5632;
	setp.ge.s32 	%p134, %r1565, %r178;
	@%p134 bra 	$L__BB18_189;
	ld.shared.u8 	%rs204, [%r179+5632];
	cvt.u32.u16 	%r1566, %rs204;
	and.b32  	%r1567, %r1566, 255;
	shr.u32 	%r1568, %r1567, %r33;
	and.b32  	%r1569, %r1568, %r8;
	shl.b32 	%r1570, %r1569, 3;
	add.s32 	%r1572, %r1329, %r1570;
	ld.shared.u64 	%rd162, [%r1572+19616];
	xor.b16  	%rs205, %rs204, 128;
	add.s64 	%rd163, %rd162, %rd7;
	add.s64 	%rd164, %rd1, %rd163;
	st.global.u8 	[%rd164+5632], %rs205;
$L__BB18_189:
	bar.warp.sync 	-1;
	or.b32  	%r1573, %r1, 6144;
	setp.ge.s32 	%p135, %r1573, %r178;
	@%p135 bra 	$L__BB18_191;
	ld.shared.u8 	%rs206, [%r179+6144];
	cvt.u32.u16 	%r1574, %rs206;
	and.b32  	%r1575, %r1574, 255;
	shr.u32 	%r1576, %r1575, %r33;
	and.b32  	%r1577, %r1576, %r8;
	shl.b32 	%r1578, %r1577, 3;
	add.s32 	%r1580, %r1329, %r1578;
	ld.shared.u64 	%rd165, [%r1580+19616];
	xor.b16  	%rs207, %rs206, 128;
	add.s64 	%rd166, %rd165, %rd7;
	add.s64 	%rd167, %rd1, %rd166;
	st.global.u8 	[%rd167+6144], %rs207;
$L__BB18_191:
	bar.warp.sync 	-1;
	add.s32 	%r1581, %r1, 6656;
	setp.ge.s32 	%p136, %r1581, %r178;
	@%p136 bra 	$L__BB18_193;
	ld.shared.u8 	%rs208, [%r179+6656];
	cvt.u32.u16 	%r1582, %rs208;
	and.b32  	%r1583, %r1582, 255;
	shr.u32 	%r1584, %r1583, %r33;
	and.b32  	%r1585, %r1584, %r8;
	shl.b32 	%r1586, %r1585, 3;
	add.s32 	%r1588, %r1329, %r1586;
	ld.shared.u64 	%rd168, [%r1588+19616];
	xor.b16  	%rs209, %rs208, 128;
	add.s64 	%rd169, %rd168, %rd7;
	add.s64 	%rd170, %rd1, %rd169;
	st.global.u8 	[%rd170+6656], %rs209;
$L__BB18_193:
	bar.warp.sync 	-1;
	or.b32  	%r1589, %r1, 7168;
	setp.ge.s32 	%p137, %r1589, %r178;
	@%p137 bra 	$L__BB18_195;
	ld.shared.u8 	%rs210, [%r179+7168];
	cvt.u32.u16 	%r1590, %rs210;
	and.b32  	%r1591, %r1590, 255;
	shr.u32 	%r1592, %r1591, %r33;
	and.b32  	%r1593, %r1592, %r8;
	shl.b32 	%r1594, %r1593, 3;
	add.s32 	%r1596, %r1329, %r1594;
	ld.shared.u64 	%rd171, [%r1596+19616];
	xor.b16  	%rs211, %rs210, 128;
	add.s64 	%rd172, %rd171, %rd7;
	add.s64 	%rd173, %rd1, %rd172;
	st.global.u8 	[%rd173+7168], %rs211;
$L__BB18_195:
	bar.warp.sync 	-1;
	add.s32 	%r1597, %r1, 7680;
	setp.ge.s32 	%p138, %r1597, %r178;
	@%p138 bra 	$L__BB18_197;
	ld.shared.u8 	%rs212, [%r179+7680];
	cvt.u32.u16 	%r1598, %rs212;
	and.b32  	%r1599, %r1598, 255;
	shr.u32 	%r1600, %r1599, %r33;
	and.b32  	%r1601, %r1600, %r8;
	shl.b32 	%r1602, %r1601, 3;
	add.s32 	%r1604, %r1329, %r1602;
	ld.shared.u64 	%rd174, [%r1604+19616];
	xor.b16  	%rs213, %rs212, 128;
	add.s64 	%rd175, %rd174, %rd7;
	add.s64 	%rd176, %rd1, %rd175;
	st.global.u8 	[%rd176+7680], %rs213;
$L__BB18_197:
	bar.warp.sync 	-1;
	or.b32  	%r1605, %r1, 8192;
	setp.ge.s32 	%p139, %r1605, %r178;
	@%p139 bra 	$L__BB18_199;
	ld.shared.u8 	%rs214, [%r179+8192];
	cvt.u32.u16 	%r1606, %rs214;
	and.b32  	%r1607, %r1606, 255;
	shr.u32 	%r1608, %r1607, %r33;
	and.b32  	%r1609, %r1608, %r8;
	shl.b32 	%r1610, %r1609, 3;
	add.s32 	%r1612, %r1329, %r1610;
	ld.shared.u64 	%rd177, [%r1612+19616];
	xor.b16  	%rs215, %rs214, 128;
	add.s64 	%rd178, %rd177, %rd7;
	add.s64 	%rd179, %rd1, %rd178;
	st.global.u8 	[%rd179+8192], %rs215;
$L__BB18_199:
	bar.warp.sync 	-1;
	add.s32 	%r1613, %r1, 8704;
	setp.ge.s32 	%p140, %r1613, %r178;
	@%p140 bra 	$L__BB18_201;
	ld.shared.u8 	%rs216, [%r179+8704];
	cvt.u32.u16 	%r1614, %rs216;
	and.b32  	%r1615, %r1614, 255;
	shr.u32 	%r1616, %r1615, %r33;
	and.b32  	%r1617, %r1616, %r8;
	shl.b32 	%r1618, %r1617, 3;
	add.s32 	%r1620, %r1329, %r1618;
	ld.shared.u64 	%rd180, [%r1620+19616];
	xor.b16  	%rs217, %rs216, 128;
	add.s64 	%rd181, %rd180, %rd7;
	add.s64 	%rd182, %rd1, %rd181;
	st.global.u8 	[%rd182+8704], %rs217;
$L__BB18_201:
	bar.warp.sync 	-1;
	or.b32  	%r1621, %r1, 9216;
	ld.shared.u8 	%rs114, [%r179+9216];
	cvt.u32.u16 	%r1622, %rs114;
	and.b32  	%r1623, %r1622, 255;
	shr.u32 	%r1624, %r1623, %r33;
	and.b32  	%r1625, %r1624, %r8;
	shl.b32 	%r1626, %r1625, 3;
	add.s32 	%r1628, %r1329, %r1626;
	ld.shared.u64 	%rd183, [%r1628+19616];
	add.s64 	%rd20, %rd183, %rd7;
	setp.ge.s32 	%p141, %r1621, %r178;
	@%p141 bra 	$L__BB18_203;
	xor.b16  	%rs218, %rs114, 128;
	add.s64 	%rd184, %rd1, %rd20;
	st.global.u8 	[%rd184+9216], %rs218;
$L__BB18_203:
	bar.warp.sync 	-1;
$L__BB18_204:
	ret;

}
	// .globl	_ZN3cub18CUB_300001_SM_10006detail10radix_sort31DeviceRadixSortSingleTileKernelINS1_5radix10policy_hubIdNS0_8NullTypeEyE10Policy1000ELNS0_9SortOrderE0EdS6_yNS1_21identity_decomposer_tEEEvPKT1_PSB_PKT2_PSF_T3_iiT4_
.visible .entry _ZN3cub18CUB_300001_SM_10006detail10radix_sort31DeviceRadixSortSingleTileKernelINS1_5radix10policy_hubIdNS0_8NullTypeEyE10Policy1000ELNS0_9SortOrderE0EdS6_yNS1_21identity_decomposer_tEEEvPKT1_PSB_PKT2_PSF_T3_iiT4_(
	.param .u64 .ptr .align 1 _ZN3cub18CUB_300001_SM_10006detail10radix_sort31DeviceRadixSortSingleTileKernelINS1_5radix10policy_hubIdNS0_8NullTypeEyE10Policy1000ELNS0_9SortOrderE0EdS6_yNS1_21identity_decomposer_tEEEvPKT1_PSB_PKT2_PSF_T3_iiT4__param_0,
	.param .u64 .ptr .align 1 _ZN3cub18CUB_300001_SM_10006detail10radix_sort31DeviceRadixSortSingleTileKernelINS1_5radix10policy_hubIdNS0_8NullTypeEyE10Policy1000ELNS0_9SortOrderE0EdS6_yNS1_21identity_decomposer_tEEEvPKT1_PSB_PKT2_PSF_T3_iiT4__param_1,
	.param .u64 .ptr .align 1 _ZN3cub18CUB_300001_SM_10006detail10radix_sort31DeviceRadixSortSingleTileKernelINS1_5radix10policy_hubIdNS0_8NullTypeEyE10Policy1000ELNS0_9SortOrderE0EdS6_yNS1_21identity_decomposer_tEEEvPKT1_PSB_PKT2_PSF_T3_iiT4__param_2,
	.param .u64 .ptr .align 1 _ZN3cub18CUB_300001_SM_10006detail10radix_sort31DeviceRadixSortSingleTileKernelINS1_5radix10policy_hubIdNS0_8NullTypeEyE10Policy1000ELNS0_9SortOrderE0EdS6_yNS1_21identity_decomposer_tEEEvPKT1_PSB_PKT2_PSF_T3_iiT4__param_3,
	.param .u64 _ZN3cub18CUB_300001_SM_10006detail10radix_sort31DeviceRadixSortSingleTileKernelINS1_5radix10policy_hubIdNS0_8NullTypeEyE10Policy1000ELNS0_9SortOrderE0EdS6_yNS1_21identity_decomposer_tEEEvPKT1_PSB_PKT2_PSF_T3_iiT4__param_4,
	.param .u32 _ZN3cub18CUB_300001_SM_10006detail10radix_sort31DeviceRadixSortSingleTileKernelINS1_5radix10policy_hubIdNS0_8NullTypeEyE10Policy1000ELNS0_9SortOrderE0EdS6_yNS1_21identity_decomposer_tEEEvPKT1_PSB_PKT2_PSF_T3_iiT4__param_5,
	.param .u32 _ZN3cub18CUB_300001_SM_10006detail10radix_sort31DeviceRadixSortSingleTileKernelINS1_5radix10policy_hubIdNS0_8NullTypeEyE10Policy1000ELNS0_9SortOrderE0EdS6_yNS1_21identity_decomposer_tEEEvPKT1_PSB_PKT2_PSF_T3_iiT4__param_6,
	.param .align 1 .b8 _ZN3cub18CUB_300001_SM_10006detail10radix_sort31DeviceRadixSortSingleTileKernelINS1_5radix10policy_hubIdNS0_8NullTypeEyE10Policy1000ELNS0_9SortOrderE0EdS6_yNS1_21identity_decomposer_tEEEvPKT1_PSB_PKT2_PSF_T3_iiT4__param_7[1]
)
.maxntid 256
.minnctapersm 1
{
	.reg .pred 	%p<59>;
	.reg .b16 	%rs<19>;
	.reg .b32 	%r<356>;
	.reg .b64 	%rd<149>;
	// demoted variable
	.shared .align 16 .b8 _ZZN3cub18CUB_300001_SM_10006detail10radix_sort31DeviceRadixSortSingleTileKernelINS1_5radix10policy_hubIdNS0_8NullTypeEyE10Policy1000ELNS0_9SortOrderE0EdS6_yNS1_21identity_decomposer_tEEEvPKT1_PSB_PKT2_PSF_T3_iiT4_E12temp_storage[33856];
	ld.param.u64 	%rd60, [_ZN3cub18CUB_300001_SM_10006detail10radix_sort31DeviceRadixSortSingleTileKernelINS1_5radix10policy_hubIdNS0_8NullTypeEyE10Policy1000ELNS0_9SortOrderE0EdS6_yNS1_21identity_decomposer_tEEEvPKT1_PSB_PKT2_PSF_T3_iiT4__param_0];
	ld.param.u64 	%rd57, [_ZN3cub18CUB_300001_SM_10006detail10radix_sort31DeviceRadixSortSingleTileKernelINS1_5radix10policy_hubIdNS0_8NullTypeEyE10Policy1000ELNS0_9SortOrderE0EdS6_yNS1_21identity_decomposer_tEEEvPKT1_PSB_PKT2_PSF_T3_iiT4__param_1];
	ld.param.u64 	%rd58, [_ZN3cub18CUB_300001_SM_10006detail10radix_sort31DeviceRadixSortSingleTileKernelINS1_5radix10policy_hubIdNS0_8NullTypeEyE10Policy1000ELNS0_9SortOrderE0EdS6_yNS1_21identity_decomposer_tEEEvPKT1_PSB_PKT2_PSF_T3_iiT4__param_4];
	ld.param.u32 	%r74, [_ZN3cub18CUB_300001_SM_10006detail10radix_sort31DeviceRadixSortSingleTileKernelINS1_5radix10policy_hubIdNS0_8NullTypeEyE10Policy1000ELNS0_9SortOrderE0EdS6_yNS1_21identity_decomposer_tEEEvPKT1_PSB_PKT2_PSF_T3_iiT4__param_5];
	ld.param.u32 	%r75, [_ZN3cub18CUB_300001_SM_10006detail10radix_sort31DeviceRadixSortSingleTileKernelINS1_5radix10policy_hubIdNS0_8NullTypeEyE10Policy1000ELNS0_9SortOrderE0EdS6_yNS1_21identity_decomposer_tEEEvPKT1_PSB_PKT2_PSF_T3_iiT4__param_6];
	cvta.to.global.u64 	%rd61, %rd60;
	cvt.u32.u64 	%r1, %rd58;
	mov.u32 	%r2, %tid.x;
	mul.lo.s32 	%r3, %r2, 9;
	setp.ge.s32 	%p1, %r3, %r1;
	mul.wide.u32 	%rd62, %r3, 8;
	add.s64 	%rd1, %rd61, %rd62;
	mov.b64 	%rd131, 9223372036854775807;
	@%p1 bra 	$L__BB19_2;
	ld.global.u64 	%rd131, [%rd1];
$L__BB19_2:
	add.s32 	%r76, %r3, 1;
	setp.ge.s32 	%p2, %r76, %r1;
	mov.b64 	%rd132, 9223372036854775807;
	@%p2 bra 	$L__BB19_4;
	ld.global.u64 	%rd132, [%rd1+8];
$L__BB19_4:
	add.s32 	%r77, %r3, 2;
	setp.ge.s32 	%p3, %r77, %r1;
	mov.b64 	%rd133, 9223372036854775807;
	@%p3 bra 	$L__BB19_6;
	ld.global.u64 	%rd133, [%rd1+16];
$L__BB19_6:
	add.s32 	%r78, %r3, 3;
	setp.ge.s32 	%p4, %r78, %r1;
	mov.b64 	%rd134, 9223372036854775807;
	@%p4 bra 	$L__BB19_8;
	ld.global.u64 	%rd134, [%rd1+24];
$L__BB19_8:
	add.s32 	%r79, %r3, 4;
	setp.ge.s32 	%p5, %r79, %r1;
	mov.b64 	%rd135, 9223372036854775807;
	@%p5 bra 	$L__BB19_10;
	ld.global.u64 	%rd135, [%rd1+32];
$L__BB19_10:
	add.s32 	%r80, %r3, 5;
	setp.ge.s32 	%p6, %r80, %r1;
	mov.b64 	%rd136, 9223372036854775807;
	@%p6 bra 	$L__BB19_12;
	ld.global.u64 	%rd136, [%rd1+40];
$L__BB19_12:
	add.s32 	%r81, %r3, 6;
	setp.ge.s32 	%p7, %r81, %r1;
	mov.b64 	%rd137, 9223372036854775807;
	@%p7 bra 	$L__BB19_14;
	ld.global.u64 	%rd137, [%rd1+48];
$L__BB19_14:
	add.s32 	%r82, %r3, 7;
	setp.ge.s32 	%p8, %r82, %r1;
	mov.b64 	%rd138, 9223372036854775807;
	@%p8 bra 	$L__BB19_16;
	ld.global.u64 	%rd138, [%rd1+56];
$L__BB19_16:
	add.s32 	%r83, %r3, 8;
	setp.ge.s32 	%p9, %r83, %r1;
	mov.b64 	%rd139, 9223372036854775807;
	@%p9 bra 	$L__BB19_18;
	ld.global.u64 	%rd139, [%rd1+64];
$L__BB19_18:
	bar.sync 	0;
	setp.gt.s64 	%p10, %rd131, -1;
	selp.b64 	%rd71, -9223372036854775808, -1, %p10;
	xor.b64  	%rd148, %rd71, %rd131;
	setp.gt.s64 	%p11, %rd132, -1;
	selp.b64 	%rd72, -9223372036854775808, -1, %p11;
	xor.b64  	%rd147, %rd72, %rd132;
	setp.gt.s64 	%p12, %rd133, -1;
	selp.b64 	%rd73, -9223372036854775808, -1, %p12;
	xor.b64  	%rd146, %rd73, %rd133;
	setp.gt.s64 	%p13, %rd134, -1;
	selp.b64 	%rd74, -9223372036854775808, -1, %p13;
	xor.b64  	%rd145, %rd74, %rd134;
	setp.gt.s64 	%p14, %rd135, -1;
	selp.b64 	%rd75, -9223372036854775808, -1, %p14;
	xor.b64  	%rd144, %rd75, %rd135;
	setp.gt.s64 	%p15, %rd136, -1;
	selp.b64 	%rd76, -9223372036854775808, -1, %p15;
	xor.b64  	%rd143, %rd76, %rd136;
	setp.gt.s64 	%p16, %rd137, -1;
	selp.b64 	%rd77, -9223372036854775808, -1, %p16;
	xor.b64  	%rd142, %rd77, %rd137;
	setp.gt.s64 	%p17, %rd138, -1;
	selp.b64 	%rd78, -9223372036854775808, -1, %p17;
	xor.b64  	%rd141, %rd78, %rd138;
	setp.gt.s64 	%p18, %rd139, -1;
	selp.b64 	%rd79, -9223372036854775808, -1, %p18;
	xor.b64  	%rd140, %rd79, %rd139;
	shr.u32 	%r4, %r2, 5;
	shl.b32 	%r85, %r2, 2;
	mov.u32 	%r86, _ZZN3cub18CUB_300001_SM_10006detail10radix_sort31DeviceRadixSortSingleTileKernelINS1_5radix10policy_hubIdNS0_8NullTypeEyE10Policy1000ELNS0_9SortOrderE0EdS6_yNS1_21identity_decomposer_tEEEvPKT1_PSB_PKT2_PSF_T3_iiT4_E12temp_storage;
	add.s32 	%r5, %r86, %r85;
	shl.b32 	%r87, %r2, 7;
	add.s32 	%r6, %r5, %r87;
	shl.b32 	%r88, %r4, 2;
	add.s32 	%r89, %r86, %r88;
	add.s32 	%r7, %r89, 33792;
	mad.lo.s32 	%r8, %r2, -60, %r6;
	add.s32 	%r353, %r74, 6;
	sub.s32 	%r352, %r75, %r74;
$L__BB19_19:
	add.s32 	%r100, %r353, -6;
	min.s32 	%r90, %r352, 6;
	mov.b32 	%r129, 0;
	st.shared.u32 	[%r5], %r129;
	st.shared.u32 	[%r5+1024], %r129;
	st.shared.u32 	[%r5+2048], %r129;
	st.shared.u32 	[%r5+3072], %r129;
	st.shared.u32 	[%r5+4096], %r129;
	st.shared.u32 	[%r5+5120], %r129;
	st.shared.u32 	[%r5+6144], %r129;
	st.shared.u32 	[%r5+7168], %r129;
	st.shared.u32 	[%r5+8192], %r129;
	st.shared.u32 	[%r5+9216], %r129;
	st.shared.u32 	[%r5+10240], %r129;
	st.shared.u32 	[%r5+11264], %r129;
	st.shared.u32 	[%r5+12288], %r129;
	st.shared.u32 	[%r5+13312], %r129;
	st.shared.u32 	[%r5+14336], %r129;
	st.shared.u32 	[%r5+15360], %r129;
	st.shared.u32 	[%r5+16384], %r129;
	st.shared.u32 	[%r5+17408], %r129;
	st.shared.u32 	[%r5+18432], %r129;
	st.shared.u32 	[%r5+19456], %r129;
	st.shared.u32 	[%r5+20480], %r129;
	st.shared.u32 	[%r5+21504], %r129;
	st.shared.u32 	[%r5+22528], %r129;
	st.shared.u32 	[%r5+23552], %r129;
	st.shared.u32 	[%r5+24576], %r129;
	st.shared.u32 	[%r5+25600], %r129;
	st.shared.u32 	[%r5+26624], %r129;
	st.shared.u32 	[%r5+27648], %r129;
	st.shared.u32 	[%r5+28672], %r129;
	st.shared.u32 	[%r5+29696], %r129;
	st.shared.u32 	[%r5+30720], %r129;
	st.shared.u32 	[%r5+31744], %r129;
	st.shared.u32 	[%r5+32768], %r129;
	mov.b64 	%rd81, 1;
	// begin inline asm
	shl.b64 %rd80, %rd81, %r90;
	// end inline asm
	add.s64 	%rd83, %rd80, -1;
	// begin inline asm
	shl.b64 %rd82, %rd83, %r129;
	// end inline asm
	setp.eq.s64 	%p19, %rd148, 9223372036854775807;
	selp.b64 	%rd85, -9223372036854775808, %rd148, %p19;
	// begin inline asm
	shr.b64 %rd84, %rd85, %r100;
	// end inline asm
	cvt.u32.u64 	%r132, %rd84;
	cvt.u32.u64 	%r133, %rd82;
	and.b32  	%r134, %r133, %r132;
	shl.b32 	%r135, %r134, 10;
	and.b32  	%r136, %r135, 31744;
	add.s32 	%r137, %r5, %r136;
	shr.u32 	%r138, %r134, 4;
	and.b32  	%r139, %r138, 268435454;
	add.s32 	%r14, %r137, %r139;
	ld.shared.u16 	%rs1, [%r14];
	add.s16 	%rs10, %rs1, 1;
	st.shared.u16 	[%r14], %rs10;
	setp.eq.s64 	%p20, %rd147, 9223372036854775807;
	selp.b64 	%rd87, -9223372036854775808, %rd147, %p20;
	// begin inline asm
	shr.b64 %rd86, %rd87, %r100;
	// end inline asm
	cvt.u32.u64 	%r140, %rd86;
	and.b32  	%r141, %r133, %r140;
	shl.b32 	%r142, %r141, 10;
	and.b32  	%r143, %r142, 31744;
	add.s32 	%r144, %r5, %r143;
	shr.u32 	%r145, %r141, 4;
	and.b32  	%r146, %r145, 268435454;
	add.s32 	%r15, %r144, %r146;
	ld.shared.u16 	%rs2, [%r15];
	add.s16 	%rs11, %rs2, 1;
	st.shared.u16 	[%r15], %rs11;
	setp.eq.s64 	%p21, %rd146, 9223372036854775807;
	selp.b64 	%rd89, -9223372036854775808, %rd146, %p21;
	// begin inline asm
	shr.b64 %rd88, %rd89, %r100;
	// end inline asm
	cvt.u32.u64 	%r147, %rd88;
	and.b32  	%r148, %r133, %r147;
	shl.b32 	%r149, %r148, 10;
	and.b32  	%r150, %r149, 31744;
	add.s32 	%r151, %r5, %r150;
	shr.u32 	%r152, %r148, 4;
	and.b32  	%r153, %r152, 268435454;
	add.s32 	%r16, %r151, %r153;
	ld.shared.u16 	%rs3, [%r16];
	add.s16 	%rs12, %rs3, 1;
	st.shared.u16 	[%r16], %rs12;
	setp.eq.s64 	%p22, %rd145, 9223372036854775807;
	selp.b64 	%rd91, -9223372036854775808, %rd145, %p22;
	// begin inline asm
	shr.b64 %rd90, %rd91, %r100;
	// end inline asm
	cvt.u32.u64 	%r154, %rd90;
	and.b32  	%r155, %r133, %r154;
	shl.b32 	%r156, %r155, 10;
	and.b32  	%r157, %r156, 31744;
	add.s32 	%r158, %r5, %r157;
	shr.u32 	%r159, %r155, 4;
	and.b32  	%r160, %r159, 268435454;
	add.s32 	%r17, %r158, %r160;
	ld.shared.u16 	%rs4, [%r17];
	add.s16 	%rs13, %rs4, 1;
	st.shared.u16 	[%r17], %rs13;
	setp.eq.s64 	%p23, %rd144, 9223372036854775807;
	selp.b64 	%rd93, -9223372036854775808, %rd144, %p23;
	// begin inline asm
	shr.b64 %rd92, %rd93, %r100;
	// end inline asm
	cvt.u32.u64 	%r161, %rd92;
	and.b32  	%r162, %r133, %r161;
	shl.b32 	%r163, %r162, 10;
	and.b32  	%r164, %r163, 31744;
	add.s32 	%r165, %r5, %r164;
	shr.u32 	%r166, %r162, 4;
	and.b32  	%r167, %r166, 268435454;
	add.s32 	%r18, %r165, %r167;
	ld.shared.u16 	%rs5, [%r18];
	add.s16 	%rs14, %rs5, 1;
	st.shared.u16 	[%r18], %rs14;
	setp.eq.s64 	%p24, %rd143, 9223372036854775807;
	selp.b64 	%rd95, -9223372036854775808, %rd143, %p24;
	// begin inline asm
	shr.b64 %rd94, %rd95, %r100;
	// end inline asm
	cvt.u32.u64 	%r168, %rd94;
	and.b32  	%r169, %r133, %r168;
	shl.b32 	%r170, %r169, 10;
	and.b32  	%r171, %r170, 31744;
	add.s32 	%r172, %r5, %r171;
	shr.u32 	%r173, %r169, 4;
	and.b32  	%r174, %r173, 268435454;
	add.s32 	%r19, %r172, %r174;
	ld.shared.u16 	%rs6, [%r19];
	add.s16 	%rs15, %rs6, 1;
	st.shared.u16 	[%r19], %rs15;
	setp.eq.s64 	%p25, %rd142, 9223372036854775807;
	selp.b64 	%rd97, -9223372036854775808, %rd142, %p25;
	// begin inline asm
	shr.b64 %rd96, %rd97, %r100;
	// end inline asm
	cvt.u32.u64 	%r175, %rd96;
	and.b32  	%r176, %r133, %r175;
	shl.b32 	%r177, %r176, 10;
	and.b32  	%r178, %r177, 31744;
	add.s32 	%r179, %r5, %r178;
	shr.u32 	%r180, %r176, 4;
	and.b32  	%r181, %r180, 268435454;
	add.s32 	%r20, %r179, %r181;
	ld.shared.u16 	%rs7, [%r20];
	add.s16 	%rs16, %rs7, 1;
	st.shared.u16 	[%r20], %rs16;
	setp.eq.s64 	%p26, %rd141, 9223372036854775807;
	selp.b64 	%rd99, -9223372036854775808, %rd141, %p26;
	// begin inline asm
	shr.b64 %rd98, %rd99, %r100;
	// end inline asm
	cvt.u32.u64 	%r182, %rd98;
	and.b32  	%r183, %r133, %r182;
	shl.b32 	%r184, %r183, 10;
	and.b32  	%r185, %r184, 31744;
	add.s32 	%r186, %r5, %r185;
	shr.u32 	%r187, %r183, 4;
	and.b32  	%r188, %r187, 268435454;
	add.s32 	%r21, %r186, %r188;
	ld.shared.u16 	%rs8, [%r21];
	add.s16 	%rs17, %rs8, 1;
	st.shared.u16 	[%r21], %rs17;
	setp.eq.s64 	%p27, %rd140, 9223372036854775807;
	selp.b64 	%rd101, -9223372036854775808, %rd140, %p27;
	// begin inline asm
	shr.b64 %rd100, %rd101, %r100;
	// end inline asm
	cvt.u32.u64 	%r189, %rd100;
	and.b32  	%r190, %r133, %r189;
	shl.b32 	%r191, %r190, 10;
	and.b32  	%r192, %r191, 31744;
	add.s32 	%r193, %r5, %r192;
	shr.u32 	%r194, %r190, 4;
	and.b32  	%r195, %r194, 268435454;
	add.s32 	%r22, %r193, %r195;
	ld.shared.u16 	%rs9, [%r22];
	add.s16 	%rs18, %rs9, 1;
	st.shared.u16 	[%r22], %rs18;
	bar.sync 	0;
	ld.shared.u32 	%r23, [%r6];
	ld.shared.u32 	%r196, [%r6+4];
	ld.shared.u32 	%r197, [%r6+8];
	ld.shared.u32 	%r198, [%r6+12];
	ld.shared.u32 	%r199, [%r6+16];
	ld.shared.u32 	%r200, [%r6+20];
	ld.shared.u32 	%r201, [%r6+24];
	ld.shared.u32 	%r202, [%r6+28];
	ld.shared.u32 	%r203, [%r6+32];
	ld.shared.u32 	%r204, [%r6+36];
	ld.shared.u32 	%r205, [%r6+40];
	ld.shared.u32 	%r206, [%r6+44];
	ld.shared.u32 	%r207, [%r6+48];
	ld.shared.u32 	%r208, [%r6+52];
	ld.shared.u32 	%r209, [%r6+56];
	ld.shared.u32 	%r210, [%r6+60];
	ld.shared.u32 	%r211, [%r6+64];
	ld.shared.u32 	%r212, [%r6+68];
	ld.shared.u32 	%r213, [%r6+72];
	ld.shared.u32 	%r214, [%r6+76];
	ld.shared.u32 	%r215, [%r6+80];
	ld.shared.u32 	%r216, [%r6+84];
	ld.shared.u32 	%r217, [%r6+88];
	ld.shared.u32 	%r218, [%r6+92];
	ld.shared.u32 	%r219, [%r6+96];
	ld.shared.u32 	%r220, [%r6+100];
	ld.shared.u32 	%r221, [%r6+104];
	ld.shared.u32 	%r222, [%r6+108];
	ld.shared.u32 	%r223, [%r6+112];
	ld.shared.u32 	%r224, [%r6+116];
	ld.shared.u32 	%r225, [%r6+120];
	ld.shared.u32 	%r226, [%r6+124];
	ld.shared.u32 	%r227, [%r6+128];
	add.s32 	%r24, %r196, %r23;
	add.s32 	%r25, %r197, %r24;
	add.s32 	%r26, %r198, %r25;
	add.s32 	%r27, %r199, %r26;
	add.s32 	%r28, %r200, %r27;
	add.s32 	%r29, %r201, %r28;
	add.s32 	%r30, %r202, %r29;
	add.s32 	%r31, %r203, %r30;
	add.s32 	%r32, %r204, %r31;
	add.s32 	%r33, %r205, %r32;
	add.s32 	%r34, %r206, %r33;
	add.s32 	%r35, %r207, %r34;
	add.s32 	%r36, %r208, %r35;
	add.s32 	%r37, %r209, %r36;
	add.s32 	%r38, %r210, %r37;
	add.s32 	%r39, %r211, %r38;
	add.s32 	%r40, %r212, %r39;
	add.s32 	%r41, %r213, %r40;
	add.s32 	%r42, %r214, %r41;
	add.s32 	%r43, %r215, %r42;
	add.s32 	%r44, %r216, %r43;
	add.s32 	%r45, %r217, %r44;
	add.s32 	%r46, %r218, %r45;
	add.s32 	%r47, %r219, %r46;
	add.s32 	%r48, %r220, %r47;
	add.s32 	%r49, %r221, %r48;
	add.s32 	%r50, %r222, %r49;
	add.s32 	%r51, %r223, %r50;
	add.s32 	%r52, %r224, %r51;
	add.s32 	%r53, %r225, %r52;
	add.s32 	%r54, %r226, %r53;
	add.s32 	%r106, %r227, %r54;
	// begin inline asm
	mov.u32 %r101, %laneid;
	// end inline asm
	mov.b32 	%r104, 1;
	mov.b32 	%r131, -1;
	// begin inline asm
	{  .reg .u32 r0;  .reg .pred p;  shfl.sync.up.b32 r0|p, %r106, %r104, %r129, %r131;  @p add.u32 r0, r0, %r106;  mov.u32 %r102, r0;}
	// end inline asm
	mov.b32 	%r110, 2;
	// begin inline asm
	{  .reg .u32 r0;  .reg .pred p;  shfl.sync.up.b32 r0|p, %r102, %r110, %r129, %r131;  @p add.u32 r0, r0, %r102;  mov.u32 %r108, r0;}
	// end inline asm
	mov.b32 	%r116, 4;
	// begin inline asm
	{  .reg .u32 r0;  .reg .pred p;  shfl.sync.up.b32 r0|p, %r108, %r116, %r129, %r131;  @p add.u32 r0, r0, %r108;  mov.u32 %r114, r0;}
	// end inline asm
	mov.b32 	%r122, 8;
	// begin inline asm
	{  .reg .u32 r0;  .reg .pred p;  shfl.sync.up.b32 r0|p, %r114, %r122, %r129, %r131;  @p add.u32 r0, r0, %r114;  mov.u32 %r120, r0;}
	// end inline asm
	mov.b32 	%r128, 16;
	// begin inline asm
	{  .reg .u32 r0;  .reg .pred p;  shfl.sync.up.b32 r0|p, %r120, %r128, %r129, %r131;  @p add.u32 r0, r0, %r120;  mov.u32 %r126, r0;}
	// end inline asm
	setp.ne.s32 	%p28, %r101, 31;
	@%p28 bra 	$L__BB19_21;
	st.shared.u32 	[%r7], %r126;
$L__BB19_21:
	sub.s32 	%r228, %r126, %r106;
	setp.gt.u32 	%p29, %r2, 31;
	setp.eq.s32 	%p30, %r4, 7;
	setp.eq.s32 	%p31, %r4, 6;
	setp.eq.s32 	%p32, %r4, 5;
	setp.eq.s32 	%p33, %r4, 4;
	setp.eq.s32 	%p34, %r4, 3;
	setp.eq.s32 	%p35, %r4, 2;
	setp.eq.s32 	%p36, %r4, 1;
	bar.sync 	0;
	ld.shared.v4.u32 	{%r229, %r230, %r231, %r232}, [_ZZN3cub18CUB_300001_SM_10006detail10radix_sort31DeviceRadixSortSingleTileKernelINS1_5radix10policy_hubIdNS0_8NullTypeEyE10Policy1000ELNS0_9SortOrderE0EdS6_yNS1_21identity_decomposer_tEEEvPKT1_PSB_PKT2_PSF_T3_iiT4_E12temp_storage+33792];
	selp.b32 	%r233, %r229, %r354, %p36;
	add.s32 	%r234, %r230, %r229;
	selp.b32 	%r235, %r234, %r233, %p35;
	add.s32 	%r236, %r234, %r231;
	selp.b32 	%r237, %r236, %r235, %p34;
	add.s32 	%r238, %r236, %r232;
	selp.b32 	%r239, %r238, %r237, %p33;
	ld.shared.v4.u32 	{%r240, %r241, %r242, %r243}, [_ZZN3cub18CUB_300001_SM_10006detail10radix_sort31DeviceRadixSortSingleTileKernelINS1_5radix10policy_hubIdNS0_8NullTypeEyE10Policy1000ELNS0_9SortOrderE0EdS6_yNS1_21identity_decomposer_tEEEvPKT1_PSB_PKT2_PSF_T3_iiT4_E12temp_storage+33808];
	add.s32 	%r244, %r238, %r240;
	selp.b32 	%r245, %r244, %r239, %p32;
	add.s32 	%r246, %r244, %r241;
	selp.b32 	%r247, %r246, %r245, %p31;
	add.s32 	%r248, %r246, %r242;
	selp.b32 	%r354, %r248, %r247, %p30;
	add.s32 	%r59, %r248, %r243;
	setp.ne.s32 	%p37, %r101, 0;
	selp.b32 	%r249, %r228, 0, %p37;
	add.s32 	%r250, %r354, %r249;
	or.pred  	%p38, %p29, %p37;
	selp.b32 	%r355, %r250, %r228, %p29;
	@%p38 bra 	$L__BB19_23;
	shl.b32 	%r355, %r59, 16;
	st.shared.u32 	[_ZZN3cub18CUB_300001_SM_10006detail10radix_sort31DeviceRadixSortSingleTileKernelINS1_5radix10policy_hubIdNS0_8NullTypeEyE10Policy1000ELNS0_9SortOrderE0EdS6_yNS1_21identity_decomposer_tEEEvPKT1_PSB_PKT2_PSF_T3_iiT4_E12temp_storage+33832], %r355;
$L__BB19_23:
	setp.eq.s32 	%p39, %r2, 0;
	bar.sync 	0;
	ld.shared.u32 	%r251, [_ZZN3cub18CUB_300001_SM_10006detail10radix_sort31DeviceRadixSortSingleTileKernelINS1_5radix10policy_hubIdNS0_8NullTypeEyE10Policy1000ELNS0_9SortOrderE0EdS6_yNS1_21identity_decomposer_tEEEvPKT1_PSB_PKT2_PSF_T3_iiT4_E12temp_storage+33832];
	selp.b32 	%r252, 0, %r251, %p39;
	add.s32 	%r253, %r355, %r252;
	add.s32 	%r254, %r23, %r253;
	add.s32 	%r255, %r24, %r253;
	add.s32 	%r256, %r25, %r253;
	add.s32 	%r257, %r26, %r253;
	add.s32 	%r258, %r27, %r253;
	add.s32 	%r259, %r28, %r253;
	add.s32 	%r260, %r29, %r253;
	add.s32 	%r261, %r30, %r253;
	add.s32 	%r262, %r31, %r253;
	add.s32 	%r263, %r32, %r253;
	add.s32 	%r264, %r33, %r253;
	add.s32 	%r265, %r34, %r253;
	add.s32 	%r266, %r35, %r253;
	add.s32 	%r267, %r36, %r253;
	add.s32 	%r268, %r37, %r253;
	add.s32 	%r269, %r38, %r253;
	add.s32 	%r270, %r39, %r253;
	add.s32 	%r271, %r40, %r253;
	add.s32 	%r272, %r41, %r253;
	add.s32 	%r273, %r42, %r253;
	add.s32 	%r274, %r43, %r253;
	add.s32 	%r275, %r44, %r253;
	add.s32 	%r276, %r45, %r253;
	add.s32 	%r277, %r46, %r253;
	add.s32 	%r278, %r47, %r253;
	add.s32 	%r279, %r48, %r253;
	add.s32 	%r280, %r49, %r253;
	add.s32 	%r281, %r50, %r253;
	add.s32 	%r282, %r51, %r253;
	add.s32 	%r283, %r52, %r253;
	add.s32 	%r284, %r53, %r253;
	add.s32 	%r285, %r54, %r253;
	st.shared.u32 	[%r6], %r253;
	st.shared.u32 	[%r6+4], %r254;
	st.shared.u32 	[%r6+8], %r255;
	st.shared.u32 	[%r6+12], %r256;
	st.shared.u32 	[%r6+16], %r257;
	st.shared.u32 	[%r6+20], %r258;
	st.shared.u32 	[%r6+24], %r259;
	st.shared.u32 	[%r6+28], %r260;
	st.shared.u32 	[%r6+32], %r261;
	st.shared.u32 	[%r6+36], %r262;
	st.shared.u32 	[%r6+40], %r263;
	st.shared.u32 	[%r6+44], %r264;
	st.shared.u32 	[%r6+48], %r265;
	st.shared.u32 	[%r6+52], %r266;
	st.shared.u32 	[%r6+56], %r267;
	st.shared.u32 	[%r6+60], %r268;
	st.shared.u32 	[%r6+64], %r269;
	st.shared.u32 	[%r6+68], %r270;
	st.shared.u32 	[%r6+72], %r271;
	st.shared.u32 	[%r6+76], %r272;
	st.shared.u32 	[%r6+80], %r273;
	st.shared.u32 	[%r6+84], %r274;
	st.shared.u32 	[%r6+88], %r275;
	st.shared.u32 	[%r6+92], %r276;
	st.shared.u32 	[%r6+96], %r277;
	st.shared.u32 	[%r6+100], %r278;
	st.shared.u32 	[%r6+104], %r279;
	st.shared.u32 	[%r6+108], %r280;
	st.shared.u32 	[%r6+112], %r281;
	st.shared.u32 	[%r6+116], %r282;
	st.shared.u32 	[%r6+120], %r283;
	st.shared.u32 	[%r6+124], %r284;
	st.shared.u32 	[%r6+128], %r285;
	bar.sync 	0;
	cvt.u32.u16 	%r286, %rs1;
	ld.shared.u16 	%r287, [%r14];
	add.s32 	%r63, %r287, %r286;
	cvt.u32.u16 	%r288, %rs2;
	ld.shared.u16 	%r289, [%r15];
	add.s32 	%r64, %r289, %r288;
	cvt.u32.u16 	%r290, %rs3;
	ld.shared.u16 	%r291, [%r16];
	add.s32 	%r65, %r291, %r290;
	cvt.u32.u16 	%r292, %rs4;
	ld.shared.u16 	%r293, [%r17];
	add.s32 	%r66, %r293, %r292;
	cvt.u32.u16 	%r294, %rs5;
	ld.shared.u16 	%r295, [%r18];
	add.s32 	%r67, %r295, %r294;
	cvt.u32.u16 	%r296, %rs6;
	ld.shared.u16 	%r297, [%r19];
	add.s32 	%r68, %r297, %r296;
	cvt.u32.u16 	%r298, %rs7;
	ld.shared.u16 	%r299, [%r20];
	add.s32 	%r69, %r299, %r298;
	cvt.u32.u16 	%r300, %rs8;
	ld.shared.u16 	%r301, [%r21];
	add.s32 	%r70, %r301, %r300;
	cvt.u32.u16 	%r302, %rs9;
	ld.shared.u16 	%r303, [%r22];
	add.s32 	%r71, %r303, %r302;
	bar.sync 	0;
	setp.lt.s32 	%p40, %r353, %r75;
	@%p40 bra 	$L__BB19_43;
	cvt.u64.u32 	%rd102, %r2;
	shl.b32 	%r304, %r63, 3;
	mov.u32 	%r305, _ZZN3cub18CUB_300001_SM_10006detail10radix_sort31DeviceRadixSortSingleTileKernelINS1_5radix10policy_hubIdNS0_8NullTypeEyE10Policy1000ELNS0_9SortOrderE0EdS6_yNS1_21identity_decomposer_tEEEvPKT1_PSB_PKT2_PSF_T3_iiT4_E12temp_storage;
	add.s32 	%r306, %r305, %r304;
	st.shared.u64 	[%r306], %rd148;
	shl.b32 	%r307, %r64, 3;
	add.s32 	%r308, %r305, %r307;
	st.shared.u64 	[%r308], %rd147;
	shl.b32 	%r309, %r65, 3;
	add.s32 	%r310, %r305, %r309;
	st.shared.u64 	[%r310], %rd146;
	shl.b32 	%r311, %r66, 3;
	add.s32 	%r312, %r305, %r311;
	st.shared.u64 	[%r312], %rd145;
	shl.b32 	%r313, %r67, 3;
	add.s32 	%r314, %r305, %r313;
	st.shared.u64 	[%r314], %rd144;
	shl.b32 	%r315, %r68, 3;
	add.s32 	%r316, %r305, %r315;
	st.shared.u64 	[%r316], %rd143;
	shl.b32 	%r317, %r69, 3;
	add.s32 	%r318, %r305, %r317;
	st.shared.u64 	[%r318], %rd142;
	shl.b32 	%r319, %r70, 3;
	add.s32 	%r320, %r305, %r319;
	st.shared.u64 	[%r320], %rd141;
	shl.b32 	%r321, %r71, 3;
	add.s32 	%r322, %r305, %r321;
	st.shared.u64 	[%r322], %rd140;
	bar.sync 	0;
	shl.b32 	%r323, %r2, 6;
	sub.s32 	%r324, %r8, %r323;
	ld.shared.u64 	%rd38, [%r324];
	ld.shared.u64 	%rd39, [%r324+2048];
	ld.shared.u64 	%rd40, [%r324+4096];
	ld.shared.u64 	%rd41, [%r324+6144];
	ld.shared.u64 	%rd42, [%r324+8192];
	ld.shared.u64 	%rd43, [%r324+10240];
	ld.shared.u64 	%rd44, [%r324+12288];
	ld.shared.u64 	%rd45, [%r324+14336];
	ld.shared.u64 	%rd46, [%r324+16384];
	setp.gt.u64 	%p41, %rd58, %rd102;
	cvta.to.global.u64 	%rd103, %rd57;
	mul.wide.u32 	%rd104, %r2, 8;
	add.s64 	%rd47, %rd103, %rd104;
	@%p41 bra 	$L__BB19_25;
	bra.uni 	$L__BB19_26;
$L__BB19_25:
	setp.gt.s64 	%p42, %rd38, -1;
	selp.b64 	%rd105, -1, -9223372036854775808, %p42;
	xor.b64  	%rd106, %rd105, %rd38;
	st.global.u64 	[%rd47], %rd106;
$L__BB19_26:
	add.s32 	%r325, %r2, 256;
	cvt.u64.u32 	%rd107, %r325;
	setp.le.u64 	%p43, %rd58, %rd107;
	@%p43 bra 	$L__BB19_28;
	setp.gt.s64 	%p44, %rd39, -1;
	selp.b64 	%rd108, -1, -9223372036854775808, %p44;
	xor.b64  	%rd109, %rd108, %rd39;
	st.global.u64 	[%rd47+2048], %rd109;
$L__BB19_28:
	add.s32 	%r326, %r2, 512;
	cvt.u64.u32 	%rd110, %r326;
	setp.le.u64 	%p45, %rd58, %rd110;
	@%p45 bra 	$L__BB19_30;
	setp.gt.s64 	%p46, %rd40, -1;
	selp.b64 	%rd111, -1, -9223372036854775808, %p46;
	xor.b64  	%rd112, %rd111, %rd40;
	st.global.u64 	[%rd47+4096], %rd112;
$L__BB19_30:
	add.s32 	%r327, %r2, 768;
	cvt.u64.u32 	%rd113, %r327;
	setp.le.u64 	%p47, %rd58, %rd113;
	@%p47 bra 	$L__BB19_32;
	setp.gt.s64 	%p48, %rd41, -1;
	selp.b64 	%rd114, -1, -9223372036854775808, %p48;
	xor.b64  	%rd115, %rd114, %rd41;
	st.global.u64 	[%rd47+6144], %rd115;
$L__BB19_32:
	or.b32  	%r328, %r2, 1024;
	cvt.u64.u32 	%rd116, %r328;
	setp.le.u64 	%p49, %rd58, %rd116;
	@%p49 bra 	$L__BB19_34;
	setp.gt.s64 	%p50, %rd42, -1;
	selp.b64 	%rd117, -1, -9223372036854775808, %p50;
	xor.b64  	%rd118, %rd117, %rd42;
	st.global.u64 	[%rd47+8192], %rd118;
$L__BB19_34:
	add.s32 	%r329, %r2, 1280;
	cvt.u64.u32 	%rd119, %r329;
	setp.le.u64 	%p51, %rd58, %rd119;
	@%p51 bra 	$L__BB19_36;
	setp.gt.s64 	%p52, %rd43, -1;
	selp.b64 	%rd120, -1, -9223372036854775808, %p52;
	xor.b64  	%rd121, %rd120, %rd43;
	st.global.u64 	[%rd47+10240], %rd121;
$L__BB19_36:
	add.s32 	%r330, %r2, 1536;
	cvt.u64.u32 	%rd122, %r330;
	setp.le.u64 	%p53, %rd58, %rd122;
	@%p53 bra 	$L__BB19_38;
	setp.gt.s64 	%p54, %rd44, -1;
	selp.b64 	%rd123, -1, -9223372036854775808, %p54;
	xor.b64  	%rd124, %rd123, %rd44;
	st.global.u64 	[%rd47+12288], %rd124;
$L__BB19_38:
	add.s32 	%r331, %r2, 1792;
	cvt.u64.u32 	%rd125, %r331;
	setp.le.u64 	%p55, %rd58, %rd125;
	@%p55 bra 	$L__BB19_40;
	setp.gt.s64 	%p56, %rd45, -1;
	selp.b64 	%rd126, -1, -9223372036854775808, %p56;
	xor.b64  	%rd127, %rd126, %rd45;
	st.global.u64 	[%rd47+14336], %rd127;
$L__BB19_40:
	or.b32  	%r332, %r2, 2048;
	cvt.u64.u32 	%rd128, %r332;
	setp.le.u64 	%p57, %rd58, %rd128;
	@%p57 bra 	$L__BB19_42;
	setp.gt.s64 	%p58, %rd46, -1;
	selp.b64 	%rd129, -1, -9223372036854775808, %p58;
	xor.b64  	%rd130, %rd129, %rd46;
	st.global.u64 	[%rd47+16384], %rd130;
$L__BB19_42:
	ret;
$L__BB19_43:
	shl.b32 	%r333, %r63, 3;
	mov.u32 	%r334, _ZZN3cub18CUB_300001_SM_10006detail10radix_sort31DeviceRadixSortSingleTileKernelINS1_5radix10policy_hubIdNS0_8NullTypeEyE10Policy1000ELNS0_9SortOrderE0EdS6_yNS1_21identity_decomposer_tEEEvPKT1_PSB_PKT2_PSF_T3_iiT4_E12temp_storage;
	add.s32 	%r335, %r334, %r333;
	st.shared.u64 	[%r335], %rd148;
	shl.b32 	%r336, %r64, 3;
	add.s32 	%r337, %r334, %r336;
	st.shared.u64 	[%r337], %rd147;
	shl.b32 	%r338, %r65, 3;
	add.s32 	%r339, %r334, %r338;
	st.shared.u64 	[%r339], %rd146;
	shl.b32 	%r340, %r66, 3;
	add.s32 	%r341, %r334, %r340;
	st.shared.u64 	[%r341], %rd145;
	shl.b32 	%r342, %r67, 3;
	add.s32 	%r343, %r334, %r342;
	st.shared.u64 	[%r343], %rd144;
	shl.b32 	%r344, %r68, 3;
	add.s32 	%r345, %r334, %r344;
	st.shared.u64 	[%r345], %rd143;
	shl.b32 	%r346, %r69, 3;
	add.s32 	%r347, %r334, %r346;
	st.shared.u64 	[%r347], %rd142;
	shl.b32 	%r348, %r70, 3;
	add.s32 	%r349, %r334, %r348;
	st.shared.u64 	[%r349], %rd141;
	shl.b32 	%r350, %r71, 3;
	add.s32 	%r351, %r334, %r350;
	st.shared.u64 	[%r351], %rd140;
	bar.sync 	0;
	ld.shared.u64 	%rd148, [%r8];
	ld.shared.u64 	%rd147, [%r8+8];
	ld.shared.u64 	%rd146, [%r8+16];
	ld.shared.u64 	%rd145, [%r8+24];
	ld.shared.u64 	%rd144, [%r8+32];
	ld.shared.u64 	%rd143, [%r8+40];
	ld.shared.u64 	%rd142, [%r8+48];
	ld.shared.u64 	%rd141, [%r8+56];
	ld.shared.u64 	%rd140, [%r8+64];
	bar.sync 	0;
	add.s32 	%r353, %r353, 6;
	add.s32 	%r352, %r352, -6;
	bra.uni 	$L__BB19_19;

}
	// .globl	_ZN3cub18CUB_300001_SM_10006detail10radix_sort30DeviceRadixSortHistogramKernelINS1_5radix10policy_hubIdNS0_8NullTypeEyE10Policy1000ELNS0_9SortOrderE0EdyNS1_21identity_decomposer_tEEEvPT2_PKT1_SB_iiT3_
.visible .entry _ZN3cub18CUB_300001_SM_10006detail10radix_sort30DeviceRadixSortHistogramKernelINS1_5radix10policy_hubIdNS0_8NullTypeEyE10Policy1000ELNS0_9SortOrderE0EdyNS1_21identity_decomposer_tEEEvPT2_PKT1_SB_iiT3_(
	.param .u64 .ptr .align 1 _ZN3cub18CUB_300001_SM_10006detail10radix_sort30DeviceRadixSortHistogramKernelINS1_5radix10policy_hubIdNS0_8NullTypeEyE10Policy1000ELNS0_9SortOrderE0EdyNS1_21identity_decomposer_tEEEvPT2_PKT1_SB_iiT3__param_0,
	.param .u64 .ptr .align 1 _ZN3cub18CUB_300001_SM_10006detail10radix_sort30DeviceRadixSortHistogramKernelINS1_5radix10policy_hubIdNS0_8NullTypeEyE10Policy1000ELNS0_9SortOrderE0EdyNS1_21identity_decomposer_tEEEvPT2_PKT1_SB_iiT3__param_1,
	.param .u64 _ZN3cub18CUB_300001_SM_10006detail10radix_sort30DeviceRadixSortHistogramKernelINS1_5radix10policy_hubIdNS0_8NullTypeEyE10Policy1000ELNS0_9SortOrderE0EdyNS1_21identity_decomposer_tEEEvPT2_PKT1_SB_iiT3__param_2,
	.param .u32 _ZN3cub18CUB_300001_SM_10006detail10radix_sort30DeviceRadixSortHistogramKernelINS1_5radix10policy_hubIdNS0_8NullTypeEyE10Policy1000ELNS0_9SortOrderE0EdyNS1_21identity_decomposer_tEEEvPT2_PKT1_SB_iiT3__param_3,
	.param .u32 _ZN3cub18CUB_300001_SM_10006detail10radix_sort30DeviceRadixSortHistogramKernelINS1_5radix10policy_hubIdNS0_8NullTypeEyE10Policy1000ELNS0_9SortOrderE0EdyNS1_21identity_decomposer_tEEEvPT2_PKT1_SB_iiT3__param_4,
	.param .align 1 .b8 _ZN3cub18CUB_300001_SM_10006detail10radix_sort30DeviceRadixSortHistogramKernelINS1_5radix10policy_hubIdNS0_8NullTypeEyE10Policy1000ELNS0_9SortOrderE0EdyNS1_21identity_decomposer_tEEEvPT2_PKT1_SB_iiT3__param_5[1]
)
.maxntid 128
{
	.reg .pred 	%p<123>;
	.reg .b32 	%r<362>;
	.reg .b64 	%rd<311>;
	// demoted variable
	.shared .align 4 .b8 _ZZN3cub18CUB_300001_SM_10006detail10radix_sort30DeviceRadixSortHistogramKernelINS1_5radix10policy_hubIdNS0_8NullTypeEyE10Policy1000ELNS0_9SortOrderE0EdyNS1_21identity_decomposer_tEEEvPT2_PKT1_SB_iiT3_E12temp_storage[8192];
	ld.param.u64 	%rd97, [_ZN3cub18CUB_300001_SM_10006detail10radix_sort30DeviceRadixSortHistogramKernelINS1_5radix10policy_hubIdNS0_8NullTypeEyE10Policy1000ELNS0_9SortOrderE0EdyNS1_21identity_decomposer_tEEEvPT2_PKT1_SB_iiT3__param_0];
	ld.param.u64 	%rd98, [_ZN3cub18CUB_300001_SM_10006detail10radix_sort30DeviceRadixSortHistogramKernelINS1_5radix10policy_hubIdNS0_8NullTypeEyE10Policy1000ELNS0_9SortOrderE0EdyNS1_21identity_decomposer_tEEEvPT2_PKT1_SB_iiT3__param_1];
	ld.param.u64 	%rd96, [_ZN3cub18CUB_300001_SM_10006detail10radix_sort30DeviceRadixSortHistogramKernelINS1_5radix10policy_hubIdNS0_8NullTypeEyE10Policy1000ELNS0_9SortOrderE0EdyNS1_21identity_decomposer_tEEEvPT2_PKT1_SB_iiT3__param_2];
	ld.param.u32 	%r93, [_ZN3cub18CUB_300001_SM_10006detail10radix_sort30DeviceRadixSortHistogramKernelINS1_5radix10policy_hubIdNS0_8NullTypeEyE10Policy1000ELNS0_9SortOrderE0EdyNS1_21identity_decomposer_tEEEvPT2_PKT1_SB_iiT3__param_3];
	ld.param.u32 	%r94, [_ZN3cub18CUB_300001_SM_10006detail10radix_sort30DeviceRadixSortHistogramKernelINS1_5radix10policy_hubIdNS0_8NullTypeEyE10Policy1000ELNS0_9SortOrderE0EdyNS1_21identity_decomposer_tEEEvPT2_PKT1_SB_iiT3__param_4];
	cvta.to.global.u64 	%rd1, %rd98;
	cvta.to.global.u64 	%rd2, %rd97;
	setp.eq.s64 	%p2, %rd96, 0;
	@%p2 bra 	$L__BB20_153;
	sub.s32 	%r95, %r94, %r93;
	add.s32 	%r96, %r95, 7;
	shr.s32 	%r97, %r96, 31;
	shr.u32 	%r98, %r97, 29;
	add.s32 	%r99, %r96, %r98;
	shr.s32 	%r100, %r99, 3;
	mov.u32 	%r101, %tid.x;
	setp.gt.u32 	%p3, %r101, 255;
	setp.lt.s32 	%p4, %r96, 8;
	mov.u32 	%r102, %ctaid.x;
	shl.b32 	%r103, %r102, 11;
	cvt.u64.u32 	%rd3, %r103;
	mov.u32 	%r104, %nctaid.x;
	shl.b32 	%r105, %r104, 11;
	cvt.u64.u32 	%rd4, %r105;
	add.s32 	%r1, %r100, -1;
	and.b32  	%r2, %r100, 15;
	and.b32  	%r3, %r100, 7;
	add.s32 	%r4, %r3, -1;
	and.b32  	%r5, %r100, 3;
	or.pred  	%p1, %p3, %p4;
	shl.b32 	%r106, %r101, 2;
	mov.u32 	%r107, _ZZN3cub18CUB_300001_SM_10006detail10radix_sort30DeviceRadixSortHistogramKernelINS1_5radix10policy_hubIdNS0_8NullTypeEyE10Policy1000ELNS0_9SortOrderE0EdyNS1_21identity_decomposer_tEEEvPT2_PKT1_SB_iiT3_E12temp_storage;
	add.s32 	%r6, %r107, %r106;
	and.b32  	%r7, %r100, 268435440;
	cvt.u64.u32 	%rd5, %r101;
	add.s32 	%r8, %r101, 128;
	add.s32 	%r9, %r101, 256;
	add.s32 	%r10, %r101, 512;
	add.s32 	%r11, %r101, 640;
	add.s32 	%r12, %r101, 768;
	add.s32 	%r13, %r101, 1920;
	and.b32  	%r14, %r100, 268435448;
	and.b32  	%r15, %r100, 1;
	neg.s32 	%r16, %r7;
	add.s32 	%r17, %r6, 8192;
	add.s64 	%rd100, %rd96, -1;
	shr.u64 	%rd101, %rd100, 30;
	add.s64 	%rd102, %rd101, 1;
	min.u64 	%rd6, %rd102, %rd96;
	mov.b64 	%rd278, 0;
$L__BB20_2:
	@%p1 bra 	$L__BB20_30;
	setp.lt.u32 	%p5, %r1, 15;
	mov.b32 	%r346, 0;
	@%p5 bra 	$L__BB20_6;
	mov.u32 	%r343, %r17;
	mov.u32 	%r344, %r16;
$L__BB20_5:
	.pragma "nounroll";
	mov.b32 	%r109, 0;
	st.shared.u32 	[%r343+-8192], %r109;
	st.shared.u32 	[%r343+-7168], %r109;
	st.shared.u32 	[%r343+-6144], %r109;
	st.shared.u32 	[%r343+-5120], %r109;
	st.shared.u32 	[%r343+-4096], %r109;
	st.shared.u32 	[%r343+-3072], %r109;
	st.shared.u32 	[%r343+-2048], %r109;
	st.shared.u32 	[%r343+-1024], %r109;
	st.shared.u32 	[%r343], %r109;
	st.shared.u32 	[%r343+1024], %r109;
	st.shared.u32 	[%r343+2048], %r109;
	st.shared.u32 	[%r343+3072], %r109;
	st.shared.u32 	[%r343+4096], %r109;
	st.shared.u32 	[%r343+5120], %r109;
	st.shared.u32 	[%r343+6144], %r109;
	st.shared.u32 	[%r343+7168], %r109;
	add.s32 	%r344, %r344, 16;
	add.s32 	%r343, %r343, 16384;
	setp.ne.s32 	%p6, %r344, 0;
	mov.u32 	%r346, %r7;
	@%p6 bra 	$L__BB20_5;
$L__BB20_6:
	add.s32 	%r23, %r2, -1;
	setp.eq.s32 	%p7, %r2, 0;
	@%p7 bra 	$L__BB20_16;
	setp.lt.u32 	%p8, %r23, 7;
	@%p8 bra 	$L__BB20_9;
	shl.b32 	%r110, %r346, 10;
	add.s32 	%r111, %r6, %r110;
	mov.b32 	%r112, 0;
	st.shared.u32 	[%r111], %r112;
	st.shared.u32 	[%r111+1024], %r112;
	st.shared.u32 	[%r111+2048], %r112;
	st.shared.u32 	[%r111+3072], %r112;
	st.shared.u32 	[%r111+4096], %r112;
	st.shared.u32 	[%r111+5120], %r112;
	st.shared.u32 	[%r111+6144], %r112;
	st.shared.u32 	[%r111+7168], %r112;
	add.s32 	%r346, %r346, 8;
$L__BB20_9:
	setp.eq.s32 	%p9, %r3, 0;
	@%p9 bra 	$L__BB20_16;
	setp.lt.u32 	%p10, %r4, 3;
	@%p10 bra 	$L__BB20_12;
	shl.b32 	%r113, %r346, 10;
	add.s32 	%r114, %r6, %r113;
	mov.b32 	%r115, 0;
	st.shared.u32 	[%r114], %r115;
	st.shared.u32 	[%r114+1024], %r115;
	st.shared.u32 	[%r114+2048], %r115;
	st.shared.u32 	[%r114+3072], %r115;
	add.s32 	%r346, %r346, 4;
$L__BB20_12:
	setp.eq.s32 	%p11, %r5, 0;
	@%p11 bra 	$L__BB20_16;
	setp.eq.s32 	%p12, %r5, 1;
	shl.b32 	%r116, %r346, 10;
	add.s32 	%r28, %r6, %r116;
	mov.b32 	%r117, 0;
	st.shared.u32 	[%r28], %r117;
	@%p12 bra 	$L__BB20_16;
	setp.eq.s32 	%p13, %r5, 2;
	mov.b32 	%r118, 0;
	st.shared.u32 	[%r28+1024], %r118;
	@%p13 bra 	$L__BB20_16;
	mov.b32 	%r119, 0;
	st.shared.u32 	[%r28+2048], %r119;
$L__BB20_16:
	cvt.u32.u64 	%r120, %rd5;
	setp.gt.u32 	%p14, %r120, 127;
	@%p14 bra 	$L__BB20_30;
	setp.lt.u32 	%p15, %r1, 15;
	mov.b32 	%r350, 0;
	@%p15 bra 	$L__BB20_20;
	mov.b32 	%r348, 0;
$L__BB20_19:
	.pragma "nounroll";
	shl.b32 	%r123, %r348, 10;
	add.s32 	%r124, %r6, %r123;
	mov.b32 	%r125, 0;
	st.shared.u32 	[%r124+512], %r125;
	st.shared.u32 	[%r124+1536], %r125;
	st.shared.u32 	[%r124+2560], %r125;
	st.shared.u32 	[%r124+3584], %r125;
	st.shared.u32 	[%r124+4608], %r125;
	st.shared.u32 	[%r124+5632], %r125;
	st.shared.u32 	[%r124+6656], %r125;
	st.shared.u32 	[%r124+7680], %r125;
	st.shared.u32 	[%r124+8704], %r125;
	st.shared.u32 	[%r124+9728], %r125;
	st.shared.u32 	[%r124+10752], %r125;
	st.shared.u32 	[%r124+11776], %r125;
	st.shared.u32 	[%r124+12800], %r125;
	st.shared.u32 	[%r124+13824], %r125;
	st.shared.u32 	[%r124+14848], %r125;
	st.shared.u32 	[%r124+15872], %r125;
	add.s32 	%r348, %r348, 16;
	setp.ne.s32 	%p16, %r348, %r7;
	mov.u32 	%r350, %r7;
	@%p16 bra 	$L__BB20_19;
$L__BB20_20:
	setp.eq.s32 	%p17, %r2, 0;
	@%p17 bra 	$L__BB20_30;
	setp.lt.u32 	%p18, %r23, 7;
	@%p18 bra 	$L__BB20_23;
	shl.b32 	%r126, %r350, 10;
	add.s32 	%r127, %r6, %r126;
	mov.b32 	%r128, 0;
	st.shared.u32 	[%r127+512], %r128;
	st.shared.u32 	[%r127+1536], %r128;
	st.shared.u32 	[%r127+2560], %r128;
	st.shared.u32 	[%r127+3584], %r128;
	st.shared.u32 	[%r127+4608], %r128;
	st.shared.u32 	[%r127+5632], %r128;
	st.shared.u32 	[%r127+6656], %r128;
	st.shared.u32 	[%r127+7680], %r128;
	add.s32 	%r350, %r350, 8;
$L__BB20_23:
	setp.eq.s32 	%p19, %r3, 0;
	@%p19 bra 	$L__BB20_30;
	setp.lt.u32 	%p20, %r4, 3;
	@%p20 bra 	$L__BB20_26;
	shl.b32 	%r129, %r350, 10;
	add.s32 	%r130, %r6, %r129;
	mov.b32 	%r131, 0;
	st.shared.u32 	[%r130+512], %r131;
	st.shared.u32 	[%r130+1536], %r131;
	st.shared.u32 	[%r130+2560], %r131;
	st.shared.u32 	[%r130+3584], %r131;
	add.s32 	%r350, %r350, 4;
$L__BB20_26:
	setp.eq.s32 	%p21, %r5, 0;
	@%p21 bra 	$L__BB20_30;
	setp.eq.s32 	%p22, %r5, 1;
	shl.b32 	%r132, %r350, 10;
	add.s32 	%r36, %r6, %r132;
	mov.b32 	%r133, 0;
	st.shared.u32 	[%r36+512], %r133;
	@%p22 bra 	$L__BB20_30;
	setp.eq.s32 	%p23, %r5, 2;
	mov.b32 	%r134, 0;
	st.shared.u32 	[%r36+1536], %r134;
	@%p23 bra 	$L__BB20_30;
	mov.b32 	%r135, 0;
	st.shared.u32 	[%r36+2560], %r135;
$L__BB20_30:
	bar.sync 	0;
	bar.sync 	0;
	shl.b64 	%rd8, %rd278, 30;
	sub.s64 	%rd103, %rd96, %rd8;
	min.u64 	%rd9, %rd103, 1073741824;
	setp.le.u64 	%p24, %rd9, %rd3;
	@%p24 bra 	$L__BB20_70;
	mov.u64 	%rd279, %rd3;
$L__BB20_32:
	add.s64 	%rd11, %rd279, %rd8;
	sub.s64 	%rd12, %rd96, %rd11;
	setp.lt.u64 	%p25, %rd12, 2048;
	@%p25 bra 	$L__BB20_34;
	add.s64 	%rd122, %rd11, %rd5;
	shl.b64 	%rd123, %rd122, 3;
	add.s64 	%rd124, %rd1, %rd123;
	ld.global.u64 	%rd310, [%rd124];
	ld.global.u64 	%rd309, [%rd124+1024];
	ld.global.u64 	%rd308, [%rd124+2048];
	ld.global.u64 	%rd307, [%rd124+3072];
	ld.global.u64 	%rd306, [%rd124+4096];
	ld.global.u64 	%rd305, [%rd124+5120];
	ld.global.u64 	%rd304, [%rd124+6144];
	ld.global.u64 	%rd303, [%rd124+7168];
	ld.global.u64 	%rd302, [%rd124+8192];
	ld.global.u64 	%rd301, [%rd124+9216];
	ld.global.u64 	%rd300, [%rd124+10240];
	ld.global.u64 	%rd299, [%rd124+11264];
	ld.global.u64 	%rd298, [%rd124+12288];
	ld.global.u64 	%rd297, [%rd124+13312];
	ld.global.u64 	%rd296, [%rd124+14336];
	ld.global.u64 	%rd295, [%rd124+15360];
	bra.uni 	$L__BB20_66;
$L__BB20_34:
	cvt.u32.u64 	%r136, %rd5;
	cvt.u32.u64 	%r37, %rd12;
	setp.ge.s32 	%p26, %r136, %r37;
	add.s64 	%rd105, %rd11, %rd5;
	shl.b64 	%rd106, %rd105, 3;
	add.s64 	%rd29, %rd1, %rd106;
	mov.b64 	%rd310, 9223372036854775807;
	@%p26 bra 	$L__BB20_36;
	ld.global.u64 	%rd310, [%rd29];
$L__BB20_36:
	setp.ge.s32 	%p27, %r8, %r37;
	mov.b64 	%rd309, 9223372036854775807;
	@%p27 bra 	$L__BB20_38;
	ld.global.u64 	%rd309, [%rd29+1024];
$L__BB20_38:
	setp.ge.s32 	%p28, %r9, %r37;
	mov.b64 	%rd308, 9223372036854775807;
	@%p28 bra 	$L__BB20_40;
	ld.global.u64 	%rd308, [%rd29+2048];
$L__BB20_40:
	mov.u32 	%r137, %tid.x;
	add.s32 	%r138, %r137, 384;
	setp.ge.s32 	%p29, %r138, %r37;
	mov.b64 	%rd307, 9223372036854775807;
	@%p29 bra 	$L__BB20_42;
	ld.global.u64 	%rd307, [%rd29+3072];
$L__BB20_42:
	setp.ge.s32 	%p30, %r10, %r37;
	mov.b64 	%rd306, 9223372036854775807;
	@%p30 bra 	$L__BB20_44;
	ld.global.u64 	%rd306, [%rd29+4096];
$L__BB20_44:
	setp.ge.s32 	%p31, %r11, %r37;
	mov.b64 	%rd305, 9223372036854775807;
	@%p31 bra 	$L__BB20_46;
	ld.global.u64 	%rd305, [%rd29+5120];
$L__BB20_46:
	setp.ge.s32 	%p32, %r12, %r37;
	mov.b64 	%rd304, 9223372036854775807;
	@%p32 bra 	$L__BB20_48;
	ld.global.u64 	%rd304, [%rd29+6144];
$L__BB20_48:
	add.s32 	%r140, %r137, 896;
	setp.ge.s32 	%p33, %r140, %r37;
	mov.b64 	%rd303, 9223372036854775807;
	@%p33 bra 	$L__BB20_50;
	ld.global.u64 	%rd303, [%rd29+7168];
$L__BB20_50:
	or.b32  	%r142, %r137, 1024;
	setp.ge.s32 	%p34, %r142, %r37;
	mov.b64 	%rd302, 9223372036854775807;
	@%p34 bra 	$L__BB20_52;
	ld.global.u64 	%rd302, [%rd29+8192];
$L__BB20_52:
	add.s32 	%r144, %r137, 1152;
	setp.ge.s32 	%p35, %r144, %r37;
	mov.b64 	%rd301, 9223372036854775807;
	@%p35 bra 	$L__BB20_54;
	ld.global.u64 	%rd301, [%rd29+9216];
$L__BB20_54:
	add.s32 	%r146, %r137, 1280;
	setp.ge.s32 	%p36, %r146, %r37;
	mov.b64 	%rd300, 9223372036854775807;
	@%p36 bra 	$L__BB20_56;
	ld.global.u64 	%rd300, [%rd29+10240];
$L__BB20_56:
	add.s32 	%r148, %r137, 1408;
	setp.ge.s32 	%p37, %r148, %r37;
	mov.b64 	%rd299, 9223372036854775807;
	@%p37 bra 	$L__BB20_58;
	ld.global.u64 	%rd299, [%rd29+11264];
$L__BB20_58:
	add.s32 	%r150, %r137, 1536;
	setp.ge.s32 	%p38, %r150, %r37;
	mov.b64 	%rd298, 9223372036854775807;
	@%p38 bra 	$L__BB20_60;
	ld.global.u64 	%rd298, [%rd29+12288];
$L__BB20_60:
	add.s32 	%r152, %r137, 1664;
	setp.ge.s32 	%p39, %r152, %r37;
	mov.b64 	%rd297, 9223372036854775807;
	@%p39 bra 	$L__BB20_62;
	ld.global.u64 	%rd297, [%rd29+13312];
$L__BB20_62:
	add.s32 	%r154, %r137, 1792;
	setp.ge.s32 	%p40, %r154, %r37;
	mov.b64 	%rd296, 9223372036854775807;
	@%p40 bra 	$L__BB20_64;
	ld.global.u64 	%rd296, [%rd29+14336];
$L__BB20_64:
	setp.ge.s32 	%p41, %r13, %r37;
	mov.b64 	%rd295, 9223372036854775807;
	@%p41 bra 	$L__BB20_66;
	ld.global.u64 	%rd295, [%rd29+15360];
$L__BB20_66:
	setp.le.s32 	%p42, %r94, %r93;
	@%p42 bra 	$L__BB20_69;
	setp.gt.s64 	%p43, %rd310, -1;
	selp.b64 	%rd125, -9223372036854775808, -1, %p43;
	xor.b64  	%rd126, %rd125, %rd310;
	setp.gt.s64 	%p44, %rd309, -1;
	selp.b64 	%rd127, -9223372036854775808, -1, %p44;
	xor.b64  	%rd128, %rd127, %rd309;
	setp.gt.s64 	%p45, %rd308, -1;
	selp.b64 	%rd129, -9223372036854775808, -1, %p45;
	xor.b64  	%rd130, %rd129, %rd308;
	setp.gt.s64 	%p46, %rd307, -1;
	selp.b64 	%rd131, -9223372036854775808, -1, %p46;
	xor.b64  	%rd132, %rd131, %rd307;
	setp.gt.s64 	%p47, %rd306, -1;
	selp.b64 	%rd133, -9223372036854775808, -1, %p47;
	xor.b64  	%rd134, %rd133, %rd306;
	setp.gt.s64 	%p48, %rd305, -1;
	selp.b64 	%rd135, -9223372036854775808, -1, %p48;
	xor.b64  	%rd136, %rd135, %rd305;
	setp.gt.s64 	%p49, %rd304, -1;
	selp.b64 	%rd137, -9223372036854775808, -1, %p49;
	xor.b64  	%rd138, %rd137, %rd304;
	setp.gt.s64 	%p50, %rd303, -1;
	selp.b64 	%rd139, -9223372036854775808, -1, %p50;
	xor.b64  	%rd140, %rd139, %rd303;
	setp.gt.s64 	%p51, %rd302, -1;
	selp.b64 	%rd141, -9223372036854775808, -1, %p51;
	xor.b64  	%rd142, %rd141, %rd302;
	setp.gt.s64 	%p52, %rd301, -1;
	selp.b64 	%rd143, -9223372036854775808, -1, %p52;
	xor.b64  	%rd144, %rd143, %rd301;
	setp.gt.s64 	%p53, %rd300, -1;
	selp.b64 	%rd145, -9223372036854775808, -1, %p53;
	xor.b64  	%rd146, %rd145, %rd300;
	setp.gt.s64 	%p54, %rd299, -1;
	selp.b64 	%rd147, -9223372036854775808, -1, %p54;
	xor.b64  	%rd148, %rd147, %rd299;
	setp.gt.s64 	%p55, %rd298, -1;
	selp.b64 	%rd149, -9223372036854775808, -1, %p55;
	xor.b64  	%rd150, %rd149, %rd298;
	setp.gt.s64 	%p56, %rd297, -1;
	selp.b64 	%rd151, -9223372036854775808, -1, %p56;
	xor.b64  	%rd152, %rd151, %rd297;
	setp.gt.s64 	%p57, %rd296, -1;
	selp.b64 	%rd153, -9223372036854775808, -1, %p57;
	xor.b64  	%rd154, %rd153, %rd296;
	setp.gt.s64 	%p58, %rd295, -1;
	selp.b64 	%rd155, -9223372036854775808, -1, %p58;
	xor.b64  	%rd156, %rd155, %rd295;
	setp.eq.s64 	%p59, %rd126, 9223372036854775807;
	selp.b64 	%rd77, -9223372036854775808, %rd126, %p59;
	setp.eq.s64 	%p60, %rd128, 9223372036854775807;
	selp.b64 	%rd78, -9223372036854775808, %rd128, %p60;
	setp.eq.s64 	%p61, %rd130, 9223372036854775807;
	selp.b64 	%rd79, -9223372036854775808, %rd130, %p61;
	setp.eq.s64 	%p62, %rd132, 9223372036854775807;
	selp.b64 	%rd80, -9223372036854775808, %rd132, %p62;
	setp.eq.s64 	%p63, %rd134, 9223372036854775807;
	selp.b64 	%rd81, -9223372036854775808, %rd134, %p63;
	setp.eq.s64 	%p64, %rd136, 9223372036854775807;
	selp.b64 	%rd82, -9223372036854775808, %rd136, %p64;
	setp.eq.s64 	%p65, %rd138, 9223372036854775807;
	selp.b64 	%rd83, -9223372036854775808, %rd138, %p65;
	setp.eq.s64 	%p66, %rd140, 9223372036854775807;
	selp.b64 	%rd84, -9223372036854775808, %rd140, %p66;
	setp.eq.s64 	%p67, %rd142, 9223372036854775807;
	selp.b64 	%rd85, -9223372036854775808, %rd142, %p67;
	setp.eq.s64 	%p68, %rd144, 9223372036854775807;
	selp.b64 	%rd86, -9223372036854775808, %rd144, %p68;
	setp.eq.s64 	%p69, %rd146, 9223372036854775807;
	selp.b64 	%rd87, -9223372036854775808, %rd146, %p69;
	setp.eq.s64 	%p70, %rd148, 9223372036854775807;
	selp.b64 	%rd88, -9223372036854775808, %rd148, %p70;
	setp.eq.s64 	%p71, %rd150, 9223372036854775807;
	selp.b64 	%rd89, -9223372036854775808, %rd150, %p71;
	setp.eq.s64 	%p72, %rd152, 9223372036854775807;
	selp.b64 	%rd90, -9223372036854775808, %rd152, %p72;
	setp.eq.s64 	%p73, %rd154, 9223372036854775807;
	selp.b64 	%rd91, -9223372036854775808, %rd154, %p73;
	setp.eq.s64 	%p74, %rd156, 9223372036854775807;
	selp.b64 	%rd92, -9223372036854775808, %rd156, %p74;
	mov.b32 	%r352, 0;
	mov.u32 	%r353, %r93;
$L__BB20_68:
	sub.s32 	%r156, %r94, %r353;
	shl.b32 	%r157, %r352, 10;
	mov.u32 	%r158, _ZZN3cub18CUB_300001_SM_10006detail10radix_sort30DeviceRadixSortHistogramKernelINS1_5radix10policy_hubIdNS0_8NullTypeEyE10Policy1000ELNS0_9SortOrderE0EdyNS1_21identity_decomposer_tEEEvPT2_PKT1_SB_iiT3_E12temp_storage;
	add.s32 	%r159, %r158, %r157;
	min.s32 	%r160, %r156, 8;
	mov.b32 	%r161, -1;
	shl.b32 	%r162, %r161, %r160;
	not.b32 	%r163, %r162;
	shr.u64 	%rd157, %rd77, %r353;
	cvt.u32.u64 	%r164, %rd157;
	and.b32  	%r165, %r164, %r163;
	shl.b32 	%r166, %r165, 2;
	add.s32 	%r167, %r159, %r166;
	atom.shared.add.u32 	%r168, [%r167], 1;
	shr.u64 	%rd158, %rd78, %r353;
	cvt.u32.u64 	%r169, %rd158;
	and.b32  	%r170, %r169, %r163;
	shl.b32 	%r171, %r170, 2;
	add.s32 	%r172, %r159, %r171;
	atom.shared.add.u32 	%r173, [%r172], 1;
	shr.u64 	%rd159, %rd79, %r353;
	cvt.u32.u64 	%r174, %rd159;
	and.b32  	%r175, %r174, %r163;
	shl.b32 	%r176, %r175, 2;
	add.s32 	%r177, %r159, %r176;
	atom.shared.add.u32 	%r178, [%r177], 1;
	shr.u64 	%rd160, %rd80, %r353;
	cvt.u32.u64 	%r179, %rd160;
	and.b32  	%r180, %r179, %r163;
	shl.b32 	%r181, %r180, 2;
	add.s32 	%r182, %r159, %r181;
	atom.shared.add.u32 	%r183, [%r182], 1;
	shr.u64 	%rd161, %rd81, %r353;
	cvt.u32.u64 	%r184, %rd161;
	and.b32  	%r185, %r184, %r163;
	shl.b32 	%r186, %r185, 2;
	add.s32 	%r187, %r159, %r186;
	atom.shared.add.u32 	%r188, [%r187], 1;
	shr.u64 	%rd162, %rd82, %r353;
	cvt.u32.u64 	%r189, %rd162;
	and.b32  	%r190, %r189, %r163;
	shl.b32 	%r191, %r190, 2;
	add.s32 	%r192, %r159, %r191;
	atom.shared.add.u32 	%r193, [%r192], 1;
	shr.u64 	%rd163, %rd83, %r353;
	cvt.u32.u64 	%r194, %rd163;
	and.b32  	%r195, %r194, %r163;
	shl.b32 	%r196, %r195, 2;
	add.s32 	%r197, %r159, %r196;
	atom.shared.add.u32 	%r198, [%r197], 1;
	shr.u64 	%rd164, %rd84, %r353;
	cvt.u32.u64 	%r199, %rd164;
	and.b32  	%r200, %r199, %r163;
	shl.b32 	%r201, %r200, 2;
	add.s32 	%r202, %r159, %r201;
	atom.shared.add.u32 	%r203, [%r202], 1;
	shr.u64 	%rd165, %rd85, %r353;
	cvt.u32.u64 	%r204, %rd165;
	and.b32  	%r205, %r204, %r163;
	shl.b32 	%r206, %r205, 2;
	add.s32 	%r207, %r159, %r206;
	atom.shared.add.u32 	%r208, [%r207], 1;
	shr.u64 	%rd166, %rd86, %r353;
	cvt.u32.u64 	%r209, %rd166;
	and.b32  	%r210, %r209, %r163;
	shl.b32 	%r211, %r210, 2;
	add.s32 	%r212, %r159, %r211;
	atom.shared.add.u32 	%r213, [%r212], 1;
	shr.u64 	%rd167, %rd87, %r353;
	cvt.u32.u64 	%r214, %rd167;
	and.b32  	%r215, %r214, %r163;
	shl.b32 	%r216, %r215, 2;
	add.s32 	%r217, %r159, %r216;
	atom.shared.add.u32 	%r218, [%r217], 1;
	shr.u64 	%rd168, %rd88, %r353;
	cvt.u32.u64 	%r219, %rd168;
	and.b32  	%r220, %r219, %r163;
	shl.b32 	%r221, %r220, 2;
	add.s32 	%r222, %r159, %r221;
	atom.shared.add.u32 	%r223, [%r222], 1;
	shr.u64 	%rd169, %rd89, %r353;
	cvt.u32.u64 	%r224, %rd169;
	and.b32  	%r225, %r224, %r163;
	shl.b32 	%r226, %r225, 2;
	add.s32 	%r227, %r159, %r226;
	atom.shared.add.u32 	%r228, [%r227], 1;
	shr.u64 	%rd170, %rd90, %r353;
	cvt.u32.u64 	%r229, %rd170;
	and.b32  	%r230, %r229, %r163;
	shl.b32 	%r231, %r230, 2;
	add.s32 	%r232, %r159, %r231;
	atom.shared.add.u32 	%r233, [%r232], 1;
	shr.u64 	%rd171, %rd91, %r353;
	cvt.u32.u64 	%r234, %rd171;
	and.b32  	%r235, %r234, %r163;
	shl.b32 	%r236, %r235, 2;
	add.s32 	%r237, %r159, %r236;
	atom.shared.add.u32 	%r238, [%r237], 1;
	shr.u64 	%rd172, %rd92, %r353;
	cvt.u32.u64 	%r239, %rd172;
	and.b32  	%r240, %r239, %r163;
	shl.b32 	%r241, %r240, 2;
	add.s32 	%r242, %r159, %r241;
	atom.shared.add.u32 	%r243, [%r242], 1;
	add.s32 	%r353, %r353, 8;
	add.s32 	%r352, %r352, 1;
	setp.lt.s32 	%p75, %r353, %r94;
	@%p75 bra 	$L__BB20_68;
$L__BB20_69:
	add.s64 	%rd279, %rd279, %rd4;
	setp.lt.u64 	%p76, %rd279, %rd9;
	@%p76 bra 	$L__BB20_32;
$L__BB20_70:
	bar.sync 	0;
	@%p1 bra 	$L__BB20_152;
	setp.lt.u32 	%p77, %r1, 7;
	mov.b32 	%r356, 0;
	@%p77 bra 	$L__BB20_90;
	mov.b32 	%r354, 0;
$L__BB20_73:
	.pragma "nounroll";
	shl.b32 	%r246, %r354, 10;
	add.s32 	%r43, %r6, %r246;
	ld.shared.u32 	%r44, [%r43];
	setp.eq.s32 	%p78, %r44, 0;
	@%p78 bra 	$L__BB20_75;
	cvt.u32.u64 	%r247, %rd5;
	shl.b32 	%r248, %r354, 8;
	add.s32 	%r249, %r248, %r247;
	mul.wide.u32 	%rd173, %r249, 8;
	add.s64 	%rd174, %rd2, %rd173;
	cvt.u64.u32 	%rd175, %r44;
	atom.global.add.u64 	%rd176, [%rd174], %rd175;
$L__BB20_75:
	ld.shared.u32 	%r45, [%r43+1024];
	setp.eq.s32 	%p79, %r45, 0;
	@%p79 bra 	$L__BB20_77;
	cvt.u32.u64 	%r250, %rd5;
	shl.b32 	%r251, %r354, 8;
	add.s32 	%r252, %r251, %r250;
	add.s32 	%r253, %r252, 256;
	mul.wide.u32 	%rd177, %r253, 8;
	add.s64 	%rd178, %rd2, %rd177;
	cvt.u64.u32 	%rd179, %r45;
	atom.global.add.u64 	%rd180, [%rd178], %rd179;
$L__BB20_77:
	ld.shared.u32 	%r46, [%r43+2048];
	setp.eq.s32 	%p80, %r46, 0;
	@%p80 bra 	$L__BB20_79;
	cvt.u32.u64 	%r254, %rd5;
	shl.b32 	%r255, %r354, 8;
	add.s32 	%r256, %r255, %r254;
	add.s32 	%r257, %r256, 512;
	mul.wide.u32 	%rd181, %r257, 8;
	add.s64 	%rd182, %rd2, %rd181;
	cvt.u64.u32 	%rd183, %r46;
	atom.global.add.u64 	%rd184, [%rd182], %rd183;
$L__BB20_79:
	ld.shared.u32 	%r47, [%r43+3072];
	setp.eq.s32 	%p81, %r47, 0;
	@%p81 bra 	$L__BB20_81;
	cvt.u32.u64 	%r258, %rd5;
	shl.b32 	%r259, %r354, 8;
	add.s32 	%r260, %r259, %r258;
	add.s32 	%r261, %r260, 768;
	mul.wide.u32 	%rd185, %r261, 8;
	add.s64 	%rd186, %rd2, %rd185;
	cvt.u64.u32 	%rd187, %r47;
	atom.global.add.u64 	%rd188, [%rd186], %rd187;
$L__BB20_81:
	ld.shared.u32 	%r48, [%r43+4096];
	setp.eq.s32 	%p82, %r48, 0;
	@%p82 bra 	$L__BB20_83;
	cvt.u32.u64 	%r262, %rd5;
	shl.b32 	%r263, %r354, 8;
	add.s32 	%r264, %r263, %r262;
	add.s32 	%r265, %r264, 1024;
	mul.wide.u32 	%rd189, %r265, 8;
	add.s64 	%rd190, %rd2, %rd189;
	cvt.u64.u32 	%rd191, %r48;
	atom.global.add.u64 	%rd192, [%rd190], %rd191;
$L__BB20_83:
	ld.shared.u32 	%r49, [%r43+5120];
	setp.eq.s32 	%p83, %r49, 0;
	@%p83 bra 	$L__BB20_85;
	cvt.u32.u64 	%r266, %rd5;
	shl.b32 	%r267, %r354, 8;
	add.s32 	%r268, %r267, %r266;
	add.s32 	%r269, %r268, 1280;
	mul.wide.u32 	%rd193, %r269, 8;
	add.s64 	%rd194, %rd2, %rd193;
	cvt.u64.u32 	%rd195, %r49;
	atom.global.add.u64 	%rd196, [%rd194], %rd195;
$L__BB20_85:
	ld.shared.u32 	%r50, [%r43+6144];
	setp.eq.s32 	%p84, %r50, 0;
	@%p84 bra 	$L__BB20_87;
	cvt.u32.u64 	%r270, %rd5;
	shl.b32 	%r271, %r354, 8;
	add.s32 	%r272, %r271, %r270;
	add.s32 	%r273, %r272, 1536;
	mul.wide.u32 	%rd197, %r273, 8;
	add.s64 	%rd198, %rd2, %rd197;
	cvt.u64.u32 	%rd199, %r50;
	atom.global.add.u64 	%rd200, [%rd198], %rd199;
$L__BB20_87:
	ld.shared.u32 	%r51, [%r43+7168];
	setp.eq.s32 	%p85, %r51, 0;
	@%p85 bra 	$L__BB20_89;
	cvt.u32.u64 	%r274, %rd5;
	shl.b32 	%r275, %r354, 8;
	add.s32 	%r276, %r275, %r274;
	add.s32 	%r277, %r276, 1792;
	mul.wide.u32 	%rd201, %r277, 8;
	add.s64 	%rd202, %rd2, %rd201;
	cvt.u64.u32 	%rd203, %r51;
	atom.global.add.u64 	%rd204, [%rd202], %rd203;
$L__BB20_89:
	add.s32 	%r354, %r354, 8;
	setp.ne.s32 	%p86, %r354, %r14;
	mov.u32 	%r356, %r14;
	@%p86 bra 	$L__BB20_73;
$L__BB20_90:
	add.s32 	%r54, %r5, -1;
	setp.eq.s32 	%p87, %r3, 0;
	@%p87 bra 	$L__BB20_111;
	setp.lt.u32 	%p88, %r4, 3;
	@%p88 bra 	$L__BB20_101;
	shl.b32 	%r278, %r356, 10;
	add.s32 	%r55, %r6, %r278;
	ld.shared.u32 	%r56, [%r55];
	setp.eq.s32 	%p89, %r56, 0;
	@%p89 bra 	$L__BB20_94;
	cvt.u32.u64 	%r279, %rd5;
	shl.b32 	%r280, %r356, 8;
	add.s32 	%r281, %r280, %r279;
	mul.wide.u32 	%rd205, %r281, 8;
	add.s64 	%rd206, %rd2, %rd205;
	cvt.u64.u32 	%rd207, %r56;
	atom.global.add.u64 	%rd208, [%rd206], %rd207;
$L__BB20_94:
	ld.shared.u32 	%r57, [%r55+1024];
	setp.eq.s32 	%p90, %r57, 0;
	@%p90 bra 	$L__BB20_96;
	cvt.u32.u64 	%r282, %rd5;
	shl.b32 	%r283, %r356, 8;
	add.s32 	%r284, %r283, %r282;
	add.s32 	%r285, %r284, 256;
	mul.wide.u32 	%rd209, %r285, 8;
	add.s64 	%rd210, %rd2, %rd209;
	cvt.u64.u32 	%rd211, %r57;
	atom.global.add.u64 	%rd212, [%rd210], %rd211;
$L__BB20_96:
	ld.shared.u32 	%r58, [%r55+2048];
	setp.eq.s32 	%p91, %r58, 0;
	@%p91 bra 	$L__BB20_98;
	cvt.u32.u64 	%r286, %rd5;
	shl.b32 	%r287, %r356, 8;
	add.s32 	%r288, %r287, %r286;
	add.s32 	%r289, %r288, 512;
	mul.wide.u32 	%rd213, %r289, 8;
	add.s64 	%rd214, %rd2, %rd213;
	cvt.u64.u32 	%rd215, %r58;
	atom.global.add.u64 	%rd216, [%rd214], %rd215;
$L__BB20_98:
	ld.shared.u32 	%r59, [%r55+3072];
	setp.eq.s32 	%p92, %r59, 0;
	@%p92 bra 	$L__BB20_100;
	cvt.u32.u64 	%r290, %rd5;
	shl.b32 	%r291, %r356, 8;
	add.s32 	%r292, %r291, %r290;
	add.s32 	%r293, %r292, 768;
	mul.wide.u32 	%rd217, %r293, 8;
	add.s64 	%rd218, %rd2, %rd217;
	cvt.u64.u32 	%rd219, %r59;
	atom.global.add.u64 	%rd220, [%rd218], %rd219;
$L__BB20_100:
	add.s32 	%r356, %r356, 4;
$L__BB20_101:
	setp.eq.s32 	%p93, %r5, 0;
	@%p93 bra 	$L__BB20_111;
	setp.eq.s32 	%p94, %r54, 0;
	@%p94 bra 	$L__BB20_108;
	shl.b32 	%r294, %r356, 10;
	add.s32 	%r62, %r6, %r294;
	ld.shared.u32 	%r63, [%r62];
	setp.eq.s32 	%p95, %r63, 0;
	@%p95 bra 	$L__BB20_105;
	cvt.u32.u64 	%r295, %rd5;
	shl.b32 	%r296, %r356, 8;
	add.s32 	%r297, %r296, %r295;
	mul.wide.u32 	%rd221, %r297, 8;
	add.s64 	%rd222, %rd2, %rd221;
	cvt.u64.u32 	%rd223, %r63;
	atom.global.add.u64 	%rd224, [%rd222], %rd223;
$L__BB20_105:
	ld.shared.u32 	%r64, [%r62+1024];
	setp.eq.s32 	%p96, %r64, 0;
	@%p96 bra 	$L__BB20_107;
	cvt.u32.u64 	%r298, %rd5;
	shl.b32 	%r299, %r356, 8;
	add.s32 	%r300, %r299, %r298;
	add.s32 	%r301, %r300, 256;
	mul.wide.u32 	%rd225, %r301, 8;
	add.s64 	%rd226, %rd2, %rd225;
	cvt.u64.u32 	%rd227, %r64;
	atom.global.add.u64 	%rd228, [%rd226], %rd227;
$L__BB20_107:
	add.s32 	%r356, %r356, 2;
$L__BB20_108:
	setp.eq.s32 	%p97, %r15, 0;
	@%p97 bra 	$L__BB20_111;
	shl.b32 	%r302, %r356, 10;
	add.s32 	%r303, %r6, %r302;
	ld.shared.u32 	%r67, [%r303];
	setp.eq.s32 	%p98, %r67, 0;
	@%p98 bra 	$L__BB20_111;
	cvt.u32.u64 	%r304, %rd5;
	shl.b32 	%r305, %r356, 8;
	add.s32 	%r306, %r305, %r304;
	mul.wide.u32 	%rd229, %r306, 8;
	add.s64 	%rd230, %rd2, %rd229;
	cvt.u64.u32 	%rd231, %r67;
	atom.global.add.u64 	%rd232, [%rd230], %rd231;
$L__BB20_111:
	cvt.u32.u64 	%r307, %rd5;
	setp.gt.u32 	%p99, %r307, 127;
	@%p99 bra 	$L__BB20_152;
	setp.lt.u32 	%p100, %r1, 7;
	mov.b32 	%r360, 0;
	@%p100 bra 	$L__BB20_131;
	mov.b32 	%r358, 0;
$L__BB20_114:
	.pragma "nounroll";
	shl.b32 	%r311, %r358, 10;
	add.s32 	%r69, %r6, %r311;
	ld.shared.u32 	%r70, [%r69+512];
	setp.eq.s32 	%p101, %r70, 0;
	shl.b32 	%r312, %r358, 8;
	add.s32 	%r313, %r312, %r307;
	mul.wide.u32 	%rd233, %r313, 8;
	add.s64 	%rd94, %rd2, %rd233;
	@%p101 bra 	$L__BB20_116;
	cvt.u64.u32 	%rd234, %r70;
	atom.global.add.u64 	%rd235, [%rd94+1024], %rd234;
$L__BB20_116:
	ld.shared.u32 	%r71, [%r69+1536];
	setp.eq.s32 	%p102, %r71, 0;
	@%p102 bra 	$L__BB20_118;
	cvt.u64.u32 	%rd236, %r71;
	atom.global.add.u64 	%rd237, [%rd94+3072], %rd236;
$L__BB20_118:
	ld.shared.u32 	%r72, [%r69+2560];
	setp.eq.s32 	%p103, %r72, 0;
	@%p103 bra 	$L__BB20_120;
	cvt.u64.u32 	%rd238, %r72;
	atom.global.add.u64 	%rd239, [%rd94+5120], %rd238;
$L__BB20_120:
	ld.shared.u32 	%r73, [%r69+3584];
	setp.eq.s32 	%p104, %r73, 0;
	@%p104 bra 	$L__BB20_122;
	cvt.u64.u32 	%rd240, %r73;
	atom.global.add.u64 	%rd241, [%rd94+7168], %rd240;
$L__BB20_122:
	ld.shared.u32 	%r74, [%r69+4608];
	setp.eq.s32 	%p105, %r74, 0;
	@%p105 bra 	$L__BB20_124;
	cvt.u64.u32 	%rd242, %r74;
	atom.global.add.u64 	%rd243, [%rd94+9216], %rd242;
$L__BB20_124:
	ld.shared.u32 	%r75, [%r69+5632];
	setp.eq.s32 	%p106, %r75, 0;
	@%p106 bra 	$L__BB20_126;
	cvt.u64.u32 	%rd244, %r75;
	atom.global.add.u64 	%rd245, [%rd94+11264], %rd244;
$L__BB20_126:
	ld.shared.u32 	%r76, [%r69+6656];
	setp.eq.s32 	%p107, %r76, 0;
	@%p107 bra 	$L__BB20_128;
	cvt.u64.u32 	%rd246, %r76;
	atom.global.add.u64 	%rd247, [%rd94+13312], %rd246;
$L__BB20_128:
	ld.shared.u32 	%r77, [%r69+7680];
	setp.eq.s32 	%p108, %r77, 0;
	@%p108 bra 	$L__BB20_130;
	cvt.u64.u32 	%rd248, %r77;
	atom.global.add.u64 	%rd249, [%rd94+15360], %rd248;
$L__BB20_130:
	add.s32 	%r358, %r358, 8;
	setp.ne.s32 	%p109, %r358, %r14;
	mov.u32 	%r360, %r14;
	@%p109 bra 	$L__BB20_114;
$L__BB20_131:
	setp.eq.s32 	%p110, %r3, 0;
	@%p110 bra 	$L__BB20_152;
	setp.lt.u32 	%p111, %r4, 3;
	@%p111 bra 	$L__BB20_142;
	shl.b32 	%r314, %r360, 10;
	add.s32 	%r80, %r6, %r314;
	ld.shared.u32 	%r81, [%r80+512];
	setp.eq.s32 	%p112, %r81, 0;
	@%p112 bra 	$L__BB20_135;
	shl.b32 	%r316, %r360, 8;
	add.s32 	%r317, %r316, %r307;
	mul.wide.u32 	%rd250, %r317, 8;
	add.s64 	%rd251, %rd2, %rd250;
	cvt.u64.u32 	%rd252, %r81;
	atom.global.add.u64 	%rd253, [%rd251+1024], %rd252;
$L__BB20_135:
	ld.shared.u32 	%r82, [%r80+1536];
	setp.eq.s32 	%p113, %r82, 0;
	@%p113 bra 	$L__BB20_137;
	shl.b32 	%r319, %r360, 8;
	add.s32 	%r320, %r319, %r307;
	add.s32 	%r321, %r320, 256;
	mul.wide.u32 	%rd254, %r321, 8;
	add.s64 	%rd255, %rd2, %rd254;
	cvt.u64.u32 	%rd256, %r82;
	atom.global.add.u64 	%rd257, [%rd255+1024], %rd256;
$L__BB20_137:
	ld.shared.u32 	%r83, [%r80+2560];
	setp.eq.s32 	%p114, %r83, 0;
	@%p114 bra 	$L__BB20_139;
	shl.b32 	%r323, %r360, 8;
	add.s32 	%r324, %r323, %r307;
	add.s32 	%r325, %r324, 512;
	mul.wide.u32 	%rd258, %r325, 8;
	add.s64 	%rd259, %rd2, %rd258;
	cvt.u64.u32 	%rd260, %r83;
	atom.global.add.u64 	%rd261, [%rd259+1024], %rd260;
$L__BB20_139:
	ld.shared.u32 	%r84, [%r80+3584];
	setp.eq.s32 	%p115, %r84, 0;
	@%p115 bra 	$L__BB20_141;
	shl.b32 	%r327, %r360, 8;
	add.s32 	%r328, %r327, %r307;
	add.s32 	%r329, %r328, 768;
	mul.wide.u32 	%rd262, %r329, 8;
	add.s64 	%rd263, %rd2, %rd262;
	cvt.u64.u32 	%rd264, %r84;
	atom.global.add.u64 	%rd265, [%rd263+1024], %rd264;
$L__BB20_141:
	add.s32 	%r360, %r360, 4;
$L__BB20_142:
	setp.eq.s32 	%p116, %r5, 0;
	@%p116 bra 	$L__BB20_152;
	setp.eq.s32 	%p117, %r54, 0;
	@%p117 bra 	$L__BB20_149;
	shl.b32 	%r330, %r360, 10;
	add.s32 	%r87, %r6, %r330;
	ld.shared.u32 	%r88, [%r87+512];
	setp.eq.s32 	%p118, %r88, 0;
	@%p118 bra 	$L__BB20_146;
	shl.b32 	%r332, %r360, 8;
	add.s32 	%r333, %r332, %r307;
	mul.wide.u32 	%rd266, %r333, 8;
	add.s64 	%rd267, %rd2, %rd266;
	cvt.u64.u32 	%rd268, %r88;
	atom.global.add.u64 	%rd269, [%rd267+1024], %rd268;
$L__BB20_146:
	ld.shared.u32 	%r89, [%r87+1536];
	setp.eq.s32 	%p119, %r89, 0;
	@%p119 bra 	$L__BB20_148;
	shl.b32 	%r335, %r360, 8;
	add.s32 	%r336, %r335, %r307;
	add.s32 	%r337, %r336, 256;
	mul.wide.u32 	%rd270, %r337, 8;
	add.s64 	%rd271, %rd2, %rd270;
	cvt.u64.u32 	%rd272, %r89;
	atom.global.add.u64 	%rd273, [%rd271+1024], %rd272;
$L__BB20_148:
	add.s32 	%r360, %r360, 2;
$L__BB20_149:
	setp.eq.s32 	%p120, %r15, 0;
	@%p120 bra 	$L__BB20_152;
	shl.b32 	%r338, %r360, 10;
	add.s32 	%r339, %r6, %r338;
	ld.shared.u32 	%r92, [%r339+512];
	setp.eq.s32 	%p121, %r92, 0;
	@%p121 bra 	$L__BB20_152;
	shl.b32 	%r341, %r360, 8;
	add.s32 	%r342, %r341, %r307;
	mul.wide.u32 	%rd274, %r342, 8;
	add.s64 	%rd275, %rd2, %rd274;
	cvt.u64.u32 	%rd276, %r92;
	atom.global.add.u64 	%rd277, [%rd275+1024], %rd276;
$L__BB20_152:
	bar.sync 	0;
	add.s64 	%rd278, %rd278, 1;
	setp.ne.s64 	%p122, %rd278, %rd6;
	@%p122 bra 	$L__BB20_2;
$L__BB20_153:
	ret;

}
	// .globl	_ZN3cub18CUB_300001_SM_10006detail10radix_sort33DeviceRadixSortExclusiveSumKernelINS1_5radix10policy_hubIdNS0_8NullTypeEyE10Policy1000EyEEvPT0_
.visible .entry _ZN3cub18CUB_300001_SM_10006detail10radix_sort33DeviceRadixSortExclusiveSumKernelINS1_5radix10policy_hubIdNS0_8NullTypeEyE10Policy1000EyEEvPT0_(
	.param .u64 .ptr .align 1 _ZN3cub18CUB_300001_SM_10006detail10radix_sort33DeviceRadixSortExclusiveSumKernelINS1_5radix10policy_hubIdNS0_8NullTypeEyE10Policy1000EyEEvPT0__param_0
)
{
	.reg .pred 	%p<4>;
	.reg .b32 	%r<28>;
	.reg .b64 	%rd<54>;
	// demoted variable
	.shared .align 16 .b8 _ZZN3cub18CUB_300001_SM_10006detail10radix_sort33DeviceRadixSortExclusiveSumKernelINS1_5radix10policy_hubIdNS0_8NullTypeEyE10Policy1000EyEEvPT0_E12temp_storage[2336];
	ld.param.u64 	%rd5, [_ZN3cub18CUB_300001_SM_10006detail10radix_sort33DeviceRadixSortExclusiveSumKernelINS1_5radix10policy_hubIdNS0_8NullTypeEyE10Policy1000EyEEvPT0__param_0];
	cvta.to.global.u64 	%rd6, %rd5;
	mov.u32 	%r3, %ctaid.x;
	shl.b32 	%r4, %r3, 8;
	mov.u32 	%r1, %tid.x;
	setp.gt.u32 	%p1, %r1, 255;
	add.s32 	%r5, %r4, %r1;
	mul.wide.s32 	%rd7, %r5, 8;
	add.s64 	%rd1, %rd6, %rd7;
	@%p1 bra 	$L__BB21_2;
	ld.global.u64 	%rd53, [%rd1];
$L__BB21_2:
	shr.u32 	%r6, %r1, 3;
	add.s32 	%r7, %r6, %r1;
	shl.b32 	%r8, %r7, 3;
	mov.u32 	%r9, _ZZN3cub18CUB_300001_SM_10006detail10radix_sort33DeviceRadixSortExclusiveSumKernelINS1_5radix10policy_hubIdNS0_8NullTypeEyE10Policy1000EyEEvPT0_E12temp_storage;
	add.s32 	%r10, %r9, %r8;
	add.s32 	%r2, %r10, 16;
	st.shared.u64 	[%r10+16], %rd53;
	bar.sync 	0;
	setp.gt.u32 	%p2, %r1, 31;
	@%p2 bra 	$L__BB21_4;
	mad.lo.s32 	%r27, %r1, 72, %r9;
	ld.shared.u64 	%rd23, [%r27+16];
	ld.shared.u64 	%rd24, [%r27+24];
	ld.shared.u64 	%rd25, [%r27+32];
	ld.shared.u64 	%rd26, [%r27+40];
	ld.shared.u64 	%rd27, [%r27+48];
	ld.shared.u64 	%rd28, [%r27+56];
	ld.shared.u64 	%rd29, [%r27+64];
	ld.shared.u64 	%rd30, [%r27+72];
	add.s64 	%rd31, %rd24, %rd23;
	add.s64 	%rd32, %rd31, %rd25;
	add.s64 	%rd33, %rd32, %rd26;
	add.s64 	%rd34, %rd33, %rd27;
	add.s64 	%rd35, %rd34, %rd28;
	add.s64 	%rd36, %rd35, %rd29;
	add.s64 	%rd10, %rd36, %rd30;
	mov.b32 	%r11, 1;
	mov.b32 	%r24, 0;
	mov.b32 	%r25, -1;
	// begin inline asm
	{  .reg .u64 r0;  .reg .u32 lo;  .reg .u32 hi;  .reg .pred p;  mov.b64 {lo, hi}, %rd10;  shfl.sync.up.b32 lo|p, lo, %r11, %r24, %r25;  shfl.sync.up.b32 hi|p, hi, %r11, %r24, %r25;  mov.b64 r0, {lo, hi};  @p add.u64 r0, r0, %rd10;  mov.u64 %rd8, r0;}
	// end inline asm
	mov.b32 	%r14, 2;
	// begin inline asm
	{  .reg .u64 r0;  .reg .u32 lo;  .reg .u32 hi;  .reg .pred p;  mov.b64 {lo, hi}, %rd8;  shfl.sync.up.b32 lo|p, lo, %r14, %r24, %r25;  shfl.sync.up.b32 hi|p, hi, %r14, %r24, %r25;  mov.b64 r0, {lo, hi};  @p add.u64 r0, r0, %rd8;  mov.u64 %rd11, r0;}
	// end inline asm
	mov.b32 	%r17, 4;
	// begin inline asm
	{  .reg .u64 r0;  .reg .u32 lo;  .reg .u32 hi;  .reg .pred p;  mov.b64 {lo, hi}, %rd11;  shfl.sync.up.b32 lo|p, lo, %r17, %r24, %r25;  shfl.sync.up.b32 hi|p, hi, %r17, %r24, %r25;  mov.b64 r0, {lo, hi};  @p add.u64 r0, r0, %rd11;  mov.u64 %rd14, r0;}
	// end inline asm
	mov.b32 	%r20, 8;
	// begin inline asm
	{  .reg .u64 r0;  .reg .u32 lo;  .reg .u32 hi;  .reg .pred p;  mov.b64 {lo, hi}, %rd14;  shfl.sync.up.b32 lo|p, lo, %r20, %r24, %r25;  shfl.sync.up.b32 hi|p, hi, %r20, %r24, %r25;  mov.b64 r0, {lo, hi};  @p add.u64 r0, r0, %rd14;  mov.u64 %rd17, r0;}
	// end inline asm
	mov.b32 	%r23, 16;
	// begin inline asm
	{  .reg .u64 r0;  .reg .u32 lo;  .reg .u32 hi;  .reg .pred p;  mov.b64 {lo, hi}, %rd17;  shfl.sync.up.b32 lo|p, lo, %r23, %r24, %r25;  shfl.sync.up.b32 hi|p, hi, %r23, %r24, %r25;  mov.b64 r0, {lo, hi};  @p add.u64 r0, r0, %rd17;  mov.u64 %rd20, r0;}
	// end inline asm
	sub.s64 	%rd37, %rd20, %rd10;
	ld.shared.u64 	%rd38, [%r27+16];
	ld.shared.u64 	%rd39, [%r27+24];
	ld.shared.u64 	%rd40, [%r27+32];
	ld.shared.u64 	%rd41, [%r27+40];
	ld.shared.u64 	%rd42, [%r27+48];
	ld.shared.u64 	%rd43, [%r27+56];
	ld.shared.u64 	%rd44, [%r27+64];
	add.s64 	%rd45, %rd38, %rd37;
	add.s64 	%rd46, %rd39, %rd45;
	add.s64 	%rd47, %rd40, %rd46;
	add.s64 	%rd48, %rd41, %rd47;
	add.s64 	%rd49, %rd42, %rd48;
	add.s64 	%rd50, %rd43, %rd49;
	add.s64 	%rd51, %rd44, %rd50;
	st.shared.u64 	[%r27+16], %rd37;
	st.shared.u64 	[%r27+24], %rd45;
	st.shared.u64 	[%r27+32], %rd46;
	st.shared.u64 	[%r27+40], %rd47;
	st.shared.u64 	[%r27+48], %rd48;
	st.shared.u64 	[%r27+56], %rd49;
	st.shared.u64 	[%r27+64], %rd50;
	st.shared.u64 	[%r27+72], %rd51;
$L__BB21_4:
	setp.gt.u32 	%p3, %r1, 255;
	bar.sync 	0;
	@%p3 bra 	$L__BB21_6;
	ld.shared.u64 	%rd52, [%r2];
	st.global.u64 	[%rd1], %rd52;
$L__BB21_6:
	ret;

}
	// .globl	_ZN3cub18CUB_300001_SM_10006detail10radix_sort29DeviceRadixSortOnesweepKernelINS1_5radix10policy_hubIdNS0_8NullTypeEyE10Policy1000ELNS0_9SortOrderE0EdS6_yiiNS1_21identity_decomposer_tEEEvPT5_SC_PT3_PKSD_PT1_PKSH_PT2_PKSL_T4_iiT6_
.visible .entry _ZN3cub18CUB_300001_SM_10006detail10radix_sort29DeviceRadixSortOnesweepKernelINS1_5radix10policy_hubIdNS0_8NullTypeEyE10Policy1000ELNS0_9SortOrderE0EdS6_yiiNS1_21identity_decomposer_tEEEvPT5_SC_PT3_PKSD_PT1_PKSH_PT2_PKSL_T4_iiT6_(
	.param .u64 .ptr .align 1 _ZN3cub18CUB_300001_SM_10006detail10radix_sort29DeviceRadixSortOnesweepKernelINS1_5radix10policy_hubIdNS0_8NullTypeEyE10Policy1000ELNS0_9SortOrderE0EdS6_yiiNS1_21identity_decomposer_tEEEvPT5_SC_PT3_PKSD_PT1_PKSH_PT2_PKSL_T4_iiT6__param_0,
	.param .u64 .ptr .align 1 _ZN3cub18CUB_300001_SM_10006detail10radix_sort29DeviceRadixSortOnesweepKernelINS1_5radix10policy_hubIdNS0_8NullTypeEyE10Policy1000ELNS0_9SortOrderE0EdS6_yiiNS1_21identity_decomposer_tEEEvPT5_SC_PT3_PKSD_PT1_PKSH_PT2_PKSL_T4_iiT6__param_1,
	.param .u64 .ptr .align 1 _ZN3cub18CUB_300001_SM_10006detail10radix_sort29DeviceRadixSortOnesweepKernelINS1_5radix10policy_hubIdNS0_8NullTypeEyE10Policy1000ELNS0_9SortOrderE0EdS6_yiiNS1_21identity_decomposer_tEEEvPT5_SC_PT3_PKSD_PT1_PKSH_PT2_PKSL_T4_iiT6__param_2,
	.param .u64 .ptr .align 1 _ZN3cub18CUB_300001_SM_10006detail10radix_sort29DeviceRadixSortOnesweepKernelINS1_5radix10policy_hubIdNS0_8NullTypeEyE10Policy1000ELNS0_9SortOrderE0EdS6_yiiNS1_21identity_decomposer_tEEEvPT5_SC_PT3_PKSD_PT1_PKSH_PT2_PKSL_T4_iiT6__param_3,
	.param .u64 .ptr .align 1 _ZN3cub18CUB_300001_SM_10006detail10radix_sort29DeviceRadixSortOnesweepKernelINS1_5radix10policy_hubIdNS0_8NullTypeEyE10Policy1000ELNS0_9SortOrderE0EdS6_yiiNS1_21identity_decomposer_tEEEvPT5_SC_PT3_PKSD_PT1_PKSH_PT2_PKSL_T4_iiT6__param_4,
	.param .u64 .ptr .align 1 _ZN3cub18CUB_300001_SM_10006detail10radix_sort29DeviceRadixSortOnesweepKernelINS1_5radix10policy_hubIdNS0_8NullTypeEyE10Policy1000ELNS0_9SortOrderE0EdS6_yiiNS1_21identity_decomposer_tEEEvPT5_SC_PT3_PKSD_PT1_PKSH_PT2_PKSL_T4_iiT6__param_5,
	.param .u64 .ptr .align 1 _ZN3cub18CUB_300001_SM_10006detail10radix_sort29DeviceRadixSortOnesweepKernelINS1_5radix10policy_hubIdNS0_8NullTypeEyE10Policy1000ELNS0_9SortOrderE0EdS6_yiiNS1_21identity_decomposer_tEEEvPT5_SC_PT3_PKSD_PT1_PKSH_PT2_PKSL_T4_iiT6__param_6,
	.param .u64 .ptr .align 1 _ZN3cub18CUB_300001_SM_10006detail10radix_sort29DeviceRadixSortOnesweepKernelINS1_5radix10policy_hubIdNS0_8NullTypeEyE10Policy1000ELNS0_9SortOrderE0EdS6_yiiNS1_21identity_decomposer_tEEEvPT5_SC_PT3_PKSD_PT1_PKSH_PT2_PKSL_T4_iiT6__param_7,
	.param .u32 _ZN3cub18CUB_300001_SM_10006detail10radix_sort29DeviceRadixSortOnesweepKernelINS1_5radix10policy_hubIdNS0_8NullTypeEyE10Policy1000ELNS0_9SortOrderE0EdS6_yiiNS1_21identity_decomposer_tEEEvPT5_SC_PT3_PKSD_PT1_PKSH_PT2_PKSL_T4_iiT6__param_8,
	.param .u32 _ZN3cub18CUB_300001_SM_10006detail10radix_sort29DeviceRadixSortOnesweepKernelINS1_5radix10policy_hubIdNS0_8NullTypeEyE10Policy1000ELNS0_9SortOrderE0EdS6_yiiNS1_21identity_decomposer_tEEEvPT5_SC_PT3_PKSD_PT1_PKSH_PT2_PKSL_T4_iiT6__param_9,
	.param .u32 _ZN3cub18CUB_300001_SM_10006detail10radix_sort29DeviceRadixSortOnesweepKernelINS1_5radix10policy_hubIdNS0_8NullTypeEyE10Policy1000ELNS0_9SortOrderE0EdS6_yiiNS1_21identity_decomposer_tEEEvPT5_SC_PT3_PKSD_PT1_PKSH_PT2_PKSL_T4_iiT6__param_10,
	.param .align 1 .b8 _ZN3cub18CUB_300001_SM_10006detail10radix_sort29DeviceRadixSortOnesweepKernelINS1_5radix10policy_hubIdNS0_8NullTypeEyE10Policy1000ELNS0_9SortOrderE0EdS6_yiiNS1_21identity_decomposer_tEEEvPT5_SC_PT3_PKSD_PT1_PKSH_PT2_PKSL_T4_iiT6__param_11[1]
)
.maxntid 384
{
	.reg .pred 	%p<242>;
	.reg .b32 	%r<1267>;
	.reg .b64 	%rd<596>;
	// demoted variable
	.shared .align 16 .b8 _ZZN3cub18CUB_300001_SM_10006detail10radix_sort29DeviceRadixSortOnesweepKernelINS1_5radix10policy_hubIdNS0_8NullTypeEyE10Policy1000ELNS0_9SortOrderE0EdS6_yiiNS1_21identity_decomposer_tEEEvPT5_SC_PT3_PKSD_PT1_PKSH_PT2_PKSL_T4_iiT6_E1s[48128];
	ld.param.u64 	%rd132, [_ZN3cub18CUB_300001_SM_10006detail10radix_sort29DeviceRadixSortOnesweepKernelINS1_5radix10policy_hubIdNS0_8NullTypeEyE10Policy1000ELNS0_9SortOrderE0EdS6_yiiNS1_21identity_decomposer_tEEEvPT5_SC_PT3_PKSD_PT1_PKSH_PT2_PKSL_T4_iiT6__param_0];
	ld.param.u64 	%rd129, [_ZN3cub18CUB_300001_SM_10006detail10radix_sort29DeviceRadixSortOnesweepKernelINS1_5radix10policy_hubIdNS0_8NullTypeEyE10Policy1000ELNS0_9SortOrderE0EdS6_yiiNS1_21identity_decomposer_tEEEvPT5_SC_PT3_PKSD_PT1_PKSH_PT2_PKSL_T4_iiT6__param_1];
	ld.param.u64 	%rd130, [_ZN3cub18CUB_300001_SM_10006detail10radix_sort29DeviceRadixSortOnesweepKernelINS1_5radix10policy_hubIdNS0_8NullTypeEyE10Policy1000ELNS0_9SortOrderE0EdS6_yiiNS1_21identity_decomposer_tEEEvPT5_SC_PT3_PKSD_PT1_PKSH_PT2_PKSL_T4_iiT6__param_2];
	ld.param.u64 	%rd133, [_ZN3cub18CUB_300001_SM_10006detail10radix_sort29DeviceRadixSortOnesweepKernelINS1_5radix10policy_hubIdNS0_8NullTypeEyE10Policy1000ELNS0_9SortOrderE0EdS6_yiiNS1_21identity_decomposer_tEEEvPT5_SC_PT3_PKSD_PT1_PKSH_PT2_PKSL_T4_iiT6__param_4];
	ld.param.u64 	%rd134, [_ZN3cub18CUB_300001_SM_10006detail10radix_sort29DeviceRadixSortOnesweepKernelINS1_5radix10policy_hubIdNS0_8NullTypeEyE10Policy1000ELNS0_9SortOrderE0EdS6_yiiNS1_21identity_decomposer_tEEEvPT5_SC_PT3_PKSD_PT1_PKSH_PT2_PKSL_T4_iiT6__param_5];
	ld.param.u32 	%r150, [_ZN3cub18CUB_300001_SM_10006detail10radix_sort29DeviceRadixSortOnesweepKernelINS1_5radix10policy_hubIdNS0_8NullTypeEyE10Policy1000ELNS0_9SortOrderE0EdS6_yiiNS1_21identity_decomposer_tEEEvPT5_SC_PT3_PKSD_PT1_PKSH_PT2_PKSL_T4_iiT6__param_8];
	ld.param.u32 	%r151, [_ZN3cub18CUB_300001_SM_10006detail10radix_sort29DeviceRadixSortOnesweepKernelINS1_5radix10policy_hubIdNS0_8NullTypeEyE10Policy1000ELNS0_9SortOrderE0EdS6_yiiNS1_21identity_decomposer_tEEEvPT5_SC_PT3_PKSD_PT1_PKSH_PT2_PKSL_T4_iiT6__param_9];
	ld.param.u32 	%r152, [_ZN3cub18CUB_300001_SM_10006detail10radix_sort29DeviceRadixSortOnesweepKernelINS1_5radix10policy_hubIdNS0_8NullTypeEyE10Policy1000ELNS0_9SortOrderE0EdS6_yiiNS1_21identity_decomposer_tEEEvPT5_SC_PT3_PKSD_PT1_PKSH_PT2_PKSL_T4_iiT6__param_10];
	cvta.to.global.u64 	%rd1, %rd133;
	cvta.to.global.u64 	%rd2, %rd132;
	cvta.to.global.u64 	%rd3, %rd134;
	mov.u32 	%r1, %tid.x;
	shr.u32 	%r2, %r1, 5;
	// begin inline asm
	mov.u32 %r153, %laneid;
	// end inline asm
	setp.ne.s32 	%p1, %r1, 0;
	@%p1 bra 	$L__BB22_2;
	cvta.to.global.u64 	%rd135, %rd129;
	atom.global.add.u32 	%r154, [%rd135], 1;
	st.shared.u32 	[_ZZN3cub18CUB_300001_SM_10006detail10radix_sort29DeviceRadixSortOnesweepKernelINS1_5radix10policy_hubIdNS0_8NullTypeEyE10Policy1000ELNS0_9SortOrderE0EdS6_yiiNS1_21identity_decomposer_tEEEvPT5_SC_PT3_PKSD_PT1_PKSH_PT2_PKSL_T4_iiT6_E1s+46080], %r154;
$L__BB22_2:
	bar.sync 	0;
	ld.shared.u32 	%r4, [_ZZN3cub18CUB_300001_SM_10006detail10radix_sort29DeviceRadixSortOnesweepKernelINS1_5radix10policy_hubIdNS0_8NullTypeEyE10Policy1000ELNS0_9SortOrderE0EdS6_yiiNS1_21identity_decomposer_tEEEvPT5_SC_PT3_PKSD_PT1_PKSH_PT2_PKSL_T4_iiT6_E1s+46080];
	mul.lo.s32 	%r155, %r4, 5760;
	add.s32 	%r5, %r155, 5760;
	setp.gt.s32 	%p2, %r5, %r150;
	cvt.s64.s32 	%rd4, %r155;
	@%p2 bra 	$L__BB22_4;
	and.b32  	%r156, %r1, 31;
	and.b32  	%r157, %r1, 992;
	mul.lo.s32 	%r158, %r157, 15;
	or.b32  	%r159, %r158, %r156;
	cvt.u64.u32 	%rd136, %r159;
	add.s64 	%rd137, %rd136, %rd4;
	shl.b64 	%rd138, %rd137, 3;
	add.s64 	%rd139, %rd3, %rd138;
	ld.global.u64 	%rd564, [%rd139];
	ld.global.u64 	%rd565, [%rd139+256];
	ld.global.u64 	%rd566, [%rd139+512];
	ld.global.u64 	%rd567, [%rd139+768];
	ld.global.u64 	%rd568, [%rd139+1024];
	ld.global.u64 	%rd569, [%rd139+1280];
	ld.global.u64 	%rd570, [%rd139+1536];
	ld.global.u64 	%rd571, [%rd139+1792];
	ld.global.u64 	%rd572, [%rd139+2048];
	ld.global.u64 	%rd573, [%rd139+2304];
	ld.global.u64 	%rd574, [%rd139+2560];
	ld.global.u64 	%rd575, [%rd139+2816];
	ld.global.u64 	%rd576, [%rd139+3072];
	ld.global.u64 	%rd577, [%rd139+3328];
	ld.global.u64 	%rd578, [%rd139+3584];
	bra.uni 	$L__BB22_34;
$L__BB22_4:
	cvt.u32.u64 	%r160, %rd4;
	sub.s32 	%r6, %r150, %r160;
	and.b32  	%r161, %r1, 31;
	and.b32  	%r162, %r1, 992;
	mul.lo.s32 	%r163, %r162, 15;
	or.b32  	%r7, %r163, %r161;
	setp.ge.s32 	%p3, %r7, %r6;
	cvt.u64.u32 	%rd141, %r7;
	add.s64 	%rd142, %rd141, %rd4;
	shl.b64 	%rd143, %rd142, 3;
	add.s64 	%rd20, %rd3, %rd143;
	mov.b64 	%rd564, 9223372036854775807;
	@%p3 bra 	$L__BB22_6;
	ld.global.u64 	%rd564, [%rd20];
$L__BB22_6:
	add.s32 	%r164, %r7, 32;
	setp.ge.s32 	%p4, %r164, %r6;
	mov.b64 	%rd565, 9223372036854775807;
	@%p4 bra 	$L__BB22_8;
	ld.global.u64 	%rd565, [%rd20+256];
$L__BB22_8:
	add.s32 	%r165, %r7, 64;
	setp.ge.s32 	%p5, %r165, %r6;
	mov.b64 	%rd566, 9223372036854775807;
	@%p5 bra 	$L__BB22_10;
	ld.global.u64 	%rd566, [%rd20+512];
$L__BB22_10:
	add.s32 	%r166, %r7, 96;
	setp.ge.s32 	%p6, %r166, %r6;
	mov.b64 	%rd567, 9223372036854775807;
	@%p6 bra 	$L__BB22_12;
	ld.global.u64 	%rd567, [%rd20+768];
$L__BB22_12:
	add.s32 	%r167, %r7, 128;
	setp.ge.s32 	%p7, %r167, %r6;
	mov.b64 	%rd568, 9223372036854775807;
	@%p7 bra 	$L__BB22_14;
	ld.global.u64 	%rd568, [%rd20+1024];
$L__BB22_14:
	add.s32 	%r168, %r7, 160;
	setp.ge.s32 	%p8, %r168, %r6;
	mov.b64 	%rd569, 9223372036854775807;
	@%p8 bra 	$L__BB22_16;
	ld.global.u64 	%rd569, [%rd20+1280];
$L__BB22_16:
	add.s32 	%r169, %r7, 192;
	setp.ge.s32 	%p9, %r169, %r6;
	mov.b64 	%rd570, 9223372036854775807;
	@%p9 bra 	$L__BB22_18;
	ld.global.u64 	%rd570, [%rd20+1536];
$L__BB22_18:
	add.s32 	%r170, %r7, 224;
	setp.ge.s32 	%p10, %r170, %r6;
	mov.b64 	%rd571, 9223372036854775807;
	@%p10 bra 	$L__BB22_20;
	ld.global.u64 	%rd571, [%rd20+1792];
$L__BB22_20:
	add.s32 	%r171, %r7, 256;
	setp.ge.s32 	%p11, %r171, %r6;
	mov.b64 	%rd572, 9223372036854775807;
	@%p11 bra 	$L__BB22_22;
	ld.global.u64 	%rd572, [%rd20+2048];
$L__BB22_22:
	add.s32 	%r172, %r7, 288;
	setp.ge.s32 	%p12, %r172, %r6;
	mov.b64 	%rd573, 9223372036854775807;
	@%p12 bra 	$L__BB22_24;
	ld.global.u64 	%rd573, [%rd20+2304];
$L__BB22_24:
	add.s32 	%r173, %r7, 320;
	setp.ge.s32 	%p13, %r173, %r6;
	mov.b64 	%rd574, 9223372036854775807;
	@%p13 bra 	$L__BB22_26;
	ld.global.u64 	%rd574, [%rd20+2560];
$L__BB22_26:
	add.s32 	%r174, %r7, 352;
	setp.ge.s32 	%p14, %r174, %r6;
	mov.b64 	%rd575, 9223372036854775807;
	@%p14 bra 	$L__BB22_28;
	ld.global.u64 	%rd575, [%rd20+2816];
$L__BB22_28:
	add.s32 	%r175, %r7, 384;
	setp.ge.s32 	%p15, %r175, %r6;
	mov.b64 	%rd576, 9223372036854775807;
	@%p15 bra 	$L__BB22_30;
	ld.global.u64 	%rd576, [%rd20+3072];
$L__BB22_30:
	add.s32 	%r176, %r7, 416;
	setp.ge.s32 	%p16, %r176, %r6;
	mov.b64 	%rd577, 9223372036854775807;
	@%p16 bra 	$L__BB22_32;
	ld.global.u64 	%rd577, [%rd20+3328];
$L__BB22_32:
	add.s32 	%r177, %r7, 448;
	setp.ge.s32 	%p17, %r177, %r6;
	mov.b64 	%rd578, 9223372036854775807;
	@%p17 bra 	$L__BB22_34;
	ld.global.u64 	%rd578, [%rd20+3584];
$L__BB22_34:
	setp.gt.s64 	%p18, %rd564, -1;
	selp.b64 	%rd158, -9223372036854775808, -1, %p18;
	xor.b64  	%rd580, %rd158, %rd564;
	setp.gt.s64 	%p19, %rd565, -1;
	selp.b64 	%rd159, -9223372036854775808, -1, %p19;
	xor.b64  	%rd581, %rd159, %rd565;
	setp.gt.s64 	%p20, %rd566, -1;
	selp.b64 	%rd160, -9223372036854775808, -1, %p20;
	xor.b64  	%rd582, %rd160, %rd566;
	setp.gt.s64 	%p21, %rd567, -1;
	selp.b64 	%rd161, -9223372036854775808, -1, %p21;
	xor.b64  	%rd583, %rd161, %rd567;
	setp.gt.s64 	%p22, %rd568, -1;
	selp.b64 	%rd162, -9223372036854775808, -1, %p22;
	xor.b64  	%rd584, %rd162, %rd568;
	setp.gt.s64 	%p23, %rd569, -1;
	selp.b64 	%rd163, -9223372036854775808, -1, %p23;
	xor.b64  	%rd585, %rd163, %rd569;
	setp.gt.s64 	%p24, %rd570, -1;
	selp.b64 	%rd164, -9223372036854775808, -1, %p24;
	xor.b64  	%rd586, %rd164, %rd570;
	setp.gt.s64 	%p25, %rd571, -1;
	selp.b64 	%rd165, -9223372036854775808, -1, %p25;
	xor.b64  	%rd587, %rd165, %rd571;
	setp.gt.s64 	%p26, %rd572, -1;
	selp.b64 	%rd166, -9223372036854775808, -1, %p26;
	xor.b64  	%rd588, %rd166, %rd572;
	setp.gt.s64 	%p27, %rd573, -1;
	selp.b64 	%rd167, -9223372036854775808, -1, %p27;
	xor.b64  	%rd589, %rd167, %rd573;
	setp.gt.s64 	%p28, %rd574, -1;
	selp.b64 	%rd168, -9223372036854775808, -1, %p28;
	xor.b64  	%rd590, %rd168, %rd574;
	setp.gt.s64 	%p29, %rd575, -1;
	selp.b64 	%rd169, -9223372036854775808, -1, %p29;
	xor.b64  	%rd591, %rd169, %rd575;
	setp.gt.s64 	%p30, %rd576, -1;
	selp.b64 	%rd170, -9223372036854775808, -1, %p30;
	xor.b64  	%rd592, %rd170, %rd576;
	setp.gt.s64 	%p31, %rd577, -1;
	selp.b64 	%rd171, -9223372036854775808, -1, %p31;
	xor.b64  	%rd593, %rd171, %rd577;
	setp.gt.s64 	%p32, %rd578, -1;
	selp.b64 	%rd172, -9223372036854775808, -1, %p32;
	xor.b64  	%rd594, %rd172, %rd578;
	mov.b32 	%r178, -1;
	shl.b32 	%r179, %r178, %r152;
	not.b32 	%r8, %r179;
	shl.b32 	%r180, %r2, 10;
	mov.u32 	%r181, _ZZN3cub18CUB_300001_SM_10006detail10radix_sort29DeviceRadixSortOnesweepKernelINS1_5radix10policy_hubIdNS0_8NullTypeEyE10Policy1000ELNS0_9SortOrderE0EdS6_yiiNS1_21identity_decomposer_tEEEvPT5_SC_PT3_PKSD_PT1_PKSH_PT2_PKSL_T4_iiT6_E1s;
	add.s32 	%r9, %r181, %r180;
	setp.gt.s32 	%p33, %r153, 255;
	@%p33 bra 	$L__BB22_47;
	max.s32 	%r182, %r153, 224;
	sub.s32 	%r183, %r182, %r153;
	add.s32 	%r184, %r183, 31;
	shr.u32 	%r185, %r184, 5;
	add.s32 	%r10, %r185, 1;
	and.b32  	%r11, %r10, 15;
	setp.lt.u32 	%p34, %r184, 480;
	mov.u32 	%r1238, %r153;
	@%p34 bra 	$L__BB22_38;
	and.b32  	%r186, %r10, 268435440;
	neg.s32 	%r1236, %r186;
	shl.b32 	%r188, %r153, 2;
	add.s32 	%r189, %r180, %r188;
	add.s32 	%r191, %r189, %r181;
	add.s32 	%r1235, %r191, 1024;
	mov.u32 	%r1238, %r153;
$L__BB22_37:
	.pragma "nounroll";
	mov.b32 	%r192, 0;
	st.shared.u32 	[%r1235+-1024], %r192;
	st.shared.u32 	[%r1235+-896], %r192;
	st.shared.u32 	[%r1235+-768], %r192;
	st.shared.u32 	[%r1235+-640], %r192;
	st.shared.u32 	[%r1235+-512], %r192;
	st.shared.u32 	[%r1235+-384], %r192;
	st.shared.u32 	[%r1235+-256], %r192;
	st.shared.u32 	[%r1235+-128], %r192;
	st.shared.u32 	[%r1235], %r192;
	st.shared.u32 	[%r1235+128], %r192;
	st.shared.u32 	[%r1235+256], %r192;
	st.shared.u32 	[%r1235+384], %r192;
	st.shared.u32 	[%r1235+512], %r192;
	st.shared.u32 	[%r1235+640], %r192;
	st.shared.u32 	[%r1235+768], %r192;
	st.shared.u32 	[%r1235+896], %r192;
	add.s32 	%r1238, %r1238, 512;
	add.s32 	%r1236, %r1236, 16;
	add.s32 	%r1235, %r1235, 2048;
	setp.ne.s32 	%p35, %r1236, 0;
	@%p35 bra 	$L__BB22_37;
$L__BB22_38:
	setp.eq.s32 	%p36, %r11, 0;
	@%p36 bra 	$L__BB22_47;
	and.b32  	%r21, %r10, 7;
	setp.lt.u32 	%p37, %r11, 8;
	@%p37 bra 	$L__BB22_41;
	shl.b32 	%r193, %r1238, 2;
	add.s32 	%r194, %r9, %r193;
	mov.b32 	%r195, 0;
	st.shared.u32 	[%r194], %r195;
	st.shared.u32 	[%r194+128], %r195;
	st.shared.u32 	[%r194+256], %r195;
	st.shared.u32 	[%r194+384], %r195;
	st.shared.u32 	[%r194+512], %r195;
	st.shared.u32 	[%r194+640], %r195;
	st.shared.u32 	[%r194+768], %r195;
	st.shared.u32 	[%r194+896], %r195;
	add.s32 	%r1238, %r1238, 256;
$L__BB22_41:
	setp.eq.s32 	%p38, %r21, 0;
	@%p38 bra 	$L__BB22_47;
	and.b32  	%r24, %r10, 3;
	setp.lt.u32 	%p39, %r21, 4;
	@%p39 bra 	$L__BB22_44;
	shl.b32 	%r196, %r1238, 2;
	add.s32 	%r197, %r9, %r196;
	mov.b32 	%r198, 0;
	st.shared.u32 	[%r197], %r198;
	st.shared.u32 	[%r197+128], %r198;
	st.shared.u32 	[%r197+256], %r198;
	st.shared.u32 	[%r197+384], %r198;
	add.s32 	%r1238, %r1238, 128;
$L__BB22_44:
	setp.eq.s32 	%p40, %r24, 0;
	@%p40 bra 	$L__BB22_47;
	shl.b32 	%r200, %r1238, 2;
	add.s32 	%r201, %r180, %r200;
	add.s32 	%r1242, %r181, %r201;
	neg.s32 	%r1241, %r24;
$L__BB22_46:
	.pragma "nounroll";
	mov.b32 	%r203, 0;
	st.shared.u32 	[%r1242], %r203;
	add.s32 	%r1242, %r1242, 128;
	add.s32 	%r1241, %r1241, 1;
	setp.ne.s32 	%p41, %r1241, 0;
	@%p41 bra 	$L__BB22_46;
$L__BB22_47:
	bar.warp.sync 	-1;
	cvt.u64.u32 	%rd80, %r151;
	setp.eq.s64 	%p42, %rd580, 9223372036854775807;
	selp.b64 	%rd173, -9223372036854775808, %rd580, %p42;
	shr.u64 	%rd174, %rd173, %r151;
	cvt.u32.u64 	%r205, %rd174;
	and.b32  	%r33, %r205, %r8;
	shl.b32 	%r206, %r33, 2;
	add.s32 	%r207, %r9, %r206;
	atom.shared.add.u32 	%r208, [%r207], 1;
	setp.eq.s64 	%p43, %rd581, 9223372036854775807;
	selp.b64 	%rd175, -9223372036854775808, %rd581, %p43;
	shr.u64 	%rd176, %rd175, %r151;
	cvt.u32.u64 	%r209, %rd176;
	and.b32  	%r210, %r209, %r8;
	shl.b32 	%r211, %r210, 2;
	add.s32 	%r212, %r9, %r211;
	atom.shared.add.u32 	%r213, [%r212], 1;
	setp.eq.s64 	%p44, %rd582, 9223372036854775807;
	selp.b64 	%rd177, -9223372036854775808, %rd582, %p44;
	shr.u64 	%rd178, %rd177, %r151;
	cvt.u32.u64 	%r214, %rd178;
	and.b32  	%r215, %r214, %r8;
	shl.b32 	%r216, %r215, 2;
	add.s32 	%r217, %r9, %r216;
	atom.shared.add.u32 	%r218, [%r217], 1;
	setp.eq.s64 	%p45, %rd583, 9223372036854775807;
	selp.b64 	%rd179, -9223372036854775808, %rd583, %p45;
	shr.u64 	%rd180, %rd179, %r151;
	cvt.u32.u64 	%r219, %rd180;
	and.b32  	%r220, %r219, %r8;
	shl.b32 	%r221, %r220, 2;
	add.s32 	%r222, %r9, %r221;
	atom.shared.add.u32 	%r223, [%r222], 1;
	setp.eq.s64 	%p46, %rd584, 9223372036854775807;
	selp.b64 	%rd181, -9223372036854775808, %rd584, %p46;
	shr.u64 	%rd182, %rd181, %r151;
	cvt.u32.u64 	%r224, %rd182;
	and.b32  	%r225, %r224, %r8;
	shl.b32 	%r226, %r225, 2;
	add.s32 	%r227, %r9, %r226;
	atom.shared.add.u32 	%r228, [%r227], 1;
	setp.eq.s64 	%p47, %rd585, 9223372036854775807;
	selp.b64 	%rd183, -9223372036854775808, %rd585, %p47;
	shr.u64 	%rd184, %rd183, %r151;
	cvt.u32.u64 	%r229, %rd184;
	and.b32  	%r230, %r229, %r8;
	shl.b32 	%r231, %r230, 2;
	add.s32 	%r232, %r9, %r231;
	atom.shared.add.u32 	%r233, [%r232], 1;
	setp.eq.s64 	%p48, %rd586, 9223372036854775807;
	selp.b64 	%rd185, -9223372036854775808, %rd586, %p48;
	shr.u64 	%rd186, %rd185, %r151;
	cvt.u32.u64 	%r234, %rd186;
	and.b32  	%r235, %r234, %r8;
	shl.b32 	%r236, %r235, 2;
	add.s32 	%r237, %r9, %r236;
	atom.shared.add.u32 	%r238, [%r237], 1;
	setp.eq.s64 	%p49, %rd587, 9223372036854775807;
	selp.b64 	%rd187, -9223372036854775808, %rd587, %p49;
	shr.u64 	%rd188, %rd187, %r151;
	cvt.u32.u64 	%r239, %rd188;
	and.b32  	%r240, %r239, %r8;
	shl.b32 	%r241, %r240, 2;
	add.s32 	%r242, %r9, %r241;
	atom.shared.add.u32 	%r243, [%r242], 1;
	setp.eq.s64 	%p50, %rd588, 9223372036854775807;
	selp.b64 	%rd189, -9223372036854775808, %rd588, %p50;
	shr.u64 	%rd190, %rd189, %r151;
	cvt.u32.u64 	%r244, %rd190;
	and.b32  	%r245, %r244, %r8;
	shl.b32 	%r246, %r245, 2;
	add.s32 	%r247, %r9, %r246;
	atom.shared.add.u32 	%r248, [%r247], 1;
	setp.eq.s64 	%p51, %rd589, 9223372036854775807;
	selp.b64 	%rd191, -9223372036854775808, %rd589, %p51;
	shr.u64 	%rd192, %rd191, %r151;
	cvt.u32.u64 	%r249, %rd192;
	and.b32  	%r250, %r249, %r8;
	shl.b32 	%r251, %r250, 2;
	add.s32 	%r252, %r9, %r251;
	atom.shared.add.u32 	%r253, [%r252], 1;
	setp.eq.s64 	%p52, %rd590, 9223372036854775807;
	selp.b64 	%rd193, -9223372036854775808, %rd590, %p52;
	shr.u64 	%rd194, %rd193, %r151;
	cvt.u32.u64 	%r254, %rd194;
	and.b32  	%r255, %r254, %r8;
	shl.b32 	%r256, %r255, 2;
	add.s32 	%r257, %r9, %r256;
	atom.shared.add.u32 	%r258, [%r257], 1;
	setp.eq.s64 	%p53, %rd591, 9223372036854775807;
	selp.b64 	%rd195, -9223372036854775808, %rd591, %p53;
	shr.u64 	%rd196, %rd195, %r151;
	cvt.u32.u64 	%r259, %rd196;
	and.b32  	%r260, %r259, %r8;
	shl.b32 	%r261, %r260, 2;
	add.s32 	%r262, %r9, %r261;
	atom.shared.add.u32 	%r263, [%r262], 1;
	setp.eq.s64 	%p54, %rd592, 9223372036854775807;
	selp.b64 	%rd197, -9223372036854775808, %rd592, %p54;
	shr.u64 	%rd198, %rd197, %r151;
	cvt.u32.u64 	%r264, %rd198;
	and.b32  	%r265, %r264, %r8;
	shl.b32 	%r266, %r265, 2;
	add.s32 	%r267, %r9, %r266;
	atom.shared.add.u32 	%r268, [%r267], 1;
	setp.eq.s64 	%p55, %rd593, 9223372036854775807;
	selp.b64 	%rd199, -9223372036854775808, %rd593, %p55;
	shr.u64 	%rd200, %rd199, %r151;
	cvt.u32.u64 	%r269, %rd200;
	and.b32  	%r270, %r269, %r8;
	shl.b32 	%r271, %r270, 2;
	add.s32 	%r272, %r9, %r271;
	atom.shared.add.u32 	%r273, [%r272], 1;
	setp.eq.s64 	%p56, %rd594, 9223372036854775807;
	selp.b64 	%rd201, -9223372036854775808, %rd594, %p56;
	shr.u64 	%rd202, %rd201, %r151;
	cvt.u32.u64 	%r274, %rd202;
	and.b32  	%r275, %r274, %r8;
	shl.b32 	%r276, %r275, 2;
	add.s32 	%r277, %r9, %r276;
	atom.shared.add.u32 	%r278, [%r277], 1;
	bar.sync 	0;
	setp.gt.u32 	%p57, %r1, 255;
	shl.b32 	%r279, %r1, 2;
	mov.u32 	%r280, _ZZN3cub18CUB_300001_SM_10006detail10radix_sort29DeviceRadixSortOnesweepKernelINS1_5radix10policy_hubIdNS0_8NullTypeEyE10Policy1000ELNS0_9SortOrderE0EdS6_yiiNS1_21identity_decomposer_tEEEvPT5_SC_PT3_PKSD_PT1_PKSH_PT2_PKSL_T4_iiT6_E1s;
	add.s32 	%r34, %r280, %r279;
	mov.b32 	%r1243, 0;
	@%p57 bra 	$L__BB22_49;
	ld.shared.u32 	%r281, [%r34];
	mov.b32 	%r282, 0;
	st.shared.u32 	[%r34], %r282;
	ld.shared.u32 	%r283, [%r34+1024];
	st.shared.u32 	[%r34+1024], %r281;
	add.s32 	%r284, %r283, %r281;
	ld.shared.u32 	%r285, [%r34+2048];
	st.shared.u32 	[%r34+2048], %r284;
	add.s32 	%r286, %r285, %r284;
	ld.shared.u32 	%r287, [%r34+3072];
	st.shared.u32 	[%r34+3072], %r286;
	add.s32 	%r288, %r287, %r286;
	ld.shared.u32 	%r289, [%r34+4096];
	st.shared.u32 	[%r34+4096], %r288;
	add.s32 	%r290, %r289, %r288;
	ld.shared.u32 	%r291, [%r34+5120];
	st.shared.u32 	[%r34+5120], %r290;
	add.s32 	%r292, %r291, %r290;
	ld.shared.u32 	%r293, [%r34+6144];
	st.shared.u32 	[%r34+6144], %r292;
	add.s32 	%r294, %r293, %r292;
	ld.shared.u32 	%r295, [%r34+7168];
	st.shared.u32 	[%r34+7168], %r294;
	add.s32 	%r296, %r295, %r294;
	ld.shared.u32 	%r297, [%r34+8192];
	st.shared.u32 	[%r34+8192], %r296;
	add.s32 	%r298, %r297, %r296;
	ld.shared.u32 	%r299, [%r34+9216];
	st.shared.u32 	[%r34+9216], %r298;
	add.s32 	%r300, %r299, %r298;
	ld.shared.u32 	%r301, [%r34+10240];
	st.shared.u32 	[%r34+10240], %r300;
	add.s32 	%r302, %r301, %r300;
	ld.shared.u32 	%r303, [%r34+11264];
	st.shared.u32 	[%r34+11264], %r302;
	add.s32 	%r1243, %r303, %r302;
$L__BB22_49:
	shl.b32 	%r304, %r4, 8;
	add.s32 	%r305, %r304, %r1;
	mul.wide.s32 	%rd203, %r305, 4;
	add.s64 	%rd81, %rd2, %rd203;
	@%p57 bra 	$L__BB22_51;
	or.b32  	%r306, %r1243, 1073741824;
	st.volatile.global.u32 	[%rd81], %r306;
$L__BB22_51:
	ld.param.u64 	%rd548, [_ZN3cub18CUB_300001_SM_10006detail10radix_sort29DeviceRadixSortOnesweepKernelINS1_5radix10policy_hubIdNS0_8NullTypeEyE10Policy1000ELNS0_9SortOrderE0EdS6_yiiNS1_21identity_decomposer_tEEEvPT5_SC_PT3_PKSD_PT1_PKSH_PT2_PKSL_T4_iiT6__param_3];
	setp.lt.u32 	%p59, %r1, 256;
	setp.eq.s32 	%p60, %r1243, 5760;
	and.pred  	%p61, %p59, %p60;
	selp.u32 	%r307, 1, 0, %p61;
	{ 
	.reg .pred 	%p1; 
	.reg .pred 	%p2; 
	setp.ne.u32 	%p1, %r307, 0; 
	bar.red.or.pred 	%p2, 0, %p1; 
	selp.u32 	%r308, 1, 0, %p2; 
	}
	setp.eq.s32 	%p62, %r308, 0;
	cvt.u64.u32 	%rd82, %r1;
	cvta.to.global.u64 	%rd204, %rd130;
	mul.wide.u32 	%rd205, %r1, 8;
	add.s64 	%rd83, %rd204, %rd205;
	cvta.to.global.u64 	%rd206, %rd548;
	add.s64 	%rd84, %rd206, %rd205;
	@%p62 bra 	$L__BB22_95;
	setp.gt.u32 	%p64, %r1, %r33;
	selp.b32 	%r37, 5760, 0, %p64;
	shl.b32 	%r309, %r1, 3;
	mov.u32 	%r310, _ZZN3cub18CUB_300001_SM_10006detail10radix_sort29DeviceRadixSortOnesweepKernelINS1_5radix10policy_hubIdNS0_8NullTypeEyE10Policy1000ELNS0_9SortOrderE0EdS6_yiiNS1_21identity_decomposer_tEEEvPT5_SC_PT3_PKSD_PT1_PKSH_PT2_PKSL_T4_iiT6_E1s;
	add.s32 	%r311, %r310, %r309;
	add.s32 	%r38, %r311, 46080;
	@%p57 bra 	$L__BB22_60;
	ld.global.u64 	%rd207, [%rd84];
	cvt.u64.u32 	%rd208, %r37;
	sub.s64 	%rd579, %rd207, %rd208;
	st.shared.u64 	[%r38], %rd579;
	setp.lt.s32 	%p65, %r4, 1;
	mov.u32 	%r1247, %r1243;
	@%p65 bra 	$L__BB22_59;
	mov.b32 	%r1245, -1;
	mov.u32 	%r1244, %r4;
	mov.u32 	%r1247, %r1243;
$L__BB22_55:
	add.s32 	%r42, %r1244, -1;
	shl.b32 	%r313, %r42, 8;
	add.s32 	%r314, %r313, %r1;
	mul.wide.s32 	%rd209, %r314, 4;
	add.s64 	%rd86, %rd2, %rd209;
$L__BB22_56:
	membar.cta;
	ld.volatile.global.u32 	%r43, [%rd86];
	setp.eq.s32 	%p66, %r43, 0;
	@%p66 bra 	$L__BB22_56;
	and.b32  	%r315, %r43, 1073741823;
	add.s32 	%r1247, %r315, %r1247;
	setp.gt.s32 	%p67, %r43, -1;
	vote.sync.ballot.b32 	%r1245, %p67, %r1245;
	setp.gt.u32 	%p69, %r1244, 1;
	and.pred  	%p70, %p67, %p69;
	mov.u32 	%r1244, %r42;
	@%p70 bra 	$L__BB22_55;
	ld.shared.u64 	%rd579, [%r38];
$L__BB22_59:
	or.b32  	%r316, %r1247, -2147483648;
	st.volatile.global.u32 	[%rd81], %r316;
	sub.s32 	%r317, %r1247, %r1243;
	cvt.s64.s32 	%rd210, %r317;
	add.s64 	%rd211, %rd579, %rd210;
	st.shared.u64 	[%r38], %rd211;
$L__BB22_60:
	setp.lt.s32 	%p72, %r5, %r150;
	setp.eq.s64 	%p73, %rd130, 0;
	or.pred  	%p74, %p73, %p72;
	or.pred  	%p75, %p57, %p74;
	@%p75 bra 	$L__BB22_62;
	ld.shared.u64 	%rd212, [%r38];
	cvt.u64.u32 	%rd213, %r37;
	cvt.s64.s32 	%rd214, %r1243;
	add.s64 	%rd215, %rd213, %rd214;
	add.s64 	%rd216, %rd215, %rd212;
	st.global.u64 	[%rd83], %rd216;
$L__BB22_62:
	setp.gt.s32 	%p76, %r5, %r150;
	bar.sync 	0;
	shl.b32 	%r318, %r33, 3;
	mov.u32 	%r319, _ZZN3cub18CUB_300001_SM_10006detail10radix_sort29DeviceRadixSortOnesweepKernelINS1_5radix10policy_hubIdNS0_8NullTypeEyE10Policy1000ELNS0_9SortOrderE0EdS6_yiiNS1_21identity_decomposer_tEEEvPT5_SC_PT3_PKSD_PT1_PKSH_PT2_PKSL_T4_iiT6_E1s;
	add.s32 	%r320, %r319, %r318;
	ld.shared.u64 	%rd89, [%r320+46080];
	setp.gt.s64 	%p77, %rd580, -1;
	selp.b64 	%rd217, -1, -9223372036854775808, %p77;
	xor.b64  	%rd580, %rd217, %rd580;
	setp.gt.s64 	%p78, %rd581, -1;
	selp.b64 	%rd218, -1, -9223372036854775808, %p78;
	xor.b64  	%rd581, %rd218, %rd581;
	setp.gt.s64 	%p79, %rd582, -1;
	selp.b64 	%rd219, -1, -9223372036854775808, %p79;
	xor.b64  	%rd582, %rd219, %rd582;
	setp.gt.s64 	%p80, %rd583, -1;
	selp.b64 	%rd220, -1, -9223372036854775808, %p80;
	xor.b64  	%rd583, %rd220, %rd583;
	setp.gt.s64 	%p81, %rd584, -1;
	selp.b64 	%rd221, -1, -9223372036854775808, %p81;
	xor.b64  	%rd584, %rd221, %rd584;
	setp.gt.s64 	%p82, %rd585, -1;
	selp.b64 	%rd222, -1, -9223372036854775808, %p82;
	xor.b64  	%rd585, %rd222, %rd585;
	setp.gt.s64 	%p83, %rd586, -1;
	selp.b64 	%rd223, -1, -9223372036854775808, %p83;
	xor.b64  	%rd586, %rd223, %rd586;
	setp.gt.s64 	%p84, %rd587, -1;
	selp.b64 	%rd224, -1, -9223372036854775808, %p84;
	xor.b64  	%rd587, %rd224, %rd587;
	setp.gt.s64 	%p85, %rd588, -1;
	selp.b64 	%rd225, -1, -9223372036854775808, %p85;
	xor.b64  	%rd588, %rd225, %rd588;
	setp.gt.s64 	%p86, %rd589, -1;
	selp.b64 	%rd226, -1, -9223372036854775808, %p86;
	xor.b64  	%rd589, %rd226, %rd589;
	setp.gt.s64 	%p87, %rd590, -1;
	selp.b64 	%rd227, -1, -9223372036854775808, %p87;
	xor.b64  	%rd590, %rd227, %rd590;
	setp.gt.s64 	%p88, %rd591, -1;
	selp.b64 	%rd228, -1, -9223372036854775808, %p88;
	xor.b64  	%rd591, %rd228, %rd591;
	setp.gt.s64 	%p89, %rd592, -1;
	selp.b64 	%rd229, -1, -9223372036854775808, %p89;
	xor.b64  	%rd592, %rd229, %rd592;
	setp.gt.s64 	%p90, %rd593, -1;
	selp.b64 	%rd230, -1, -9223372036854775808, %p90;
	xor.b64  	%rd593, %rd230, %rd593;
	setp.gt.s64 	%p91, %rd594, -1;
	selp.b64 	%rd231, -1, -9223372036854775808, %p91;
	xor.b64  	%rd594, %rd231, %rd594;
	@%p76 bra 	$L__BB22_64;
	and.b32  	%r321, %r1, 31;
	and.b32  	%r322, %r1, 992;
	mul.lo.s32 	%r323, %r322, 15;
	or.b32  	%r324, %r323, %r321;
	cvt.u64.u32 	%rd232, %r324;
	add.s64 	%rd233, %rd89, %rd232;
	shl.b64 	%rd234, %rd233, 3;
	add.s64 	%rd235, %rd1, %rd234;
	st.global.u64 	[%rd235], %rd580;
	st.global.u64 	[%rd235+256], %rd581;
	st.global.u64 	[%rd235+512], %rd582;
	st.global.u64 	[%rd235+768], %rd583;
	st.global.u64 	[%rd235+1024], %rd584;
	st.global.u64 	[%rd235+1280], %rd585;
	st.global.u64 	[%rd235+1536], %rd586;
	st.global.u64 	[%rd235+1792], %rd587;
	st.global.u64 	[%rd235+2048], %rd588;
	st.global.u64 	[%rd235+2304], %rd589;
	st.global.u64 	[%rd235+2560], %rd590;
	st.global.u64 	[%rd235+2816], %rd591;
	st.global.u64 	[%rd235+3072], %rd592;
	st.global.u64 	[%rd235+3328], %rd593;
	st.global.u64 	[%rd235+3584], %rd594;
	bra.uni 	$L__BB22_94;
$L__BB22_64:
	mad.lo.s32 	%r47, %r4, -5760, %r150;
	and.b32  	%r325, %r1, 31;
	and.b32  	%r326, %r1, 992;
	mul.lo.s32 	%r327, %r326, 15;
	or.b32  	%r48, %r327, %r325;
	setp.ge.s32 	%p92, %r48, %r47;
	cvt.u64.u32 	%rd236, %r48;
	add.s64 	%rd237, %rd89, %rd236;
	shl.b64 	%rd238, %rd237, 3;
	add.s64 	%rd105, %rd1, %rd238;
	@%p92 bra 	$L__BB22_66;
	st.global.u64 	[%rd105], %rd580;
$L__BB22_66:
	add.s32 	%r328, %r48, 32;
	setp.ge.s32 	%p93, %r328, %r47;
	@%p93 bra 	$L__BB22_68;
	st.global.u64 	[%rd105+256], %rd581;
$L__BB22_68:
	add.s32 	%r329, %r48, 64;
	setp.ge.s32 	%p94, %r329, %r47;
	@%p94 bra 	$L__BB22_70;
	st.global.u64 	[%rd105+512], %rd582;
$L__BB22_70:
	add.s32 	%r330, %r48, 96;
	setp.ge.s32 	%p95, %r330, %r47;
	@%p95 bra 	$L__BB22_72;
	st.global.u64 	[%rd105+768], %rd583;
$L__BB22_72:
	add.s32 	%r331, %r48, 128;
	setp.ge.s32 	%p96, %r331, %r47;
	@%p96 bra 	$L__BB22_74;
	st.global.u64 	[%rd105+1024], %rd584;
$L__BB22_74:
	add.s32 	%r332, %r48, 160;
	setp.ge.s32 	%p97, %r332, %r47;
	@%p97 bra 	$L__BB22_76;
	st.global.u64 	[%rd105+1280], %rd585;
$L__BB22_76:
	add.s32 	%r333, %r48, 192;
	setp.ge.s32 	%p98, %r333, %r47;
	@%p98 bra 	$L__BB22_78;
	st.global.u64 	[%rd105+1536], %rd586;
$L__BB22_78:
	add.s32 	%r334, %r48, 224;
	setp.ge.s32 	%p99, %r334, %r47;
	@%p99 bra 	$L__BB22_80;
	st.global.u64 	[%rd105+1792], %rd587;
$L__BB22_80:
	add.s32 	%r335, %r48, 256;
	setp.ge.s32 	%p100, %r335, %r47;
	@%p100 bra 	$L__BB22_82;
	st.global.u64 	[%rd105+2048], %rd588;
$L__BB22_82:
	add.s32 	%r336, %r48, 288;
	setp.ge.s32 	%p101, %r336, %r47;
	@%p101 bra 	$L__BB22_84;
	st.global.u64 	[%rd105+2304], %rd589;
$L__BB22_84:
	add.s32 	%r337, %r48, 320;
	setp.ge.s32 	%p102, %r337, %r47;
	@%p102 bra 	$L__BB22_86;
	st.global.u64 	[%rd105+2560], %rd590;
$L__BB22_86:
	add.s32 	%r338, %r48, 352;
	setp.ge.s32 	%p103, %r338, %r47;
	@%p103 bra 	$L__BB22_88;
	st.global.u64 	[%rd105+2816], %rd591;
$L__BB22_88:
	add.s32 	%r339, %r48, 384;
	setp.ge.s32 	%p104, %r339, %r47;
	@%p104 bra 	$L__BB22_90;
	st.global.u64 	[%rd105+3072], %rd592;
$L__BB22_90:
	add.s32 	%r340, %r48, 416;
	setp.ge.s32 	%p105, %r340, %r47;
	@%p105 bra 	$L__BB22_92;
	st.global.u64 	[%rd105+3328], %rd593;
$L__BB22_92:
	add.s32 	%r341, %r48, 448;
	setp.ge.s32 	%p106, %r341, %r47;
	@%p106 bra 	$L__BB22_94;
	st.global.u64 	[%rd105+3584], %rd594;
$L__BB22_94:
	// begin inline asm
	exit;
	// end inline asm
$L__BB22_95:
	mul.hi.u32 	%r342, %r1, 357913942;
	add.s32 	%r343, %r342, %r1;
	shl.b32 	%r344, %r343, 2;
	mov.u32 	%r345, _ZZN3cub18CUB_300001_SM_10006detail10radix_sort29DeviceRadixSortOnesweepKernelINS1_5radix10policy_hubIdNS0_8NullTypeEyE10Policy1000ELNS0_9SortOrderE0EdS6_yiiNS1_21identity_decomposer_tEEEvPT5_SC_PT3_PKSD_PT1_PKSH_PT2_PKSL_T4_iiT6_E1s;
	add.s32 	%r346, %r345, %r344;
	add.s32 	%r49, %r346, 13328;
	st.shared.u32 	[%r346+13328], %r1243;
	bar.sync 	0;
	setp.gt.u32 	%p107, %r1, 31;
	@%p107 bra 	$L__BB22_97;
	mov.u32 	%r377, _ZZN3cub18CUB_300001_SM_10006detail10radix_sort29DeviceRadixSortOnesweepKernelINS1_5radix10policy_hubIdNS0_8NullTypeEyE10Policy1000ELNS0_9SortOrderE0EdS6_yiiNS1_21identity_decomposer_tEEEvPT5_SC_PT3_PKSD_PT1_PKSH_PT2_PKSL_T4_iiT6_E1s;
	mad.lo.s32 	%r378, %r1, 52, %r377;
	ld.shared.u32 	%r379, [%r378+13328];
	ld.shared.u32 	%r380, [%r378+13332];
	ld.shared.u32 	%r381, [%r378+13336];
	ld.shared.u32 	%r382, [%r378+13340];
	ld.shared.u32 	%r383, [%r378+13344];
	ld.shared.u32 	%r384, [%r378+13348];
	ld.shared.u32 	%r385, [%r378+13352];
	ld.shared.u32 	%r386, [%r378+13356];
	ld.shared.u32 	%r387, [%r378+13360];
	ld.shared.u32 	%r388, [%r378+13364];
	ld.shared.u32 	%r389, [%r378+13368];
	ld.shared.u32 	%r390, [%r378+13372];
	add.s32 	%r391, %r380, %r379;
	add.s32 	%r392, %r391, %r381;
	add.s32 	%r393, %r392, %r382;
	add.s32 	%r394, %r393, %r383;
	add.s32 	%r395, %r394, %r384;
	add.s32 	%r396, %r395, %r385;
	add.s32 	%r397, %r396, %r386;
	add.s32 	%r398, %r397, %r387;
	add.s32 	%r399, %r398, %r388;
	add.s32 	%r400, %r399, %r389;
	add.s32 	%r351, %r400, %r390;
	mov.b32 	%r349, 1;
	mov.b32 	%r374, 0;
	mov.b32 	%r376, -1;
	// begin inline asm
	{  .reg .s32 r0;  .reg .pred p;  shfl.sync.up.b32 r0|p, %r351, %r349, %r374, %r376;  @p add.s32 r0, r0, %r351;  mov.s32 %r347, r0;}
	// end inline asm
	mov.b32 	%r355, 2;
	// begin inline asm
	{  .reg .s32 r0;  .reg .pred p;  shfl.sync.up.b32 r0|p, %r347, %r355, %r374, %r376;  @p add.s32 r0, r0, %r347;  mov.s32 %r353, r0;}
	// end inline asm
	mov.b32 	%r361, 4;
	// begin inline asm
	{  .reg .s32 r0;  .reg .pred p;  shfl.sync.up.b32 r0|p, %r353, %r361, %r374, %r376;  @p add.s32 r0, r0, %r353;  mov.s32 %r359, r0;}
	// end inline asm
	mov.b32 	%r367, 8;
	// begin inline asm
	{  .reg .s32 r0;  .reg .pred p;  shfl.sync.up.b32 r0|p, %r359, %r367, %r374, %r376;  @p add.s32 r0, r0, %r359;  mov.s32 %r365, r0;}
	// end inline asm
	mov.b32 	%r373, 16;
	// begin inline asm
	{  .reg .s32 r0;  .reg .pred p;  shfl.sync.up.b32 r0|p, %r365, %r373, %r374, %r376;  @p add.s32 r0, r0, %r365;  mov.s32 %r371, r0;}
	// end inline asm
	sub.s32 	%r401, %r371, %r351;
	add.s32 	%r402, %r379, %r401;
	add.s32 	%r403, %r380, %r402;
	add.s32 	%r404, %r381, %r403;
	add.s32 	%r405, %r382, %r404;
	add.s32 	%r406, %r383, %r405;
	add.s32 	%r407, %r384, %r406;
	add.s32 	%r408, %r385, %r407;
	add.s32 	%r409, %r386, %r408;
	add.s32 	%r410, %r387, %r409;
	add.s32 	%r411, %r388, %r410;
	add.s32 	%r412, %r389, %r411;
	st.shared.u32 	[%r378+13328], %r401;
	st.shared.u32 	[%r378+13332], %r402;
	st.shared.u32 	[%r378+13336], %r403;
	st.shared.u32 	[%r378+13340], %r404;
	st.shared.u32 	[%r378+13344], %r405;
	st.shared.u32 	[%r378+13348], %r406;
	st.shared.u32 	[%r378+13352], %r407;
	st.shared.u32 	[%r378+13356], %r408;
	st.shared.u32 	[%r378+13360], %r409;
	st.shared.u32 	[%r378+13364], %r410;
	st.shared.u32 	[%r378+13368], %r411;
	st.shared.u32 	[%r378+13372], %r412;
$L__BB22_97:
	bar.sync 	0;
	ld.shared.s32 	%rd122, [%r49];
	@%p57 bra 	$L__BB22_99;
	cvt.u32.u64 	%r413, %rd122;
	shl.b32 	%r415, %r1, 2;
	mov.u32 	%r416, _ZZN3cub18CUB_300001_SM_10006detail10radix_sort29DeviceRadixSortOnesweepKernelINS1_5radix10policy_hubIdNS0_8NullTypeEyE10Policy1000ELNS0_9SortOrderE0EdS6_yiiNS1_21identity_decomposer_tEEEvPT5_SC_PT3_PKSD_PT1_PKSH_PT2_PKSL_T4_iiT6_E1s;
	add.s32 	%r417, %r416, %r415;
	ld.shared.u32 	%r418, [%r417];
	add.s32 	%r419, %r418, %r413;
	st.shared.u32 	[%r417], %r419;
	ld.shared.u32 	%r420, [%r417+1024];
	add.s32 	%r421, %r420, %r413;
	st.shared.u32 	[%r417+1024], %r421;
	ld.shared.u32 	%r422, [%r417+2048];
	add.s32 	%r423, %r422, %r413;
	st.shared.u32 	[%r417+2048], %r423;
	ld.shared.u32 	%r424, [%r417+3072];
	add.s32 	%r425, %r424, %r413;
	st.shared.u32 	[%r417+3072], %r425;
	ld.shared.u32 	%r426, [%r417+4096];
	add.s32 	%r427, %r426, %r413;
	st.shared.u32 	[%r417+4096], %r427;
	ld.shared.u32 	%r428, [%r417+5120];
	add.s32 	%r429, %r428, %r413;
	st.shared.u32 	[%r417+5120], %r429;
	ld.shared.u32 	%r430, [%r417+6144];
	add.s32 	%r431, %r430, %r413;
	st.shared.u32 	[%r417+6144], %r431;
	ld.shared.u32 	%r432, [%r417+7168];
	add.s32 	%r433, %r432, %r413;
	st.shared.u32 	[%r417+7168], %r433;
	ld.shared.u32 	%r434, [%r417+8192];
	add.s32 	%r435, %r434, %r413;
	st.shared.u32 	[%r417+8192], %r435;
	ld.shared.u32 	%r436, [%r417+9216];
	add.s32 	%r437, %r436, %r413;
	st.shared.u32 	[%r417+9216], %r437;
	ld.shared.u32 	%r438, [%r417+10240];
	add.s32 	%r439, %r438, %r413;
	st.shared.u32 	[%r417+10240], %r439;
	ld.shared.u32 	%r440, [%r417+11264];
	add.s32 	%r441, %r440, %r413;
	st.shared.u32 	[%r417+11264], %r441;
$L__BB22_99:
	bar.sync 	0;
	// begin inline asm
	mov.u32 %r442, %lanemask_le;
	// end inline asm
	setp.eq.s64 	%p109, %rd580, 9223372036854775807;
	selp.b64 	%rd239, -9223372036854775808, %rd580, %p109;
	cvt.u32.u64 	%r468, %rd80;
	shr.u64 	%rd240, %rd239, %r468;
	cvt.u32.u64 	%r469, %rd240;
	and.b32  	%r465, %r469, %r8;
	mov.b32 	%r445, 1;
	// begin inline asm
	{
    .reg .pred p;
    and.b32 %r443, %r465, %r445;    setp.ne.u32 p, %r443, 0;
    vote.ballot.sync.b32 %r443, p, 0xffffffff;
    @!p not.b32 %r443, %r443;
}

	// end inline asm
	mov.b32 	%r448, 2;
	// begin inline asm
	{
    .reg .pred p;
    and.b32 %r446, %r465, %r448;    setp.ne.u32 p, %r446, 0;
    vote.ballot.sync.b32 %r446, p, 0xffffffff;
    @!p not.b32 %r446, %r446;
}

	// end inline asm
	and.b32  	%r470, %r446, %r443;
	mov.b32 	%r451, 4;
	// begin inline asm
	{
    .reg .pred p;
    and.b32 %r449, %r465, %r451;    setp.ne.u32 p, %r449, 0;
    vote.ballot.sync.b32 %r449, p, 0xffffffff;
    @!p not.b32 %r449, %r449;
}

	// end inline asm
	and.b32  	%r471, %r449, %r470;
	mov.b32 	%r454, 8;
	// begin inline asm
	{
    .reg .pred p;
    and.b32 %r452, %r465, %r454;    setp.ne.u32 p, %r452, 0;
    vote.ballot.sync.b32 %r452, p, 0xffffffff;
    @!p not.b32 %r452, %r452;
}

	// end inline asm
	and.b32  	%r472, %r452, %r471;
	mov.b32 	%r457, 16;
	// begin inline asm
	{
    .reg .pred p;
    and.b32 %r455, %r465, %r457;    setp.ne.u32 p, %r455, 0;
    vote.ballot.sync.b32 %r455, p, 0xffffffff;
    @!p not.b32 %r455, %r455;
}

	// end inline asm
	and.b32  	%r473, %r455, %r472;
	mov.b32 	%r460, 32;
	// begin inline asm
	{
    .reg .pred p;
    and.b32 %r458, %r465, %r460;    setp.ne.u32 p, %r458, 0;
    vote.ballot.sync.b32 %r458, p, 0xffffffff;
    @!p not.b32 %r458, %r458;
}

	// end inline asm
	and.b32  	%r474, %r458, %r473;
	mov.b32 	%r463, 64;
	// begin inline asm
	{
    .reg .pred p;
    and.b32 %r461, %r465, %r463;    setp.ne.u32 p, %r461, 0;
    vote.ballot.sync.b32 %r461, p, 0xffffffff;
    @!p not.b32 %r461, %r461;
}

	// end inline asm
	and.b32  	%r475, %r461, %r474;
	mov.b32 	%r466, 128;
	// begin inline asm
	{
    .reg .pred p;
    and.b32 %r464, %r465, %r466;    setp.ne.u32 p, %r464, 0;
    vote.ballot.sync.b32 %r464, p, 0xffffffff;
    @!p not.b32 %r464, %r464;
}

	// end inline asm
	and.b32  	%r476, %r464, %r475;
	clz.b32 	%r477, %r476;
	sub.s32 	%r52, 31, %r477;
	and.b32  	%r478, %r442, %r476;
	popc.b32 	%r53, %r478;
	setp.ne.s32 	%p110, %r153, %r52;
	mov.b32 	%r1248, 0;
	@%p110 bra 	$L__BB22_101;
	shl.b32 	%r479, %r465, 2;
	add.s32 	%r480, %r9, %r479;
	atom.shared.add.u32 	%r1248, [%r480], %r53;
$L__BB22_101:
	shfl.sync.idx.b32	%r506|%p111, %r1248, %r52, 31, -1;
	add.s32 	%r56, %r53, %r506;
	setp.eq.s64 	%p112, %rd581, 9223372036854775807;
	selp.b64 	%rd241, -9223372036854775808, %rd581, %p112;
	shr.u64 	%rd242, %rd241, %r468;
	cvt.u32.u64 	%r508, %rd242;
	and.b32  	%r503, %r508, %r8;
	mov.b32 	%r483, 1;
	// begin inline asm
	{
    .reg .pred p;
    and.b32 %r481, %r503, %r483;    setp.ne.u32 p, %r481, 0;
    vote.ballot.sync.b32 %r481, p, 0xffffffff;
    @!p not.b32 %r481, %r481;
}

	// end inline asm
	mov.b32 	%r486, 2;
	// begin inline asm
	{
    .reg .pred p;
    and.b32 %r484, %r503, %r486;    setp.ne.u32 p, %r484, 0;
    vote.ballot.sync.b32 %r484, p, 0xffffffff;
    @!p not.b32 %r484, %r484;
}

	// end inline asm
	and.b32  	%r509, %r484, %r481;
	mov.b32 	%r489, 4;
	// begin inline asm
	{
    .reg .pred p;
    and.b32 %r487, %r503, %r489;    setp.ne.u32 p, %r487, 0;
    vote.ballot.sync.b32 %r487, p, 0xffffffff;
    @!p not.b32 %r487, %r487;
}

	// end inline asm
	and.b32  	%r510, %r487, %r509;
	mov.b32 	%r492, 8;
	// begin inline asm
	{
    .reg .pred p;
    and.b32 %r490, %r503, %r492;    setp.ne.u32 p, %r490, 0;
    vote.ballot.sync.b32 %r490, p, 0xffffffff;
    @!p not.b32 %r490, %r490;
}

	// end inline asm
	and.b32  	%r511, %r490, %r510;
	mov.b32 	%r495, 16;
	// begin inline asm
	{
    .reg .pred p;
    and.b32 %r493, %r503, %r495;    setp.ne.u32 p, %r493, 0;
    vote.ballot.sync.b32 %r493, p, 0xffffffff;
    @!p not.b32 %r493, %r493;
}

	// end inline asm
	and.b32  	%r512, %r493, %r511;
	mov.b32 	%r498, 32;
	// begin inline asm
	{
    .reg .pred p;
    and.b32 %r496, %r503, %r498;    setp.ne.u32 p, %r496, 0;
    vote.ballot.sync.b32 %r496, p, 0xffffffff;
    @!p not.b32 %r496, %r496;
}

	// end inline asm
	and.b32  	%r513, %r496, %r512;
	mov.b32 	%r501, 64;
	// begin inline asm
	{
    .reg .pred p;
    and.b32 %r499, %r503, %r501;    setp.ne.u32 p, %r499, 0;
    vote.ballot.sync.b32 %r499, p, 0xffffffff;
    @!p not.b32 %r499, %r499;
}

	// end inline asm
	and.b32  	%r514, %r499, %r513;
	mov.b32 	%r504, 128;
	// begin inline asm
	{
    .reg .pred p;
    and.b32 %r502, %r503, %r504;    setp.ne.u32 p, %r502, 0;
    vote.ballot.sync.b32 %r502, p, 0xffffffff;
    @!p not.b32 %r502, %r502;
}

	// end inline asm
	and.b32  	%r515, %r502, %r514;
	clz.b32 	%r516, %r515;
	sub.s32 	%r58, 31, %r516;
	and.b32  	%r517, %r442, %r515;
	popc.b32 	%r59, %r517;
	setp.ne.s32 	%p113, %r153, %r58;
	mov.b32 	%r1249, 0;
	@%p113 bra 	$L__BB22_103;
	shl.b32 	%r518, %r503, 2;
	add.s32 	%r519, %r9, %r518;
	atom.shared.add.u32 	%r1249, [%r519], %r59;
$L__BB22_103:
	shfl.sync.idx.b32	%r545|%p114, %r1249, %r58, 31, -1;
	add.s32 	%r62, %r59, %r545;
	setp.eq.s64 	%p115, %rd582, 9223372036854775807;
	selp.b64 	%rd243, -9223372036854775808, %rd582, %p115;
	shr.u64 	%rd244, %rd243, %r468;
	cvt.u32.u64 	%r547, %rd244;
	and.b32  	%r542, %r547, %r8;
	mov.b32 	%r522, 1;
	// begin inline asm
	{
    .reg .pred p;
    and.b32 %r520, %r542, %r522;    setp.ne.u32 p, %r520, 0;
    vote.ballot.sync.b32 %r520, p, 0xffffffff;
    @!p not.b32 %r520, %r520;
}

	// end inline asm
	mov.b32 	%r525, 2;
	// begin inline asm
	{
    .reg .pred p;
    and.b32 %r523, %r542, %r525;    setp.ne.u32 p, %r523, 0;
    vote.ballot.sync.b32 %r523, p, 0xffffffff;
    @!p not.b32 %r523, %r523;
}

	// end inline asm
	and.b32  	%r548, %r523, %r520;
	mov.b32 	%r528, 4;
	// begin inline asm
	{
    .reg .pred p;
    and.b32 %r526, %r542, %r528;    setp.ne.u32 p, %r526, 0;
    vote.ballot.sync.b32 %r526, p, 0xffffffff;
    @!p not.b32 %r526, %r526;
}

	// end inline asm
	and.b32  	%r549, %r526, %r548;
	mov.b32 	%r531, 8;
	// begin inline asm
	{
    .reg .pred p;
    and.b32 %r529, %r542, %r531;    setp.ne.u32 p, %r529, 0;
    vote.ballot.sync.b32 %r529, p, 0xffffffff;
    @!p not.b32 %r529, %r529;
}

	// end inline asm
	and.b32  	%r550, %r529, %r549;
	mov.b32 	%r534, 16;
	// begin inline asm
	{
    .reg .pred p;
    and.b32 %r532, %r542, %r534;    setp.ne.u32 p, %r532, 0;
    vote.ballot.sync.b32 %r532, p, 0xffffffff;
    @!p not.b32 %r532, %r532;
}

	// end inline asm
	and.b32  	%r551, %r532, %r550;
	mov.b32 	%r537, 32;
	// begin inline asm
	{
    .reg .pred p;
    and.b32 %r535, %r542, %r537;    setp.ne.u32 p, %r535, 0;
    vote.ballot.sync.b32 %r535, p, 0xffffffff;
    @!p not.b32 %r535, %r535;
}

	// end inline asm
	and.b32  	%r552, %r535, %r551;
	mov.b32 	%r540, 64;
	// begin inline asm
	{
    .reg .pred p;
    and.b32 %r538, %r542, %r540;    setp.ne.u32 p, %r538, 0;
    vote.ballot.sync.b32 %r538, p, 0xffffffff;
    @!p not.b32 %r538, %r538;
}

	// end inline asm
	and.b32  	%r553, %r538, %r552;
	mov.b32 	%r543, 128;
	// begin inline asm
	{
    .reg .pred p;
    and.b32 %r541, %r542, %r543;    setp.ne.u32 p, %r541, 0;
    vote.ballot.sync.b32 %r541, p, 0xffffffff;
    @!p not.b32 %r541, %r541;
}

	// end inline asm
	and.b32  	%r554, %r541, %r553;
	clz.b32 	%r555, %r554;
	sub.s32 	%r64, 31, %r555;
	and.b32  	%r556, %r442, %r554;
	popc.b32 	%r65, %r556;
	setp.ne.s32 	%p116, %r153, %r64;
	mov.b32 	%r1250, 0;
	@%p116 bra 	$L__BB22_105;
	shl.b32 	%r557, %r542, 2;
	add.s32 	%r558, %r9, %r557;
	atom.shared.add.u32 	%r1250, [%r558], %r65;
$L__BB22_105:
	shfl.sync.idx.b32	%r584|%p117, %r1250, %r64, 31, -1;
	add.s32 	%r68, %r65, %r584;
	setp.eq.s64 	%p118, %rd583, 9223372036854775807;
	selp.b64 	%rd245, -9223372036854775808, %rd583, %p118;
	shr.u64 	%rd246, %rd245, %r468;
	cvt.u32.u64 	%r586, %rd246;
	and.b32  	%r581, %r586, %r8;
	mov.b32 	%r561, 1;
	// begin inline asm
	{
    .reg .pred p;
    and.b32 %r559, %r581, %r561;    setp.ne.u32 p, %r559, 0;
    vote.ballot.sync.b32 %r559, p, 0xffffffff;
    @!p not.b32 %r559, %r559;
}

	// end inline asm
	mov.b32 	%r564, 2;
	// begin inline asm
	{
    .reg .pred p;
    and.b32 %r562, %r581, %r564;    setp.ne.u32 p, %r562, 0;
    vote.ballot.sync.b32 %r562, p, 0xffffffff;
    @!p not.b32 %r562, %r562;
}

	// end inline asm
	and.b32  	%r587, %r562, %r559;
	mov.b32 	%r567, 4;
	// begin inline asm
	{
    .reg .pred p;
    and.b32 %r565, %r581, %r567;    setp.ne.u32 p, %r565, 0;
    vote.ballot.sync.b32 %r565, p, 0xffffffff;
    @!p not.b32 %r565, %r565;
}

	// end inline asm
	and.b32  	%r588, %r565, %r587;
	mov.b32 	%r570, 8;
	// begin inline asm
	{
    .reg .pred p;
    and.b32 %r568, %r581, %r570;    setp.ne.u32 p, %r568, 0;
    vote.ballot.sync.b32 %r568, p, 0xffffffff;
    @!p not.b32 %r568, %r568;
}

	// end inline asm
	and.b32  	%r589, %r568, %r588;
	mov.b32 	%r573, 16;
	// begin inline asm
	{
    .reg .pred p;
    and.b32 %r571, %r581, %r573;    setp.ne.u32 p, %r571, 0;
    vote.ballot.sync.b32 %r571, p, 0xffffffff;
    @!p not.b32 %r571, %r571;
}

	// end inline asm
	and.b32  	%r590, %r571, %r589;
	mov.b32 	%r576, 32;
	// begin inline asm
	{
    .reg .pred p;
    and.b32 %r574, %r581, %r576;    setp.ne.u32 p, %r574, 0;
    vote.ballot.sync.b32 %r574, p, 0xffffffff;
    @!p not.b32 %r574, %r574;
}

	// end inline asm
	and.b32  	%r591, %r574, %r590;
	mov.b32 	%r579, 64;
	// begin inline asm
	{
    .reg .pred p;
    and.b32 %r577, %r581, %r579;    setp.ne.u32 p, %r577, 0;
    vote.ballot.sync.b32 %r577, p, 0xffffffff;
    @!p not.b32 %r577, %r577;
}

	// end inline asm
	and.b32  	%r592, %r577, %r591;
	mov.b32 	%r582, 128;
	// begin inline asm
	{
    .reg .pred p;
    and.b32 %r580, %r581, %r582;    setp.ne.u32 p, %r580, 0;
    vote.ballot.sync.b32 %r580, p, 0xffffffff;
    @!p not.b32 %r580, %r580;
}

	// end inline asm
	and.b32  	%r593, %r580, %r592;
	clz.b32 	%r594, %r593;
	sub.s32 	%r70, 31, %r594;
	and.b32  	%r595, %r442, %r593;
	popc.b32 	%r71, %r595;
	setp.ne.s32 	%p119, %r153, %r70;
	mov.b32 	%r1251, 0;
	@%p119 bra 	$L__BB22_107;
	shl.b32 	%r596, %r581, 2;
	add.s32 	%r597, %r9, %r596;
	atom.shared.add.u32 	%r1251, [%r597], %r71;
$L__BB22_107:
	shfl.sync.idx.b32	%r623|%p120, %r1251, %r70, 31, -1;
	add.s32 	%r74, %r71, %r623;
	setp.eq.s64 	%p121, %rd584, 9223372036854775807;
	selp.b64 	%rd247, -9223372036854775808, %rd584, %p121;
	shr.u64 	%rd248, %rd247, %r468;
	cvt.u32.u64 	%r625, %rd248;
	and.b32  	%r620, %r625, %r8;
	mov.b32 	%r600, 1;
	// begin inline asm
	{
    .reg .pred p;
    and.b32 %r598, %r620, %r600;    setp.ne.u32 p, %r598, 0;
    vote.ballot.sync.b32 %r598, p, 0xffffffff;
    @!p not.b32 %r598, %r598;
}

	// end inline asm
	mov.b32 	%r603, 2;
	// begin inline asm
	{
    .reg .pred p;
    and.b32 %r601, %r620, %r603;    setp.ne.u32 p, %r601, 0;
    vote.ballot.sync.b32 %r601, p, 0xffffffff;
    @!p not.b32 %r601, %r601;
}

	// end inline asm
	and.b32  	%r626, %r601, %r598;
	mov.b32 	%r606, 4;
	// begin inline asm
	{
    .reg .pred p;
    and.b32 %r604, %r620, %r606;    setp.ne.u32 p, %r604, 0;
    vote.ballot.sync.b32 %r604, p, 0xffffffff;
    @!p not.b32 %r604, %r604;
}

	// end inline asm
	and.b32  	%r627, %r604, %r626;
	mov.b32 	%r609, 8;
	// begin inline asm
	{
    .reg .pred p;
    and.b32 %r607, %r620, %r609;    setp.ne.u32 p, %r607, 0;
    vote.ballot.sync.b32 %r607, p, 0xffffffff;
    @!p not.b32 %r607, %r607;
}

	// end inline asm
	and.b32  	%r628, %r607, %r627;
	mov.b32 	%r612, 16;
	// begin inline asm
	{
    .reg .pred p;
    and.b32 %r610, %r620, %r612;    setp.ne.u32 p, %r610, 0;
    vote.ballot.sync.b32 %r610, p, 0xffffffff;
    @!p not.b32 %r610, %r610;
}

	// end inline asm
	and.b32  	%r629, %r610, %r628;
	mov.b32 	%r615, 32;
	// begin inline asm
	{
    .reg .pred p;
    and.b32 %r613, %r620, %r615;    setp.ne.u32 p, %r613, 0;
    vote.ballot.sync.b32 %r613, p, 0xffffffff;
    @!p not.b32 %r613, %r613;
}

	// end inline asm
	and.b32  	%r630, %r613, %r629;
	mov.b32 	%r618, 64;
	// begin inline asm
	{
    .reg .pred p;
    and.b32 %r616, %r620, %r618;    setp.ne.u32 p, %r616, 0;
    vote.ballot.sync.b32 %r616, p, 0xffffffff;
    @!p not.b32 %r616, %r616;
}

	// end inline asm
	and.b32  	%r631, %r616, %r630;
	mov.b32 	%r621, 128;
	// begin inline asm
	{
    .reg .pred p;
    and.b32 %r619, %r620, %r621;    setp.ne.u32 p, %r619, 0;
    vote.ballot.sync.b32 %r619, p, 0xffffffff;
    @!p not.b32 %r619, %r619;
}

	// end inline asm
	and.b32  	%r632, %r619, %r631;
	clz.b32 	%r633, %r632;
	sub.s32 	%r76, 31, %r633;
	and.b32  	%r634, %r442, %r632;
	popc.b32 	%r77, %r634;
	setp.ne.s32 	%p122, %r153, %r76;
	mov.b32 	%r1252, 0;
	@%p122 bra 	$L__BB22_109;
	shl.b32 	%r635, %r620, 2;
	add.s32 	%r636, %r9, %r635;
	atom.shared.add.u32 	%r1252, [%r636], %r77;
$L__BB22_109:
	shfl.sync.idx.b32	%r662|%p123, %r1252, %r76, 31, -1;
	add.s32 	%r80, %r77, %r662;
	setp.eq.s64 	%p124, %rd585, 9223372036854775807;
	selp.b64 	%rd249, -9223372036854775808, %rd585, %p124;
	shr.u64 	%rd250, %rd249, %r468;
	cvt.u32.u64 	%r664, %rd250;
	and.b32  	%r659, %r664, %r8;
	mov.b32 	%r639, 1;
	// begin inline asm
	{
    .reg .pred p;
    and.b32 %r637, %r659, %r639;    setp.ne.u32 p, %r637, 0;
    vote.ballot.sync.b32 %r637, p, 0xffffffff;
    @!p not.b32 %r637, %r637;
}

	// end inline asm
	mov.b32 	%r642, 2;
	// begin inline asm
	{
    .reg .pred p;
    and.b32 %r640, %r659, %r642;    setp.ne.u32 p, %r640, 0;
    vote.ballot.sync.b32 %r640, p, 0xffffffff;
    @!p not.b32 %r640, %r640;
}

	// end inline asm
	and.b32  	%r665, %r640, %r637;
	mov.b32 	%r645, 4;
	// begin inline asm
	{
    .reg .pred p;
    and.b32 %r643, %r659, %r645;    setp.ne.u32 p, %r643, 0;
    vote.ballot.sync.b32 %r643, p, 0xffffffff;
    @!p not.b32 %r643, %r643;
}

	// end inline asm
	and.b32  	%r666, %r643, %r665;
	mov.b32 	%r648, 8;
	// begin inline asm
	{
    .reg .pred p;
    and.b32 %r646, %r659, %r648;    setp.ne.u32 p, %r646, 0;
    vote.ballot.sync.b32 %r646, p, 0xffffffff;
    @!p not.b32 %r646, %r646;
}

	// end inline asm
	and.b32  	%r667, %r646, %r666;
	mov.b32 	%r651, 16;
	// begin inline asm
	{
    .reg .pred p;
    and.b32 %r649, %r659, %r651;    setp.ne.u32 p, %r649, 0;
    vote.ballot.sync.b32 %r649, p, 0xffffffff;
    @!p not.b32 %r649, %r649;
}

	// end inline asm
	and.b32  	%r668, %r649, %r667;
	mov.b32 	%r654, 32;
	// begin inline asm
	{
    .reg .pred p;
    and.b32 %r652, %r659, %r654;    setp.ne.u32 p, %r652, 0;
    vote.ballot.sync.b32 %r652, p, 0xffffffff;
    @!p not.b32 %r652, %r652;
}

	// end inline asm
	and.b32  	%r669, %r652, %r668;
	mov.b32 	%r657, 64;
	// begin inline asm
	{
    .reg .pred p;
    and.b32 %r655, %r659, %r657;    setp.ne.u32 p, %r655, 0;
    vote.ballot.sync.b32 %r655, p, 0xffffffff;
    @!p not.b32 %r655, %r655;
}

	// end inline asm
	and.b32  	%r670, %r655, %r669;
	mov.b32 	%r660, 128;
	// begin inline asm
	{
    .reg .pred p;
    and.b32 %r658, %r659, %r660;    setp.ne.u32 p, %r658, 0;
    vote.ballot.sync.b32 %r658, p, 0xffffffff;
    @!p not.b32 %r658, %r658;
}

	// end inline asm
	and.b32  	%r671, %r658, %r670;
	clz.b32 	%r672, %r671;
	sub.s32 	%r82, 31, %r672;
	and.b32  	%r673, %r442, %r671;
	popc.b32 	%r83, %r673;
	setp.ne.s32 	%p125, %r153, %r82;
	mov.b32 	%r1253, 0;
	@%p125 bra 	$L__BB22_111;
	shl.b32 	%r674, %r659, 2;
	add.s32 	%r675, %r9, %r674;
	atom.shared.add.u32 	%r1253, [%r675], %r83;
$L__BB22_111:
	shfl.sync.idx.b32	%r701|%p126, %r1253, %r82, 31, -1;
	add.s32 	%r86, %r83, %r701;
	setp.eq.s64 	%p127, %rd586, 9223372036854775807;
	selp.b64 	%rd251, -9223372036854775808, %rd586, %p127;
	shr.u64 	%rd252, %rd251, %r468;
	cvt.u32.u64 	%r703, %rd252;
	and.b32  	%r698, %r703, %r8;
	mov.b32 	%r678, 1;
	// begin inline asm
	{
    .reg .pred p;
    and.b32 %r676, %r698, %r678;    setp.ne.u32 p, %r676, 0;
    vote.ballot.sync.b32 %r676, p, 0xffffffff;
    @!p not.b32 %r676, %r676;
}

	// end inline asm
	mov.b32 	%r681, 2;
	// begin inline asm
	{
    .reg .pred p;
    and.b32 %r679, %r698, %r681;    setp.ne.u32 p, %r679, 0;
    vote.ballot.sync.b32 %r679, p, 0xffffffff;
    @!p not.b32 %r679, %r679;
}

	// end inline asm
	and.b32  	%r704, %r679, %r676;
	mov.b32 	%r684, 4;
	// begin inline asm
	{
    .reg .pred p;
    and.b32 %r682, %r698, %r684;    setp.ne.u32 p, %r682, 0;
    vote.ballot.sync.b32 %r682, p, 0xffffffff;
    @!p not.b32 %r682, %r682;
}

	// end inline asm
	and.b32  	%r705, %r682, %r704;
	mov.b32 	%r687, 8;
	// begin inline asm
	{
    .reg .pred p;
    and.b32 %r685, %r698, %r687;    setp.ne.u32 p, %r685, 0;
    vote.ballot.sync.b32 %r685, p, 0xffffffff;
    @!p not.b32 %r685, %r685;
}

	// end inline asm
	and.b32  	%r706, %r685, %r705;
	mov.b32 	%r690, 16;
	// begin inline asm
	{
    .reg .pred p;
    and.b32 %r688, %r698, %r690;    setp.ne.u32 p, %r688, 0;
    vote.ballot.sync.b32 %r688, p, 0xffffffff;
    @!p not.b32 %r688, %r688;
}

	// end inline asm
	and.b32  	%r707, %r688, %r706;
	mov.b32 	%r693, 32;
	// begin inline asm
	{
    .reg .pred p;
    and.b32 %r691, %r698, %r693;    setp.ne.u32 p, %r691, 0;
    vote.ballot.sync.b32 %r691, p, 0xffffffff;
    @!p not.b32 %r691, %r691;
}

	// end inline asm
	and.b32  	%r708, %r691, %r707;
	mov.b32 	%r696, 64;
	// begin inline asm
	{
    .reg .pred p;
    and.b32 %r694, %r698, %r696;    setp.ne.u32 p, %r694, 0;
    vote.ballot.sync.b32 %r694, p, 0xffffffff;
    @!p not.b32 %r694, %r694;
}

	// end inline asm
	and.b32  	%r709, %r694, %r708;
	mov.b32 	%r699, 128;
	// begin inline asm
	{
    .reg .pred p;
    and.b32 %r697, %r698, %r699;    setp.ne.u32 p, %r697, 0;
    vote.ballot.sync.b32 %r697, p, 0xffffffff;
    @!p not.b32 %r697, %r697;
}

	// end inline asm
	and.b32  	%r710, %r697, %r709;
	clz.b32 	%r711, %r710;
	sub.s32 	%r88, 31, %r711;
	and.b32  	%r712, %r442, %r710;
	popc.b32 	%r89, %r712;
	setp.ne.s32 	%p128, %r153, %r88;
	mov.b32 	%r1254, 0;
	@%p128 bra 	$L__BB22_113;
	shl.b32 	%r713, %r698, 2;
	add.s32 	%r714, %r9, %r713;
	atom.shared.add.u32 	%r1254, [%r714], %r89;
$L__BB22_113:
	shfl.sync.idx.b32	%r740|%p129, %r1254, %r88, 31, -1;
	add.s32 	%r92, %r89, %r740;
	setp.eq.s64 	%p130, %rd587, 9223372036854775807;
	selp.b64 	%rd253, -9223372036854775808, %rd587, %p130;
	shr.u64 	%rd254, %rd253, %r468;
	cvt.u32.u64 	%r742, %rd254;
	and.b32  	%r737, %r742, %r8;
	mov.b32 	%r717, 1;
	// begin inline asm
	{
    .reg .pred p;
    and.b32 %r715, %r737, %r717;    setp.ne.u32 p, %r715, 0;
    vote.ballot.sync.b32 %r715, p, 0xffffffff;
    @!p not.b32 %r715, %r715;
}

	// end inline asm
	mov.b32 	%r720, 2;
	// begin inline asm
	{
    .reg .pred p;
    and.b32 %r718, %r737, %r720;    setp.ne.u32 p, %r718, 0;
    vote.ballot.sync.b32 %r718, p, 0xffffffff;
    @!p not.b32 %r718, %r718;
}

	// end inline asm
	and.b32  	%r743, %r718, %r715;
	mov.b32 	%r723, 4;
	// begin inline asm
	{
    .reg .pred p;
    and.b32 %r721, %r737, %r723;    setp.ne.u32 p, %r721, 0;
    vote.ballot.sync.b32 %r721, p, 0xffffffff;
    @!p not.b32 %r721, %r721;
}

	// end inline asm
	and.b32  	%r744, %r721, %r743;
	mov.b32 	%r726, 8;
	// begin inline asm
	{
    .reg .pred p;
    and.b32 %r724, %r737, %r726;    setp.ne.u32 p, %r724, 0;
    vote.ballot.sync.b32 %r724, p, 0xffffffff;
    @!p not.b32 %r724, %r724;
}

	// end inline asm
	and.b32  	%r745, %r724, %r744;
	mov.b32 	%r729, 16;
	// begin inline asm
	{
    .reg .pred p;
    and.b32 %r727, %r737, %r729;    setp.ne.u32 p, %r727, 0;
    vote.ballot.sync.b32 %r727, p, 0xffffffff;
    @!p not.b32 %r727, %r727;
}

	// end inline asm
	and.b32  	%r746, %r727, %r745;
	mov.b32 	%r732, 32;
	// begin inline asm
	{
    .reg .pred p;
    and.b32 %r730, %r737, %r732;    setp.ne.u32 p, %r730, 0;
    vote.ballot.sync.b32 %r730, p, 0xffffffff;
    @!p not.b32 %r730, %r730;
}

	// end inline asm
	and.b32  	%r747, %r730, %r746;
	mov.b32 	%r735, 64;
	// begin inline asm
	{
    .reg .pred p;
    and.b32 %r733, %r737, %r735;    setp.ne.u32 p, %r733, 0;
    vote.ballot.sync.b32 %r733, p, 0xffffffff;
    @!p not.b32 %r733, %r733;
}

	// end inline asm
	and.b32  	%r748, %r733, %r747;
	mov.b32 	%r738, 128;
	// begin inline asm
	{
    .reg .pred p;
    and.b32 %r736, %r737, %r738;    setp.ne.u32 p, %r736, 0;
    vote.ballot.sync.b32 %r736, p, 0xffffffff;
    @!p not.b32 %r736, %r736;
}

	// end inline asm
	and.b32  	%r749, %r736, %r748;
	clz.b32 	%r750, %r749;
	sub.s32 	%r94, 31, %r750;
	and.b32  	%r751, %r442, %r749;
	popc.b32 	%r95, %r751;
	setp.ne.s32 	%p131, %r153, %r94;
	mov.b32 	%r1255, 0;
	@%p131 bra 	$L__BB22_115;
	shl.b32 	%r752, %r737, 2;
	add.s32 	%r753, %r9, %r752;
	atom.shared.add.u32 	%r1255, [%r753], %r95;
$L__BB22_115:
	shfl.sync.idx.b32	%r779|%p132, %r1255, %r94, 31, -1;
	add.s32 	%r98, %r95, %r779;
	setp.eq.s64 	%p133, %rd588, 9223372036854775807;
	selp.b64 	%rd255, -9223372036854775808, %rd588, %p133;
	shr.u64 	%rd256, %rd255, %r468;
	cvt.u32.u64 	%r781, %rd256;
	and.b32  	%r776, %r781, %r8;
	mov.b32 	%r756, 1;
	// begin inline asm
	{
    .reg .pred p;
    and.b32 %r754, %r776, %r756;    setp.ne.u32 p, %r754, 0;
    vote.ballot.sync.b32 %r754, p, 0xffffffff;
    @!p not.b32 %r754, %r754;
}

	// end inline asm
	mov.b32 	%r759, 2;
	// begin inline asm
	{
    .reg .pred p;
    and.b32 %r757, %r776, %r759;    setp.ne.u32 p, %r757, 0;
    vote.ballot.sync.b32 %r757, p, 0xffffffff;
    @!p not.b32 %r757, %r757;
}

	// end inline asm
	and.b32  	%r782, %r757, %r754;
	mov.b32 	%r762, 4;
	// begin inline asm
	{
    .reg .pred p;
    and.b32 %r760, %r776, %r762;    setp.ne.u32 p, %r760, 0;
    vote.ballot.sync.b32 %r760, p, 0xffffffff;
    @!p not.b32 %r760, %r760;
}

	// end inline asm
	and.b32  	%r783, %r760, %r782;
	mov.b32 	%r765, 8;
	// begin inline asm
	{
    .reg .pred p;
    and.b32 %r763, %r776, %r765;    setp.ne.u32 p, %r763, 0;
    vote.ballot.sync.b32 %r763, p, 0xffffffff;
    @!p not.b32 %r763, %r763;
}

	// end inline asm
	and.b32  	%r784, %r763, %r783;
	mov.b32 	%r768, 16;
	// begin inline asm
	{
    .reg .pred p;
    and.b32 %r766, %r776, %r768;    setp.ne.u32 p, %r766, 0;
    vote.ballot.sync.b32 %r766, p, 0xffffffff;
    @!p not.b32 %r766, %r766;
}

	// end inline asm
	and.b32  	%r785, %r766, %r784;
	mov.b32 	%r771, 32;
	// begin inline asm
	{
    .reg .pred p;
    and.b32 %r769, %r776, %r771;    setp.ne.u32 p, %r769, 0;
    vote.ballot.sync.b32 %r769, p, 0xffffffff;
    @!p not.b32 %r769, %r769;
}

	// end inline asm
	and.b32  	%r786, %r769, %r785;
	mov.b32 	%r774, 64;
	// begin inline asm
	{
    .reg .pred p;
    and.b32 %r772, %r776, %r774;    setp.ne.u32 p, %r772, 0;
    vote.ballot.sync.b32 %r772, p, 0xffffffff;
    @!p not.b32 %r772, %r772;
}

	// end inline asm
	and.b32  	%r787, %r772, %r786;
	mov.b32 	%r777, 128;
	// begin inline asm
	{
    .reg .pred p;
    and.b32 %r775, %r776, %r777;    setp.ne.u32 p, %r775, 0;
    vote.ballot.sync.b32 %r775, p, 0xffffffff;
    @!p not.b32 %r775, %r775;
}

	// end inline asm
	and.b32  	%r788, %r775, %r787;
	clz.b32 	%r789, %r788;
	sub.s32 	%r100, 31, %r789;
	and.b32  	%r790, %r442, %r788;
	popc.b32 	%r101, %r790;
	setp.ne.s32 	%p134, %r153, %r100;
	mov.b32 	%r1256, 0;
	@%p134 bra 	$L__BB22_117;
	shl.b32 	%r791, %r776, 2;
	add.s32 	%r792, %r9, %r791;
	atom.shared.add.u32 	%r1256, [%r792], %r101;
$L__BB22_117:
	shfl.sync.idx.b32	%r818|%p135, %r1256, %r100, 31, -1;
	add.s32 	%r104, %r101, %r818;
	setp.eq.s64 	%p136, %rd589, 9223372036854775807;
	selp.b64 	%rd257, -9223372036854775808, %rd589, %p136;
	shr.u64 	%rd258, %rd257, %r468;
	cvt.u32.u64 	%r820, %rd258;
	and.b32  	%r815, %r820, %r8;
	mov.b32 	%r795, 1;
	// begin inline asm
	{
    .reg .pred p;
    and.b32 %r793, %r815, %r795;    setp.ne.u32 p, %r793, 0;
    vote.ballot.sync.b32 %r793, p, 0xffffffff;
    @!p not.b32 %r793, %r793;
}

	// end inline asm
	mov.b32 	%r798, 2;
	// begin inline asm
	{
    .reg .pred p;
    and.b32 %r796, %r815, %r798;    setp.ne.u32 p, %r796, 0;
    vote.ballot.sync.b32 %r796, p, 0xffffffff;
    @!p not.b32 %r796, %r796;
}

	// end inline asm
	and.b32  	%r821, %r796, %r793;
	mov.b32 	%r801, 4;
	// begin inline asm
	{
    .reg .pred p;
    and.b32 %r799, %r815, %r801;    setp.ne.u32 p, %r799, 0;
    vote.ballot.sync.b32 %r799, p, 0xffffffff;
    @!p not.b32 %r799, %r799;
}

	// end inline asm
	and.b32  	%r822, %r799, %r821;
	mov.b32 	%r804, 8;
	// begin inline asm
	{
    .reg .pred p;
    and.b32 %r802, %r815, %r804;    setp.ne.u32 p, %r802, 0;
    vote.ballot.sync.b32 %r802, p, 0xffffffff;
    @!p not.b32 %r802, %r802;
}

	// end inline asm
	and.b32  	%r823, %r802, %r822;
	mov.b32 	%r807, 16;
	// begin inline asm
	{
    .reg .pred p;
    and.b32 %r805, %r815, %r807;    setp.ne.u32 p, %r805, 0;
    vote.ballot.sync.b32 %r805, p, 0xffffffff;
    @!p not.b32 %r805, %r805;
}

	// end inline asm
	and.b32  	%r824, %r805, %r823;
	mov.b32 	%r810, 32;
	// begin inline asm
	{
    .reg .pred p;
    and.b32 %r808, %r815, %r810;    setp.ne.u32 p, %r808, 0;
    vote.ballot.sync.b32 %r808, p, 0xffffffff;
    @!p not.b32 %r808, %r808;
}

	// end inline asm
	and.b32  	%r825, %r808, %r824;
	mov.b32 	%r813, 64;
	// begin inline asm
	{
    .reg .pred p;
    and.b32 %r811, %r815, %r813;    setp.ne.u32 p, %r811, 0;
    vote.ballot.sync.b32 %r811, p, 0xffffffff;
    @!p not.b32 %r811, %r811;
}

	// end inline asm
	and.b32  	%r826, %r811, %r825;
	mov.b32 	%r816, 128;
	// begin inline asm
	{
    .reg .pred p;
    and.b32 %r814, %r815, %r816;    setp.ne.u32 p, %r814, 0;
    vote.ballot.sync.b32 %r814, p, 0xffffffff;
    @!p not.b32 %r814, %r814;
}

	// end inline asm
	and.b32  	%r827, %r814, %r826;
	clz.b32 	%r828, %r827;
	sub.s32 	%r106, 31, %r828;
	and.b32  	%r829, %r442, %r827;
	popc.b32 	%r107, %r829;
	setp.ne.s32 	%p137, %r153, %r106;
	mov.b32 	%r1257, 0;
	@%p137 bra 	$L__BB22_119;
	shl.b32 	%r830, %r815, 2;
	add.s32 	%r831, %r9, %r830;
	atom.shared.add.u32 	%r1257, [%r831], %r107;
$L__BB22_119:
	shfl.sync.idx.b32	%r857|%p138, %r1257, %r106, 31, -1;
	add.s32 	%r110, %r107, %r857;
	setp.eq.s64 	%p139, %rd590, 9223372036854775807;
	selp.b64 	%rd259, -9223372036854775808, %rd590, %p139;
	shr.u64 	%rd260, %rd259, %r468;
	cvt.u32.u64 	%r859, %rd260;
	and.b32  	%r854, %r859, %r8;
	mov.b32 	%r834, 1;
	// begin inline asm
	{
    .reg .pred p;
    and.b32 %r832, %r854, %r834;    setp.ne.u32 p, %r832, 0;
    vote.ballot.sync.b32 %r832, p, 0xffffffff;
    @!p not.b32 %r832, %r832;
}

	// end inline asm
	mov.b32 	%r837, 2;
	// begin inline asm
	{
    .reg .pred p;
    and.b32 %r835, %r854, %r837;    setp.ne.u32 p, %r835, 0;
    vote.ballot.sync.b32 %r835, p, 0xffffffff;
    @!p not.b32 %r835, %r835;
}

	// end inline asm
	and.b32  	%r860, %r835, %r832;
	mov.b32 	%r840, 4;
	// begin inline asm
	{
    .reg .pred p;
    and.b32 %r838, %r854, %r840;    setp.ne.u32 p, %r838, 0;
    vote.ballot.sync.b32 %r838, p, 0xffffffff;
    @!p not.b32 %r838, %r838;
}

	// end inline asm
	and.b32  	%r861, %r838, %r860;
	mov.b32 	%r843, 8;
	// begin inline asm
	{
    .reg .pred p;
    and.b32 %r841, %r854, %r843;    setp.ne.u32 p, %r841, 0;
    vote.ballot.sync.b32 %r841, p, 0xffffffff;
    @!p not.b32 %r841, %r841;
}

	// end inline asm
	and.b32  	%r862, %r841, %r861;
	mov.b32 	%r846, 16;
	// begin inline asm
	{
    .reg .pred p;
    and.b32 %r844, %r854, %r846;    setp.ne.u32 p, %r844, 0;
    vote.ballot.sync.b32 %r844, p, 0xffffffff;
    @!p not.b32 %r844, %r844;
}

	// end inline asm
	and.b32  	%r863, %r844, %r862;
	mov.b32 	%r849, 32;
	// begin inline asm
	{
    .reg .pred p;
    and.b32 %r847, %r854, %r849;    setp.ne.u32 p, %r847, 0;
    vote.ballot.sync.b32 %r847, p, 0xffffffff;
    @!p not.b32 %r847, %r847;
}

	// end inline asm
	and.b32  	%r864, %r847, %r863;
	mov.b32 	%r852, 64;
	// begin inline asm
	{
    .reg .pred p;
    and.b32 %r850, %r854, %r852;    setp.ne.u32 p, %r850, 0;
    vote.ballot.sync.b32 %r850, p, 0xffffffff;
    @!p not.b32 %r850, %r850;
}

	// end inline asm
	and.b32  	%r865, %r850, %r864;
	mov.b32 	%r855, 128;
	// begin inline asm
	{
    .reg .pred p;
    and.b32 %r853, %r854, %r855;    setp.ne.u32 p, %r853, 0;
    vote.ballot.sync.b32 %r853, p, 0xffffffff;
    @!p not.b32 %r853, %r853;
}

	// end inline asm
	and.b32  	%r866, %r853, %r865;
	clz.b32 	%r867, %r866;
	sub.s32 	%r112, 31, %r867;
	and.b32  	%r868, %r442, %r866;
	popc.b32 	%r113, %r868;
	setp.ne.s32 	%p140, %r153, %r112;
	mov.b32 	%r1258, 0;
	@%p140 bra 	$L__BB22_121;
	shl.b32 	%r869, %r854, 2;
	add.s32 	%r870, %r9, %r869;
	atom.shared.add.u32 	%r1258, [%r870], %r113;
$L__BB22_121:
	shfl.sync.idx.b32	%r896|%p141, %r1258, %r112, 31, -1;
	add.s32 	%r116, %r113, %r896;
	setp.eq.s64 	%p142, %rd591, 9223372036854775807;
	selp.b64 	%rd261, -9223372036854775808, %rd591, %p142;
	shr.u64 	%rd262, %rd261, %r468;
	cvt.u32.u64 	%r898, %rd262;
	and.b32  	%r893, %r898, %r8;
	mov.b32 	%r873, 1;
	// begin inline asm
	{
    .reg .pred p;
    and.b32 %r871, %r893, %r873;    setp.ne.u32 p, %r871, 0;
    vote.ballot.sync.b32 %r871, p, 0xffffffff;
    @!p not.b32 %r871, %r871;
}

	// end inline asm
	mov.b32 	%r876, 2;
	// begin inline asm
	{
    .reg .pred p;
    and.b32 %r874, %r893, %r876;    setp.ne.u32 p, %r874, 0;
    vote.ballot.sync.b32 %r874, p, 0xffffffff;
    @!p not.b32 %r874, %r874;
}

	// end inline asm
	and.b32  	%r899, %r874, %r871;
	mov.b32 	%r879, 4;
	// begin inline asm
	{
    .reg .pred p;
    and.b32 %r877, %r893, %r879;    setp.ne.u32 p, %r877, 0;
    vote.ballot.sync.b32 %r877, p, 0xffffffff;
    @!p not.b32 %r877, %r877;
}

	// end inline asm
	and.b32  	%r900, %r877, %r899;
	mov.b32 	%r882, 8;
	// begin inline asm
	{
    .reg .pred p;
    and.b32 %r880, %r893, %r882;    setp.ne.u32 p, %r880, 0;
    vote.ballot.sync.b32 %r880, p, 0xffffffff;
    @!p not.b32 %r880, %r880;
}

	// end inline asm
	and.b32  	%r901, %r880, %r900;
	mov.b32 	%r885, 16;
	// begin inline asm
	{
    .reg .pred p;
    and.b32 %r883, %r893, %r885;    setp.ne.u32 p, %r883, 0;
    vote.ballot.sync.b32 %r883, p, 0xffffffff;
    @!p not.b32 %r883, %r883;
}

	// end inline asm
	and.b32  	%r902, %r883, %r901;
	mov.b32 	%r888, 32;
	// begin inline asm
	{
    .reg .pred p;
    and.b32 %r886, %r893, %r888;    setp.ne.u32 p, %r886, 0;
    vote.ballot.sync.b32 %r886, p, 0xffffffff;
    @!p not.b32 %r886, %r886;
}

	// end inline asm
	and.b32  	%r903, %r886, %r902;
	mov.b32 	%r891, 64;
	// begin inline asm
	{
    .reg .pred p;
    and.b32 %r889, %r893, %r891;    setp.ne.u32 p, %r889, 0;
    vote.ballot.sync.b32 %r889, p, 0xffffffff;
    @!p not.b32 %r889, %r889;
}

	// end inline asm
	and.b32  	%r904, %r889, %r903;
	mov.b32 	%r894, 128;
	// begin inline asm
	{
    .reg .pred p;
    and.b32 %r892, %r893, %r894;    setp.ne.u32 p, %r892, 0;
    vote.ballot.sync.b32 %r892, p, 0xffffffff;
    @!p not.b32 %r892, %r892;
}

	// end inline asm
	and.b32  	%r905, %r892, %r904;
	clz.b32 	%r906, %r905;
	sub.s32 	%r118, 31, %r906;
	and.b32  	%r907, %r442, %r905;
	popc.b32 	%r119, %r907;
	setp.ne.s32 	%p143, %r153, %r118;
	mov.b32 	%r1259, 0;
	@%p143 bra 	$L__BB22_123;
	shl.b32 	%r908, %r893, 2;
	add.s32 	%r909, %r9, %r908;
	atom.shared.add.u32 	%r1259, [%r909], %r119;
$L__BB22_123:
	shfl.sync.idx.b32	%r935|%p144, %r1259, %r118, 31, -1;
	add.s32 	%r122, %r119, %r935;
	setp.eq.s64 	%p145, %rd592, 9223372036854775807;
	selp.b64 	%rd263, -9223372036854775808, %rd592, %p145;
	shr.u64 	%rd264, %rd263, %r468;
	cvt.u32.u64 	%r937, %rd264;
	and.b32  	%r932, %r937, %r8;
	mov.b32 	%r912, 1;
	// begin inline asm
	{
    .reg .pred p;
    and.b32 %r910, %r932, %r912;    setp.ne.u32 p, %r910, 0;
    vote.ballot.sync.b32 %r910, p, 0xffffffff;
    @!p not.b32 %r910, %r910;
}

	// end inline asm
	mov.b32 	%r915, 2;
	// begin inline asm
	{
    .reg .pred p;
    and.b32 %r913, %r932, %r915;    setp.ne.u32 p, %r913, 0;
    vote.ballot.sync.b32 %r913, p, 0xffffffff;
    @!p not.b32 %r913, %r913;
}

	// end inline asm
	and.b32  	%r938, %r913, %r910;
	mov.b32 	%r918, 4;
	// begin inline asm
	{
    .reg .pred p;
    and.b32 %r916, %r932, %r918;    setp.ne.u32 p, %r916, 0;
    vote.ballot.sync.b32 %r916, p, 0xffffffff;
    @!p not.b32 %r916, %r916;
}

	// end inline asm
	and.b32  	%r939, %r916, %r938;
	mov.b32 	%r921, 8;
	// begin inline asm
	{
    .reg .pred p;
    and.b32 %r919, %r932, %r921;    setp.ne.u32 p, %r919, 0;
    vote.ballot.sync.b32 %r919, p, 0xffffffff;
    @!p not.b32 %r919, %r919;
}

	// end inline asm
	and.b32  	%r940, %r919, %r939;
	mov.b32 	%r924, 16;
	// begin inline asm
	{
    .reg .pred p;
    and.b32 %r922, %r932, %r924;    setp.ne.u32 p, %r922, 0;
    vote.ballot.sync.b32 %r922, p, 0xffffffff;
    @!p not.b32 %r922, %r922;
}

	// end inline asm
	and.b32  	%r941, %r922, %r940;
	mov.b32 	%r927, 32;
	// begin inline asm
	{
    .reg .pred p;
    and.b32 %r925, %r932, %r927;    setp.ne.u32 p, %r925, 0;
    vote.ballot.sync.b32 %r925, p, 0xffffffff;
    @!p not.b32 %r925, %r925;
}

	// end inline asm
	and.b32  	%r942, %r925, %r941;
	mov.b32 	%r930, 64;
	// begin inline asm
	{
    .reg .pred p;
    and.b32 %r928, %r932, %r930;    setp.ne.u32 p, %r928, 0;
    vote.ballot.sync.b32 %r928, p, 0xffffffff;
    @!p not.b32 %r928, %r928;
}

	// end inline asm
	and.b32  	%r943, %r928, %r942;
	mov.b32 	%r933, 128;
	// begin inline asm
	{
    .reg .pred p;
    and.b32 %r931, %r932, %r933;    setp.ne.u32 p, %r931, 0;
    vote.ballot.sync.b32 %r931, p, 0xffffffff;
    @!p not.b32 %r931, %r931;
}

	// end inline asm
	and.b32  	%r944, %r931, %r943;
	clz.b32 	%r945, %r944;
	sub.s32 	%r124, 31, %r945;
	and.b32  	%r946, %r442, %r944;
	popc.b32 	%r125, %r946;
	setp.ne.s32 	%p146, %r153, %r124;
	mov.b32 	%r1260, 0;
	@%p146 bra 	$L__BB22_125;
	shl.b32 	%r947, %r932, 2;
	add.s32 	%r948, %r9, %r947;
	atom.shared.add.u32 	%r1260, [%r948], %r125;
$L__BB22_125:
	shfl.sync.idx.b32	%r974|%p147, %r1260, %r124, 31, -1;
	add.s32 	%r128, %r125, %r974;
	setp.eq.s64 	%p148, %rd593, 9223372036854775807;
	selp.b64 	%rd265, -9223372036854775808, %rd593, %p148;
	shr.u64 	%rd266, %rd265, %r468;
	cvt.u32.u64 	%r976, %rd266;
	and.b32  	%r971, %r976, %r8;
	mov.b32 	%r951, 1;
	// begin inline asm
	{
    .reg .pred p;
    and.b32 %r949, %r971, %r951;    setp.ne.u32 p, %r949, 0;
    vote.ballot.sync.b32 %r949, p, 0xffffffff;
    @!p not.b32 %r949, %r949;
}

	// end inline asm
	mov.b32 	%r954, 2;
	// begin inline asm
	{
    .reg .pred p;
    and.b32 %r952, %r971, %r954;    setp.ne.u32 p, %r952, 0;
    vote.ballot.sync.b32 %r952, p, 0xffffffff;
    @!p not.b32 %r952, %r952;
}

	// end inline asm
	and.b32  	%r977, %r952, %r949;
	mov.b32 	%r957, 4;
	// begin inline asm
	{
    .reg .pred p;
    and.b32 %r955, %r971, %r957;    setp.ne.u32 p, %r955, 0;
    vote.ballot.sync.b32 %r955, p, 0xffffffff;
    @!p not.b32 %r955, %r955;
}

	// end inline asm
	and.b32  	%r978, %r955, %r977;
	mov.b32 	%r960, 8;
	// begin inline asm
	{
    .reg .pred p;
    and.b32 %r958, %r971, %r960;    setp.ne.u32 p, %r958, 0;
    vote.ballot.sync.b32 %r958, p, 0xffffffff;
    @!p not.b32 %r958, %r958;
}

	// end inline asm
	and.b32  	%r979, %r958, %r978;
	mov.b32 	%r963, 16;
	// begin inline asm
	{
    .reg .pred p;
    and.b32 %r961, %r971, %r963;    setp.ne.u32 p, %r961, 0;
    vote.ballot.sync.b32 %r961, p, 0xffffffff;
    @!p not.b32 %r961, %r961;
}

	// end inline asm
	and.b32  	%r980, %r961, %r979;
	mov.b32 	%r966, 32;
	// begin inline asm
	{
    .reg .pred p;
    and.b32 %r964, %r971, %r966;    setp.ne.u32 p, %r964, 0;
    vote.ballot.sync.b32 %r964, p, 0xffffffff;
    @!p not.b32 %r964, %r964;
}

	// end inline asm
	and.b32  	%r981, %r964, %r980;
	mov.b32 	%r969, 64;
	// begin inline asm
	{
    .reg .pred p;
    and.b32 %r967, %r971, %r969;    setp.ne.u32 p, %r967, 0;
    vote.ballot.sync.b32 %r967, p, 0xffffffff;
    @!p not.b32 %r967, %r967;
}

	// end inline asm
	and.b32  	%r982, %r967, %r981;
	mov.b32 	%r972, 128;
	// begin inline asm
	{
    .reg .pred p;
    and.b32 %r970, %r971, %r972;    setp.ne.u32 p, %r970, 0;
    vote.ballot.sync.b32 %r970, p, 0xffffffff;
    @!p not.b32 %r970, %r970;
}

	// end inline asm
	and.b32  	%r983, %r970, %r982;
	clz.b32 	%r984, %r983;
	sub.s32 	%r130, 31, %r984;
	and.b32  	%r985, %r442, %r983;
	popc.b32 	%r131, %r985;
	setp.ne.s32 	%p149, %r153, %r130;
	mov.b32 	%r1261, 0;
	@%p149 bra 	$L__BB22_127;
	shl.b32 	%r986, %r971, 2;
	add.s32 	%r987, %r9, %r986;
	atom.shared.add.u32 	%r1261, [%r987], %r131;
$L__BB22_127:
	shfl.sync.idx.b32	%r1013|%p150, %r1261, %r130, 31, -1;
	add.s32 	%r134, %r131, %r1013;
	setp.eq.s64 	%p151, %rd594, 9223372036854775807;
	selp.b64 	%rd267, -9223372036854775808, %rd594, %p151;
	shr.u64 	%rd268, %rd267, %r468;
	cvt.u32.u64 	%r1015, %rd268;
	and.b32  	%r1010, %r1015, %r8;
	mov.b32 	%r990, 1;
	// begin inline asm
	{
    .reg .pred p;
    and.b32 %r988, %r1010, %r990;    setp.ne.u32 p, %r988, 0;
    vote.ballot.sync.b32 %r988, p, 0xffffffff;
    @!p not.b32 %r988, %r988;
}

	// end inline asm
	mov.b32 	%r993, 2;
	// begin inline asm
	{
    .reg .pred p;
    and.b32 %r991, %r1010, %r993;    setp.ne.u32 p, %r991, 0;
    vote.ballot.sync.b32 %r991, p, 0xffffffff;
    @!p not.b32 %r991, %r991;
}

	// end inline asm
	and.b32  	%r1016, %r991, %r988;
	mov.b32 	%r996, 4;
	// begin inline asm
	{
    .reg .pred p;
    and.b32 %r994, %r1010, %r996;    setp.ne.u32 p, %r994, 0;
    vote.ballot.sync.b32 %r994, p, 0xffffffff;
    @!p not.b32 %r994, %r994;
}

	// end inline asm
	and.b32  	%r1017, %r994, %r1016;
	mov.b32 	%r999, 8;
	// begin inline asm
	{
    .reg .pred p;
    and.b32 %r997, %r1010, %r999;    setp.ne.u32 p, %r997, 0;
    vote.ballot.sync.b32 %r997, p, 0xffffffff;
    @!p not.b32 %r997, %r997;
}

	// end inline asm
	and.b32  	%r1018, %r997, %r1017;
	mov.b32 	%r1002, 16;
	// begin inline asm
	{
    .reg .pred p;
    and.b32 %r1000, %r1010, %r1002;    setp.ne.u32 p, %r1000, 0;
    vote.ballot.sync.b32 %r1000, p, 0xffffffff;
    @!p not.b32 %r1000, %r1000;
}

	// end inline asm
	and.b32  	%r1019, %r1000, %r1018;
	mov.b32 	%r1005, 32;
	// begin inline asm
	{
    .reg .pred p;
    and.b32 %r1003, %r1010, %r1005;    setp.ne.u32 p, %r1003, 0;
    vote.ballot.sync.b32 %r1003, p, 0xffffffff;
    @!p not.b32 %r1003, %r1003;
}

	// end inline asm
	and.b32  	%r1020, %r1003, %r1019;
	mov.b32 	%r1008, 64;
	// begin inline asm
	{
    .reg .pred p;
    and.b32 %r1006, %r1010, %r1008;    setp.ne.u32 p, %r1006, 0;
    vote.ballot.sync.b32 %r1006, p, 0xffffffff;
    @!p not.b32 %r1006, %r1006;
}

	// end inline asm
	and.b32  	%r1021, %r1006, %r1020;
	mov.b32 	%r1011, 128;
	// begin inline asm
	{
    .reg .pred p;
    and.b32 %r1009, %r1010, %r1011;    setp.ne.u32 p, %r1009, 0;
    vote.ballot.sync.b32 %r1009, p, 0xffffffff;
    @!p not.b32 %r1009, %r1009;
}

	// end inline asm
	and.b32  	%r1022, %r1009, %r1021;
	clz.b32 	%r1023, %r1022;
	sub.s32 	%r136, 31, %r1023;
	and.b32  	%r1024, %r442, %r1022;
	popc.b32 	%r137, %r1024;
	setp.ne.s32 	%p152, %r153, %r136;
	mov.b32 	%r1262, 0;
	@%p152 bra 	$L__BB22_129;
	shl.b32 	%r1025, %r1010, 2;
	add.s32 	%r1026, %r9, %r1025;
	atom.shared.add.u32 	%r1262, [%r1026], %r137;
$L__BB22_129:
	shfl.sync.idx.b32	%r1027|%p154, %r1262, %r136, 31, -1;
	add.s32 	%r1028, %r137, %r1027;
	bar.sync 	0;
	shl.b32 	%r1029, %r56, 3;
	mov.u32 	%r1030, _ZZN3cub18CUB_300001_SM_10006detail10radix_sort29DeviceRadixSortOnesweepKernelINS1_5radix10policy_hubIdNS0_8NullTypeEyE10Policy1000ELNS0_9SortOrderE0EdS6_yiiNS1_21identity_decomposer_tEEEvPT5_SC_PT3_PKSD_PT1_PKSH_PT2_PKSL_T4_iiT6_E1s;
	add.s32 	%r1031, %r1030, %r1029;
	st.shared.u64 	[%r1031+-8], %rd580;
	shl.b32 	%r1032, %r62, 3;
	add.s32 	%r1033, %r1030, %r1032;
	st.shared.u64 	[%r1033+-8], %rd581;
	shl.b32 	%r1034, %r68, 3;
	add.s32 	%r1035, %r1030, %r1034;
	st.shared.u64 	[%r1035+-8], %rd582;
	shl.b32 	%r1036, %r74, 3;
	add.s32 	%r1037, %r1030, %r1036;
	st.shared.u64 	[%r1037+-8], %rd583;
	shl.b32 	%r1038, %r80, 3;
	add.s32 	%r1039, %r1030, %r1038;
	st.shared.u64 	[%r1039+-8], %rd584;
	shl.b32 	%r1040, %r86, 3;
	add.s32 	%r1041, %r1030, %r1040;
	st.shared.u64 	[%r1041+-8], %rd585;
	shl.b32 	%r1042, %r92, 3;
	add.s32 	%r1043, %r1030, %r1042;
	st.shared.u64 	[%r1043+-8], %rd586;
	shl.b32 	%r1044, %r98, 3;
	add.s32 	%r1045, %r1030, %r1044;
	st.shared.u64 	[%r1045+-8], %rd587;
	shl.b32 	%r1046, %r104, 3;
	add.s32 	%r1047, %r1030, %r1046;
	st.shared.u64 	[%r1047+-8], %rd588;
	shl.b32 	%r1048, %r110, 3;
	add.s32 	%r1049, %r1030, %r1048;
	st.shared.u64 	[%r1049+-8], %rd589;
	shl.b32 	%r1050, %r116, 3;
	add.s32 	%r1051, %r1030, %r1050;
	st.shared.u64 	[%r1051+-8], %rd590;
	shl.b32 	%r1052, %r122, 3;
	add.s32 	%r1053, %r1030, %r1052;
	st.shared.u64 	[%r1053+-8], %rd591;
	shl.b32 	%r1054, %r128, 3;
	add.s32 	%r1055, %r1030, %r1054;
	st.shared.u64 	[%r1055+-8], %rd592;
	shl.b32 	%r1056, %r134, 3;
	add.s32 	%r1057, %r1030, %r1056;
	st.shared.u64 	[%r1057+-8], %rd593;
	shl.b32 	%r1058, %r1028, 3;
	add.s32 	%r1059, %r1030, %r1058;
	st.shared.u64 	[%r1059+-8], %rd594;
	shl.b32 	%r1060, %r1, 3;
	add.s32 	%r1061, %r1030, %r1060;
	add.s32 	%r140, %r1061, 46080;
	@%p57 bra 	$L__BB22_137;
	ld.param.u64 	%rd549, [_ZN3cub18CUB_300001_SM_10006detail10radix_sort29DeviceRadixSortOnesweepKernelINS1_5radix10policy_hubIdNS0_8NullTypeEyE10Policy1000ELNS0_9SortOrderE0EdS6_yiiNS1_21identity_decomposer_tEEEvPT5_SC_PT3_PKSD_PT1_PKSH_PT2_PKSL_T4_iiT6__param_3];
	cvta.to.global.u64 	%rd269, %rd549;
	shl.b64 	%rd270, %rd82, 3;
	add.s64 	%rd271, %rd269, %rd270;
	ld.global.u64 	%rd272, [%rd271];
	sub.s64 	%rd595, %rd272, %rd122;
	st.shared.u64 	[%r140], %rd595;
	setp.lt.s32 	%p155, %r4, 1;
	mov.u32 	%r1266, %r1243;
	@%p155 bra 	$L__BB22_136;
	mov.b32 	%r1264, -1;
	mov.u32 	%r1263, %r4;
	mov.u32 	%r1266, %r1243;
$L__BB22_132:
	add.s32 	%r144, %r1263, -1;
	shl.b32 	%r1063, %r144, 8;
	add.s32 	%r1064, %r1063, %r1;
	mul.wide.s32 	%rd273, %r1064, 4;
	add.s64 	%rd124, %rd2, %rd273;
$L__BB22_133:
	membar.cta;
	ld.volatile.global.u32 	%r145, [%rd124];
	setp.eq.s32 	%p156, %r145, 0;
	@%p156 bra 	$L__BB22_133;
	and.b32  	%r1065, %r145, 1073741823;
	add.s32 	%r1266, %r1065, %r1266;
	setp.gt.s32 	%p157, %r145, -1;
	vote.sync.ballot.b32 	%r1264, %p157, %r1264;
	setp.gt.u32 	%p159, %r1263, 1;
	and.pred  	%p160, %p157, %p159;
	mov.u32 	%r1263, %r144;
	@%p160 bra 	$L__BB22_132;
	ld.shared.u64 	%rd595, [%r140];
$L__BB22_136:
	or.b32  	%r1066, %r1266, -2147483648;
	st.volatile.global.u32 	[%rd81], %r1066;
	sub.s32 	%r1067, %r1266, %r1243;
	cvt.s64.s32 	%rd274, %r1067;
	add.s64 	%rd275, %rd595, %rd274;
	st.shared.u64 	[%r140], %rd275;
$L__BB22_137:
	setp.gt.u32 	%p161, %r1, 255;
	setp.lt.s32 	%p162, %r5, %r150;
	setp.eq.s64 	%p163, %rd130, 0;
	or.pred  	%p164, %p163, %p162;
	or.pred  	%p165, %p161, %p164;
	@%p165 bra 	$L__BB22_139;
	ld.shared.u64 	%rd276, [%r140];
	cvt.s64.s32 	%rd277, %r1243;
	add.s64 	%rd278, %rd122, %rd277;
	add.s64 	%rd279, %rd278, %rd276;
	st.global.u64 	[%rd83], %rd279;
$L__BB22_139:
	setp.gt.s32 	%p166, %r5, %r150;
	bar.sync 	0;
	@%p166 bra 	$L__BB22_141;
	ld.shared.u64 	%rd280, [%r140+-46080];
	setp.eq.s64 	%p167, %rd280, 9223372036854775807;
	selp.b64 	%rd281, -9223372036854775808, %rd280, %p167;
	shr.u64 	%rd282, %rd281, %r468;
	cvt.u32.u64 	%r1069, %rd282;
	and.b32  	%r1070, %r1069, %r8;
	shl.b32 	%r1071, %r1070, 3;
	add.s32 	%r1073, %r1030, 46080;
	add.s32 	%r1074, %r1073, %r1071;
	ld.shared.u64 	%rd283, [%r1074];
	add.s64 	%rd284, %rd283, %rd82;
	setp.gt.s64 	%p168, %rd280, -1;
	selp.b64 	%rd285, -1, -9223372036854775808, %p168;
	xor.b64  	%rd286, %rd285, %rd280;
	shl.b64 	%rd287, %rd284, 3;
	add.s64 	%rd288, %rd1, %rd287;
	st.global.u64 	[%rd288], %rd286;
	bar.warp.sync 	-1;
	ld.shared.u64 	%rd289, [%r140+-43008];
	setp.eq.s64 	%p169, %rd289, 9223372036854775807;
	selp.b64 	%rd290, -9223372036854775808, %rd289, %p169;
	shr.u64 	%rd291, %rd290, %r468;
	cvt.u32.u64 	%r1075, %rd291;
	and.b32  	%r1076, %r1075, %r8;
	shl.b32 	%r1077, %r1076, 3;
	add.s32 	%r1078, %r1073, %r1077;
	ld.shared.u64 	%rd292, [%r1078];
	add.s64 	%rd293, %rd292, %rd82;
	setp.gt.s64 	%p170, %rd289, -1;
	selp.b64 	%rd294, -1, -9223372036854775808, %p170;
	xor.b64  	%rd295, %rd294, %rd289;
	shl.b64 	%rd296, %rd293, 3;
	add.s64 	%rd297, %rd1, %rd296;
	st.global.u64 	[%rd297+3072], %rd295;
	bar.warp.sync 	-1;
	ld.shared.u64 	%rd298, [%r140+-39936];
	setp.eq.s64 	%p171, %rd298, 9223372036854775807;
	selp.b64 	%rd299, -9223372036854775808, %rd298, %p171;
	shr.u64 	%rd300, %rd299, %r468;
	cvt.u32.u64 	%r1079, %rd300;
	and.b32  	%r1080, %r1079, %r8;
	shl.b32 	%r1081, %r1080, 3;
	add.s32 	%r1082, %r1073, %r1081;
	ld.shared.u64 	%rd301, [%r1082];
	add.s64 	%rd302, %rd301, %rd82;
	setp.gt.s64 	%p172, %rd298, -1;
	selp.b64 	%rd303, -1, -9223372036854775808, %p172;
	xor.b64  	%rd304, %rd303, %rd298;
	shl.b64 	%rd305, %rd302, 3;
	add.s64 	%rd306, %rd1, %rd305;
	st.global.u64 	[%rd306+6144], %rd304;
	bar.warp.sync 	-1;
	ld.shared.u64 	%rd307, [%r140+-36864];
	setp.eq.s64 	%p173, %rd307, 9223372036854775807;
	selp.b64 	%rd308, -9223372036854775808, %rd307, %p173;
	shr.u64 	%rd309, %rd308, %r468;
	cvt.u32.u64 	%r1083, %rd309;
	and.b32  	%r1084, %r1083, %r8;
	shl.b32 	%r1085, %r1084, 3;
	add.s32 	%r1086, %r1073, %r1085;
	ld.shared.u64 	%rd310, [%r1086];
	add.s64 	%rd311, %rd310, %rd82;
	setp.gt.s64 	%p174, %rd307, -1;
	selp.b64 	%rd312, -1, -9223372036854775808, %p174;
	xor.b64  	%rd313, %rd312, %rd307;
	shl.b64 	%rd314, %rd311, 3;
	add.s64 	%rd315, %rd1, %rd314;
	st.global.u64 	[%rd315+9216], %rd313;
	bar.warp.sync 	-1;
	ld.shared.u64 	%rd316, [%r140+-33792];
	setp.eq.s64 	%p175, %rd316, 9223372036854775807;
	selp.b64 	%rd317, -9223372036854775808, %rd316, %p175;
	shr.u64 	%rd318, %rd317, %r468;
	cvt.u32.u64 	%r1087, %rd318;
	and.b32  	%r1088, %r1087, %r8;
	shl.b32 	%r1089, %r1088, 3;
	add.s32 	%r1090, %r1073, %r1089;
	ld.shared.u64 	%rd319, [%r1090];
	add.s64 	%rd320, %rd319, %rd82;
	setp.gt.s64 	%p176, %rd316, -1;
	selp.b64 	%rd321, -1, -9223372036854775808, %p176;
	xor.b64  	%rd322, %rd321, %rd316;
	shl.b64 	%rd323, %rd320, 3;
	add.s64 	%rd324, %rd1, %rd323;
	st.global.u64 	[%rd324+12288], %rd322;
	bar.warp.sync 	-1;
	ld.shared.u64 	%rd325, [%r140+-30720];
	setp.eq.s64 	%p177, %rd325, 9223372036854775807;
	selp.b64 	%rd326, -9223372036854775808, %rd325, %p177;
	shr.u64 	%rd327, %rd326, %r468;
	cvt.u32.u64 	%r1091, %rd327;
	and.b32  	%r1092, %r1091, %r8;
	shl.b32 	%r1093, %r1092, 3;
	add.s32 	%r1094, %r1073, %r1093;
	ld.shared.u64 	%rd328, [%r1094];
	add.s64 	%rd329, %rd328, %rd82;
	setp.gt.s64 	%p178, %rd325, -1;
	selp.b64 	%rd330, -1, -9223372036854775808, %p178;
	xor.b64  	%rd331, %rd330, %rd325;
	shl.b64 	%rd332, %rd329, 3;
	add.s64 	%rd333, %rd1, %rd332;
	st.global.u64 	[%rd333+15360], %rd331;
	bar.warp.sync 	-1;
	ld.shared.u64 	%rd334, [%r140+-27648];
	setp.eq.s64 	%p179, %rd334, 9223372036854775807;
	selp.b64 	%rd335, -9223372036854775808, %rd334, %p179;
	shr.u64 	%rd336, %rd335, %r468;
	cvt.u32.u64 	%r1095, %rd336;
	and.b32  	%r1096, %r1095, %r8;
	shl.b32 	%r1097, %r1096, 3;
	add.s32 	%r1098, %r1073, %r1097;
	ld.shared.u64 	%rd337, [%r1098];
	add.s64 	%rd338, %rd337, %rd82;
	setp.gt.s64 	%p180, %rd334, -1;
	selp.b64 	%rd339, -1, -9223372036854775808, %p180;
	xor.b64  	%rd340, %rd339, %rd334;
	shl.b64 	%rd341, %rd338, 3;
	add.s64 	%rd342, %rd1, %rd341;
	st.global.u64 	[%rd342+18432], %rd340;
	bar.warp.sync 	-1;
	ld.shared.u64 	%rd343, [%r140+-24576];
	setp.eq.s64 	%p181, %rd343, 9223372036854775807;
	selp.b64 	%rd344, -9223372036854775808, %rd343, %p181;
	shr.u64 	%rd345, %rd344, %r468;
	cvt.u32.u64 	%r1099, %rd345;
	and.b32  	%r1100, %r1099, %r8;
	shl.b32 	%r1101, %r1100, 3;
	add.s32 	%r1102, %r1073, %r1101;
	ld.shared.u64 	%rd346, [%r1102];
	add.s64 	%rd347, %rd346, %rd82;
	setp.gt.s64 	%p182, %rd343, -1;
	selp.b64 	%rd348, -1, -9223372036854775808, %p182;
	xor.b64  	%rd349, %rd348, %rd343;
	shl.b64 	%rd350, %rd347, 3;
	add.s64 	%rd351, %rd1, %rd350;
	st.global.u64 	[%rd351+21504], %rd349;
	bar.warp.sync 	-1;
	ld.shared.u64 	%rd352, [%r140+-21504];
	setp.eq.s64 	%p183, %rd352, 9223372036854775807;
	selp.b64 	%rd353, -9223372036854775808, %rd352, %p183;
	shr.u64 	%rd354, %rd353, %r468;
	cvt.u32.u64 	%r1103, %rd354;
	and.b32  	%r1104, %r1103, %r8;
	shl.b32 	%r1105, %r1104, 3;
	add.s32 	%r1106, %r1073, %r1105;
	ld.shared.u64 	%rd355, [%r1106];
	add.s64 	%rd356, %rd355, %rd82;
	setp.gt.s64 	%p184, %rd352, -1;
	selp.b64 	%rd357, -1, -9223372036854775808, %p184;
	xor.b64  	%rd358, %rd357, %rd352;
	shl.b64 	%rd359, %rd356, 3;
	add.s64 	%rd360, %rd1, %rd359;
	st.global.u64 	[%rd360+24576], %rd358;
	bar.warp.sync 	-1;
	ld.shared.u64 	%rd361, [%r140+-18432];
	setp.eq.s64 	%p185, %rd361, 9223372036854775807;
	selp.b64 	%rd362, -9223372036854775808, %rd361, %p185;
	shr.u64 	%rd363, %rd362, %r468;
	cvt.u32.u64 	%r1107, %rd363;
	and.b32  	%r1108, %r1107, %r8;
	shl.b32 	%r1109, %r1108, 3;
	add.s32 	%r1110, %r1073, %r1109;
	ld.shared.u64 	%rd364, [%r1110];
	add.s64 	%rd365, %rd364, %rd82;
	setp.gt.s64 	%p186, %rd361, -1;
	selp.b64 	%rd366, -1, -9223372036854775808, %p186;
	xor.b64  	%rd367, %rd366, %rd361;
	shl.b64 	%rd368, %rd365, 3;
	add.s64 	%rd369, %rd1, %rd368;
	st.global.u64 	[%rd369+27648], %rd367;
	bar.warp.sync 	-1;
	ld.shared.u64 	%rd370, [%r140+-15360];
	setp.eq.s64 	%p187, %rd370, 9223372036854775807;
	selp.b64 	%rd371, -9223372036854775808, %rd370, %p187;
	shr.u64 	%rd372, %rd371, %r468;
	cvt.u32.u64 	%r1111, %rd372;
	and.b32  	%r1112, %r1111, %r8;
	shl.b32 	%r1113, %r1112, 3;
	add.s32 	%r1114, %r1073, %r1113;
	ld.shared.u64 	%rd373, [%r1114];
	add.s64 	%rd374, %rd373, %rd82;
	setp.gt.s64 	%p188, %rd370, -1;
	selp.b64 	%rd375, -1, -9223372036854775808, %p188;
	xor.b64  	%rd376, %rd375, %rd370;
	shl.b64 	%rd377, %rd374, 3;
	add.s64 	%rd378, %rd1, %rd377;
	st.global.u64 	[%rd378+30720], %rd376;
	bar.warp.sync 	-1;
	ld.shared.u64 	%rd379, [%r140+-12288];
	setp.eq.s64 	%p189, %rd379, 9223372036854775807;
	selp.b64 	%rd380, -9223372036854775808, %rd379, %p189;
	shr.u64 	%rd381, %rd380, %r468;
	cvt.u32.u64 	%r1115, %rd381;
	and.b32  	%r1116, %r1115, %r8;
	shl.b32 	%r1117, %r1116, 3;
	add.s32 	%r1118, %r1073, %r1117;
	ld.shared.u64 	%rd382, [%r1118];
	add.s64 	%rd383, %rd382, %rd82;
	setp.gt.s64 	%p190, %rd379, -1;
	selp.b64 	%rd384, -1, -9223372036854775808, %p190;
	xor.b64  	%rd385, %rd384, %rd379;
	shl.b64 	%rd386, %rd383, 3;
	add.s64 	%rd387, %rd1, %rd386;
	st.global.u64 	[%rd387+33792], %rd385;
	bar.warp.sync 	-1;
	ld.shared.u64 	%rd388, [%r140+-9216];
	setp.eq.s64 	%p191, %rd388, 9223372036854775807;
	selp.b64 	%rd389, -9223372036854775808, %rd388, %p191;
	shr.u64 	%rd390, %rd389, %r468;
	cvt.u32.u64 	%r1119, %rd390;
	and.b32  	%r1120, %r1119, %r8;
	shl.b32 	%r1121, %r1120, 3;
	add.s32 	%r1122, %r1073, %r1121;
	ld.shared.u64 	%rd391, [%r1122];
	add.s64 	%rd392, %rd391, %rd82;
	setp.gt.s64 	%p192, %rd388, -1;
	selp.b64 	%rd393, -1, -9223372036854775808, %p192;
	xor.b64  	%rd394, %rd393, %rd388;
	shl.b64 	%rd395, %rd392, 3;
	add.s64 	%rd396, %rd1, %rd395;
	st.global.u64 	[%rd396+36864], %rd394;
	bar.warp.sync 	-1;
	ld.shared.u64 	%rd397, [%r140+-6144];
	setp.eq.s64 	%p193, %rd397, 9223372036854775807;
	selp.b64 	%rd398, -9223372036854775808, %rd397, %p193;
	shr.u64 	%rd399, %rd398, %r468;
	cvt.u32.u64 	%r1123, %rd399;
	and.b32  	%r1124, %r1123, %r8;
	shl.b32 	%r1125, %r1124, 3;
	add.s32 	%r1126, %r1073, %r1125;
	ld.shared.u64 	%rd400, [%r1126];
	add.s64 	%rd401, %rd400, %rd82;
	setp.gt.s64 	%p194, %rd397, -1;
	selp.b64 	%rd402, -1, -9223372036854775808, %p194;
	xor.b64  	%rd403, %rd402, %rd397;
	shl.b64 	%rd404, %rd401, 3;
	add.s64 	%rd405, %rd1, %rd404;
	st.global.u64 	[%rd405+39936], %rd403;
	bar.warp.sync 	-1;
	ld.shared.u64 	%rd406, [%r140+-3072];
	setp.eq.s64 	%p195, %rd406, 9223372036854775807;
	selp.b64 	%rd407, -9223372036854775808, %rd406, %p195;
	shr.u64 	%rd408, %rd407, %r468;
	cvt.u32.u64 	%r1127, %rd408;
	and.b32  	%r1128, %r1127, %r8;
	shl.b32 	%r1129, %r1128, 3;
	add.s32 	%r1130, %r1073, %r1129;
	ld.shared.u64 	%rd409, [%r1130];
	add.s64 	%rd410, %rd409, %rd82;
	setp.gt.s64 	%p196, %rd406, -1;
	selp.b64 	%rd411, -1, -9223372036854775808, %p196;
	xor.b64  	%rd412, %rd411, %rd406;
	shl.b64 	%rd413, %rd410, 3;
	add.s64 	%rd414, %rd1, %rd413;
	st.global.u64 	[%rd414+43008], %rd412;
	bar.warp.sync 	-1;
	bra.uni 	$L__BB22_172;
$L__BB22_141:
	mad.lo.s32 	%r149, %r4, -5760, %r150;
	setp.ge.s32 	%p197, %r1, %r149;
	@%p197 bra 	$L__BB22_143;
	ld.shared.u64 	%rd415, [%r140+-46080];
	setp.eq.s64 	%p198, %rd415, 9223372036854775807;
	selp.b64 	%rd416, -9223372036854775808, %rd415, %p198;
	shr.u64 	%rd417, %rd416, %r468;
	cvt.u32.u64 	%r1132, %rd417;
	and.b32  	%r1133, %r1132, %r8;
	shl.b32 	%r1134, %r1133, 3;
	add.s32 	%r1136, %r1030, %r1134;
	ld.shared.u64 	%rd418, [%r1136+46080];
	setp.gt.s64 	%p199, %rd415, -1;
	selp.b64 	%rd419, -1, -9223372036854775808, %p199;
	xor.b64  	%rd420, %rd419, %rd415;
	add.s64 	%rd421, %rd418, %rd82;
	shl.b64 	%rd422, %rd421, 3;
	add.s64 	%rd423, %rd1, %rd422;
	st.global.u64 	[%rd423], %rd420;
$L__BB22_143:
	bar.warp.sync 	-1;
	add.s32 	%r1137, %r1, 384;
	setp.ge.s32 	%p200, %r1137, %r149;
	@%p200 bra 	$L__BB22_145;
	ld.shared.u64 	%rd424, [%r140+-43008];
	setp.eq.s64 	%p201, %rd424, 9223372036854775807;
	selp.b64 	%rd425, -9223372036854775808, %rd424, %p201;
	shr.u64 	%rd426, %rd425, %r468;
	cvt.u32.u64 	%r1139, %rd426;
	and.b32  	%r1140, %r1139, %r8;
	shl.b32 	%r1141, %r1140, 3;
	add.s32 	%r1143, %r1030, %r1141;
	ld.shared.u64 	%rd427, [%r1143+46080];
	setp.gt.s64 	%p202, %rd424, -1;
	selp.b64 	%rd428, -1, -9223372036854775808, %p202;
	xor.b64  	%rd429, %rd428, %rd424;
	add.s64 	%rd430, %rd427, %rd82;
	shl.b64 	%rd431, %rd430, 3;
	add.s64 	%rd432, %rd1, %rd431;
	st.global.u64 	[%rd432+3072], %rd429;
$L__BB22_145:
	bar.warp.sync 	-1;
	add.s32 	%r1144, %r1, 768;
	setp.ge.s32 	%p203, %r1144, %r149;
	@%p203 bra 	$L__BB22_147;
	ld.shared.u64 	%rd433, [%r140+-39936];
	setp.eq.s64 	%p204, %rd433, 9223372036854775807;
	selp.b64 	%rd434, -9223372036854775808, %rd433, %p204;
	shr.u64 	%rd435, %rd434, %r468;
	cvt.u32.u64 	%r1146, %rd435;
	and.b32  	%r1147, %r1146, %r8;
	shl.b32 	%r1148, %r1147, 3;
	add.s32 	%r1150, %r1030, %r1148;
	ld.shared.u64 	%rd436, [%r1150+46080];
	setp.gt.s64 	%p205, %rd433, -1;
	selp.b64 	%rd437, -1, -9223372036854775808, %p205;
	xor.b64  	%rd438, %rd437, %rd433;
	add.s64 	%rd439, %rd436, %rd82;
	shl.b64 	%rd440, %rd439, 3;
	add.s64 	%rd441, %rd1, %rd440;
	st.global.u64 	[%rd441+6144], %rd438;
$L__BB22_147:
	bar.warp.sync 	-1;
	add.s32 	%r1151, %r1, 1152;
	setp.ge.s32 	%p206, %r1151, %r149;
	@%p206 bra 	$L__BB22_149;
	ld.shared.u64 	%rd442, [%r140+-36864];
	setp.eq.s64 	%p207, %rd442, 9223372036854775807;
	selp.b64 	%rd443, -9223372036854775808, %rd442, %p207;
	shr.u64 	%rd444, %rd443, %r468;
	cvt.u32.u64 	%r1153, %rd444;
	and.b32  	%r1154, %r1153, %r8;
	shl.b32 	%r1155, %r1154, 3;
	add.s32 	%r1157, %r1030, %r1155;
	ld.shared.u64 	%rd445, [%r1157+46080];
	setp.gt.s64 	%p208, %rd442, -1;
	selp.b64 	%rd446, -1, -9223372036854775808, %p208;
	xor.b64  	%rd447, %rd446, %rd442;
	add.s64 	%rd448, %rd445, %rd82;
	shl.b64 	%rd449, %rd448, 3;
	add.s64 	%rd450, %rd1, %rd449;
	st.global.u64 	[%rd450+9216], %rd447;
$L__BB22_149:
	bar.warp.sync 	-1;
	add.s32 	%r1158, %r1, 1536;
	setp.ge.s32 	%p209, %r1158, %r149;
	@%p209 bra 	$L__BB22_151;
	ld.shared.u64 	%rd451, [%r140+-33792];
	setp.eq.s64 	%p210, %rd451, 9223372036854775807;
	selp.b64 	%rd452, -9223372036854775808, %rd451, %p210;
	shr.u64 	%rd453, %rd452, %r468;
	cvt.u32.u64 	%r1160, %rd453;
	and.b32  	%r1161, %r1160, %r8;
	shl.b32 	%r1162, %r1161, 3;
	add.s32 	%r1164, %r1030, %r1162;
	ld.shared.u64 	%rd454, [%r1164+46080];
	setp.gt.s64 	%p211, %rd451, -1;
	selp.b64 	%rd455, -1, -9223372036854775808, %p211;
	xor.b64  	%rd456, %rd455, %rd451;
	add.s64 	%rd457, %rd454, %rd82;
	shl.b64 	%rd458, %rd457, 3;
	add.s64 	%rd459, %rd1, %rd458;
	st.global.u64 	[%rd459+12288], %rd456;
$L__BB22_151:
	bar.warp.sync 	-1;
	add.s32 	%r1165, %r1, 1920;
	setp.ge.s32 	%p212, %r1165, %r149;
	@%p212 bra 	$L__BB22_153;
	ld.shared.u64 	%rd460, [%r140+-30720];
	setp.eq.s64 	%p213, %rd460, 9223372036854775807;
	selp.b64 	%rd461, -9223372036854775808, %rd460, %p213;
	shr.u64 	%rd462, %rd461, %r468;
	cvt.u32.u64 	%r1167, %rd462;
	and.b32  	%r1168, %r1167, %r8;
	shl.b32 	%r1169, %r1168, 3;
	add.s32 	%r1171, %r1030, %r1169;
	ld.shared.u64 	%rd463, [%r1171+46080];
	setp.gt.s64 	%p214, %rd460, -1;
	selp.b64 	%rd464, -1, -9223372036854775808, %p214;
	xor.b64  	%rd465, %rd464, %rd460;
	add.s64 	%rd466, %rd463, %rd82;
	shl.b64 	%rd467, %rd466, 3;
	add.s64 	%rd468, %rd1, %rd467;
	st.global.u64 	[%rd468+15360], %rd465;
$L__BB22_153:
	bar.warp.sync 	-1;
	add.s32 	%r1172, %r1, 2304;
	setp.ge.s32 	%p215, %r1172, %r149;
	@%p215 bra 	$L__BB22_155;
	ld.shared.u64 	%rd469, [%r140+-27648];
	setp.eq.s64 	%p216, %rd469, 9223372036854775807;
	selp.b64 	%rd470, -9223372036854775808, %rd469, %p216;
	shr.u64 	%rd471, %rd470, %r468;
	cvt.u32.u64 	%r1174, %rd471;
	and.b32  	%r1175, %r1174, %r8;
	shl.b32 	%r1176, %r1175, 3;
	add.s32 	%r1178, %r1030, %r1176;
	ld.shared.u64 	%rd472, [%r1178+46080];
	setp.gt.s64 	%p217, %rd469, -1;
	selp.b64 	%rd473, -1, -9223372036854775808, %p217;
	xor.b64  	%rd474, %rd473, %rd469;
	add.s64 	%rd475, %rd472, %rd82;
	shl.b64 	%rd476, %rd475, 3;
	add.s64 	%rd477, %rd1, %rd476;
	st.global.u64 	[%rd477+18432], %rd474;
$L__BB22_155:
	bar.warp.sync 	-1;
	add.s32 	%r1179, %r1, 2688;
	setp.ge.s32 	%p218, %r1179, %r149;
	@%p218 bra 	$L__BB22_157;
	ld.shared.u64 	%rd478, [%r140+-24576];
	setp.eq.s64 	%p219, %rd478, 9223372036854775807;
	selp.b64 	%rd479, -9223372036854775808, %rd478, %p219;
	shr.u64 	%rd480, %rd479, %r468;
	cvt.u32.u64 	%r1181, %rd480;
	and.b32  	%r1182, %r1181, %r8;
	shl.b32 	%r1183, %r1182, 3;
	add.s32 	%r1185, %r1030, %r1183;
	ld.shared.u64 	%rd481, [%r1185+46080];
	setp.gt.s64 	%p220, %rd478, -1;
	selp.b64 	%rd482, -1, -9223372036854775808, %p220;
	xor.b64  	%rd483, %rd482, %rd478;
	add.s64 	%rd484, %rd481, %rd82;
	shl.b64 	%rd485, %rd484, 3;
	add.s64 	%rd486, %rd1, %rd485;
	st.global.u64 	[%rd486+21504], %rd483;
$L__BB22_157:
	bar.warp.sync 	-1;
	or.b32  	%r1186, %r1, 3072;
	setp.ge.s32 	%p221, %r1186, %r149;
	@%p221 bra 	$L__BB22_159;
	ld.shared.u64 	%rd487, [%r140+-21504];
	setp.eq.s64 	%p222, %rd487, 9223372036854775807;
	selp.b64 	%rd488, -9223372036854775808, %rd487, %p222;
	shr.u64 	%rd489, %rd488, %r468;
	cvt.u32.u64 	%r1188, %rd489;
	and.b32  	%r1189, %r1188, %r8;
	shl.b32 	%r1190, %r1189, 3;
	add.s32 	%r1192, %r1030, %r1190;
	ld.shared.u64 	%rd490, [%r1192+46080];
	setp.gt.s64 	%p223, %rd487, -1;
	selp.b64 	%rd491, -1, -9223372036854775808, %p223;
	xor.b64  	%rd492, %rd491, %rd487;
	add.s64 	%rd493, %rd490, %rd82;
	shl.b64 	%rd494, %rd493, 3;
	add.s64 	%rd495, %rd1, %rd494;
	st.global.u64 	[%rd495+24576], %rd492;
$L__BB22_159:
	bar.warp.sync 	-1;
	add.s32 	%r1193, %r1, 3456;
	setp.ge.s32 	%p224, %r1193, %r149;
	@%p224 bra 	$L__BB22_161;
	ld.shared.u64 	%rd496, [%r140+-18432];
	setp.eq.s64 	%p225, %rd496, 9223372036854775807;
	selp.b64 	%rd497, -9223372036854775808, %rd496, %p225;
	shr.u64 	%rd498, %rd497, %r468;
	cvt.u32.u64 	%r1195, %rd498;
	and.b32  	%r1196, %r1195, %r8;
	shl.b32 	%r1197, %r1196, 3;
	add.s32 	%r1199, %r1030, %r1197;
	ld.shared.u64 	%rd499, [%r1199+46080];
	setp.gt.s64 	%p226, %rd496, -1;
	selp.b64 	%rd500, -1, -9223372036854775808, %p226;
	xor.b64  	%rd501, %rd500, %rd496;
	add.s64 	%rd502, %rd499, %rd82;
	shl.b64 	%rd503, %rd502, 3;
	add.s64 	%rd504, %rd1, %rd503;
	st.global.u64 	[%rd504+27648], %rd501;
$L__BB22_161:
	bar.warp.sync 	-1;
	add.s32 	%r1200, %r1, 3840;
	setp.ge.s32 	%p227, %r1200, %r149;
	@%p227 bra 	$L__BB22_163;
	ld.shared.u64 	%rd505, [%r140+-15360];
	setp.eq.s64 	%p228, %rd505, 9223372036854775807;
	selp.b64 	%rd506, -9223372036854775808, %rd505, %p228;
	shr.u64 	%rd507, %rd506, %r468;
	cvt.u32.u64 	%r1202, %rd507;
	and.b32  	%r1203, %r1202, %r8;
	shl.b32 	%r1204, %r1203, 3;
	add.s32 	%r1206, %r1030, %r1204;
	ld.shared.u64 	%rd508, [%r1206+46080];
	setp.gt.s64 	%p229, %rd505, -1;
	selp.b64 	%rd509, -1, -9223372036854775808, %p229;
	xor.b64  	%rd510, %rd509, %rd505;
	add.s64 	%rd511, %rd508, %rd82;
	shl.b64 	%rd512, %rd511, 3;
	add.s64 	%rd513, %rd1, %rd512;
	st.global.u64 	[%rd513+30720], %rd510;
$L__BB22_163:
	bar.warp.sync 	-1;
	add.s32 	%r1207, %r1, 4224;
	setp.ge.s32 	%p230, %r1207, %r149;
	@%p230 bra 	$L__BB22_165;
	ld.shared.u64 	%rd514, [%r140+-12288];
	setp.eq.s64 	%p231, %rd514, 9223372036854775807;
	selp.b64 	%rd515, -9223372036854775808, %rd514, %p231;
	shr.u64 	%rd516, %rd515, %r468;
	cvt.u32.u64 	%r1209, %rd516;
	and.b32  	%r1210, %r1209, %r8;
	shl.b32 	%r1211, %r1210, 3;
	add.s32 	%r1213, %r1030, %r1211;
	ld.shared.u64 	%rd517, [%r1213+46080];
	setp.gt.s64 	%p232, %rd514, -1;
	selp.b64 	%rd518, -1, -9223372036854775808, %p232;
	xor.b64  	%rd519, %rd518, %rd514;
	add.s64 	%rd520, %rd517, %rd82;
	shl.b64 	%rd521, %rd520, 3;
	add.s64 	%rd522, %rd1, %rd521;
	st.global.u64 	[%rd522+33792], %rd519;
$L__BB22_165:
	bar.warp.sync 	-1;
	add.s32 	%r1214, %r1, 4608;
	setp.ge.s32 	%p233, %r1214, %r149;
	@%p233 bra 	$L__BB22_167;
	ld.shared.u64 	%rd523, [%r140+-9216];
	setp.eq.s64 	%p234, %rd523, 9223372036854775807;
	selp.b64 	%rd524, -9223372036854775808, %rd523, %p234;
	shr.u64 	%rd525, %rd524, %r468;
	cvt.u32.u64 	%r1216, %rd525;
	and.b32  	%r1217, %r1216, %r8;
	shl.b32 	%r1218, %r1217, 3;
	add.s32 	%r1220, %r1030, %r1218;
	ld.shared.u64 	%rd526, [%r1220+46080];
	setp.gt.s64 	%p235, %rd523, -1;
	selp.b64 	%rd527, -1, -9223372036854775808, %p235;
	xor.b64  	%rd528, %rd527, %rd523;
	add.s64 	%rd529, %rd526, %rd82;
	shl.b64 	%rd530, %rd529, 3;
	add.s64 	%rd531, %rd1, %rd530;
	st.global.u64 	[%rd531+36864], %rd528;
$L__BB22_167:
	bar.warp.sync 	-1;
	add.s32 	%r1221, %r1, 4992;
	setp.ge.s32 	%p236, %r1221, %r149;
	@%p236 bra 	$L__BB22_169;
	ld.shared.u64 	%rd532, [%r140+-6144];
	setp.eq.s64 	%p237, %rd532, 9223372036854775807;
	selp.b64 	%rd533, -9223372036854775808, %rd532, %p237;
	shr.u64 	%rd534, %rd533, %r468;
	cvt.u32.u64 	%r1223, %rd534;
	and.b32  	%r1224, %r1223, %r8;
	shl.b32 	%r1225, %r1224, 3;
	add.s32 	%r1227, %r1030, %r1225;
	ld.shared.u64 	%rd535, [%r1227+46080];
	setp.gt.s64 	%p238, %rd532, -1;
	selp.b64 	%rd536, -1, -9223372036854775808, %p238;
	xor.b64  	%rd537, %rd536, %rd532;
	add.s64 	%rd538, %rd535, %rd82;
	shl.b64 	%rd539, %rd538, 3;
	add.s64 	%rd540, %rd1, %rd539;
	st.global.u64 	[%rd540+39936], %rd537;
$L__BB22_169:
	bar.warp.sync 	-1;
	add.s32 	%r1228, %r1, 5376;
	ld.shared.u64 	%rd127, [%r140+-3072];
	setp.eq.s64 	%p239, %rd127, 9223372036854775807;
	selp.b64 	%rd541, -9223372036854775808, %rd127, %p239;
	shr.u64 	%rd542, %rd541, %r468;
	cvt.u32.u64 	%r1230, %rd542;
	and.b32  	%r1231, %r1230, %r8;
	shl.b32 	%r1232, %r1231, 3;
	add.s32 	%r1234, %r1030, %r1232;
	ld.shared.u64 	%rd543, [%r1234+46080];
	add.s64 	%rd128, %rd543, %rd82;
	setp.ge.s32 	%p240, %r1228, %r149;
	@%p240 bra 	$L__BB22_171;
	setp.gt.s64 	%p241, %rd127, -1;
	selp.b64 	%rd544, -1, -9223372036854775808, %p241;
	xor.b64  	%rd545, %rd544, %rd127;
	shl.b64 	%rd546, %rd128, 3;
	add.s64 	%rd547, %rd1, %rd546;
	st.global.u64 	[%rd547+43008], %rd545;
$L__BB22_171:
	bar.warp.sync 	-1;
$L__BB22_172:
	ret;

}


// ===== COMPILED SASS (sm_100) =====

	.target	sm_100

	.elftype	@"ET_EXEC"


//--------------------- .note.nv.tkinfo           --------------------------
	.section	.note.nv.tkinfo,"",@"SHT_NOTE"
	.sectionflags	@"SHF_NOTE_NV_TKINFO"
	.tkinfo
        /*0018*/ 	.word	0x00000002
        /*0030*/ 	.string	""
        /*0030*/ 	.string	"ptxas"
        /*0030*/ 	.string	"Cuda compilation tools, release 13.0, V13.0.88"
        /*0030*/ 	.string	"Build cuda_13.0.r13.0/compiler.36424714_0"
        /*0030*/ 	.string	"-arch sm_100 -m 64 "



//--------------------- .note.nv.cuinfo           --------------------------
	.section	.note.nv.cuinfo,"",@"SHT_NOTE"
	.sectionflags	@"SHF_NOTE_NV_CUINFO"
        /*0018*/ 	.short	0x0002
        /*001a*/ 	.short	0x0064
        /*001c*/ 	.short	0x0082
	.zero		2


//--------------------- .nv.info                  --------------------------
	.section	.nv.info,"",@"SHT_CUDA_INFO"
	.align	4


	//----- nvinfo : EIATTR_REGCOUNT
	.align		4
        /*0000*/ 	.byte	0x04, 0x2f
        /*0002*/ 	.short	(.L_46 - .L_45)
	.align		4
.L_45:
        /*0004*/ 	.word	index@(_ZN3cub18CUB_300001_SM_10006detail11EmptyKernelIvEEvv)
        /*0008*/ 	.word	0x00000004


	//----- nvinfo : EIATTR_FRAME_SIZE
	.align		4
.L_46:
        /*000c*/ 	.byte	0x04, 0x11
        /*000e*/ 	.short	(.L_48 - .L_47)
	.align		4
.L_47:
        /*0010*/ 	.word	index@(_ZN3cub18CUB_300001_SM_10006detail11EmptyKernelIvEEvv)
        /*0014*/ 	.word	0x00000000


	//----- nvinfo : EIATTR_REGCOUNT
	.align		4
.L_48:
        /*0018*/ 	.byte	0x04, 0x2f
        /*001a*/ 	.short	(.L_50 - .L_49)
	.align		4
.L_49:
        /*001c*/ 	.word	index@(_ZN3cub18CUB_300001_SM_10006detail8for_each13static_kernelINS2_12policy_hub_t12policy_500_tEmN6thrust24THRUST_300001_SM_1000_NS8cuda_cub20__uninitialized_fill7functorINS7_10device_ptrI4TestEESC_EEEEvT0_T1_)
        /*0020*/ 	.word	0x00000016


	//----- nvinfo : EIATTR_FRAME_SIZE
	.align		4
.L_50:
        /*0024*/ 	.byte	0x04, 0x11
        /*0026*/ 	.short	(.L_52 - .L_51)
	.align		4
.L_51:
        /*0028*/ 	.word	index@(_ZN3cub18CUB_300001_SM_10006detail8for_each13static_kernelINS2_12policy_hub_t12policy_500_tEmN6thrust24THRUST_300001_SM_1000_NS8cuda_cub20__uninitialized_fill7functorINS7_10device_ptrI4TestEESC_EEEEvT0_T1_)
        /*002c*/ 	.word	0x00000000


	//----- nvinfo : EIATTR_REGCOUNT
	.align		4
.L_52:
        /*0030*/ 	.byte	0x04, 0x2f
        /*0032*/ 	.short	(.L_54 - .L_53)
	.align		4
.L_53:
        /*0034*/ 	.word	index@(_ZN3cub18CUB_300001_SM_10006detail8for_each13static_kernelINS2_12policy_hub_t12policy_500_tEmN6thrust24THRUST_300001_SM_1000_NS8cuda_cub20__uninitialized_fill7functorINS7_10device_ptrIdEEdEEEEvT0_T1_)
        /*0038*/ 	.word	0x00000009


	//----- nvinfo : EIATTR_FRAME_SIZE
	.align		4
.L_54:
        /*003c*/ 	.byte	0x04, 0x11
        /*003e*/ 	.short	(.L_56 - .L_55)
	.align		4
.L_55:
        /*0040*/ 	.word	index@(_ZN3cub18CUB_300001_SM_10006detail8for_each13static_kernelINS2_12policy_hub_t12policy_500_tEmN6thrust24THRUST_300001_SM_1000_NS8cuda_cub20__uninitialized_fill7functorINS7_10device_ptrIdEEdEEEEvT0_T1_)
        /*0044*/ 	.word	0x00000000


	//----- nvinfo : EIATTR_REGCOUNT
	.align		4
.L_56:
        /*0048*/ 	.byte	0x04, 0x2f
        /*004a*/ 	.short	(.L_58 - .L_57)
	.align		4
.L_57:
        /*004c*/ 	.word	index@(_ZN3cub18CUB_300001_SM_10006detail8for_each13static_kernelINS2_12policy_hub_t12policy_500_tEmN6thrust24THRUST_300001_SM_1000_NS8cuda_cub20__uninitialized_fill7functorINS7_10device_ptrIcEEcEEEEvT0_T1_)
        /*0050*/ 	.word	0x0000000a


	//----- nvinfo : EIATTR_FRAME_SIZE
	.align		4
.L_58:
        /*0054*/ 	.byte	0x04, 0x11
        /*0056*/ 	.short	(.L_60 - .L_59)
	.align		4
.L_59:
        /*0058*/ 	.word	index@(_ZN3cub18CUB_300001_SM_10006detail8for_each13static_kernelINS2_12policy_hub_t12policy_500_tEmN6thrust24THRUST_300001_SM_1000_NS8cuda_cub20__uninitialized_fill7functorINS7_10device_ptrIcEEcEEEEvT0_T1_)
        /*005c*/ 	.word	0x00000000


	//----- nvinfo : EIATTR_REGCOUNT
	.align		4
.L_60:
        /*0060*/ 	.byte	0x04, 0x2f
        /*0062*/ 	.short	(.L_62 - .L_61)
	.align		4
.L_61:
        /*0064*/ 	.word	index@(_ZN3cub18CUB_300001_SM_10006detail8for_each13static_kernelINS2_12policy_hub_t12policy_500_tElN6thrust24THRUST_300001_SM_1000_NS8cuda_cub20__uninitialized_copy7functorINS7_6detail15normal_iteratorINS7_10device_ptrIdEEEENS7_7pointerIdNS8_3tagENS7_11use_defaultESI_EEEEEEvT0_T1_)
        /*0068*/ 	.word	0x0000000c


	//----- nvinfo : EIATTR_FRAME_SIZE
	.align		4
.L_62:
        /*006c*/ 	.byte	0x04, 0x11
        /*006e*/ 	.short	(.L_64 - .L_63)
	.align		4
.L_63:
        /*0070*/ 	.word	index@(_ZN3cub18CUB_300001_SM_10006detail8for_each13static_kernelINS2_12policy_hub_t12policy_500_tElN6thrust24THRUST_300001_SM_1000_NS8cuda_cub20__uninitialized_copy7functorINS7_6detail15normal_iteratorINS7_10device_ptrIdEEEENS7_7pointerIdNS8_3tagENS7_11use_defaultESI_EEEEEEvT0_T1_)
        /*0074*/ 	.word	0x00000000


	//----- nvinfo : EIATTR_REGCOUNT
	.align		4
.L_64:
        /*0078*/ 	.byte	0x04, 0x2f
        /*007a*/ 	.short	(.L_66 - .L_65)
	.align		4
.L_65:
        /*007c*/ 	.word	index@(_ZN3cub18CUB_300001_SM_10006detail9transform16transform_kernelINS2_10policy_hubILb1EN4cuda3std3__45tupleIJN6thrust24THRUST_300001_SM_1000_NS7pointerIcNSA_8cuda_cub3tagENSA_11use_defaultESE_EEEEEE10policy1000EiNS7_10__identityENSA_10device_ptrIdEEJPcEEEvT0_iT1_T2_DpNS2_10kernel_argIT3_EE)
        /*0080*/ 	.word	0x00000020


	//----- nvinfo : EIATTR_FRAME_SIZE
	.align		4
.L_66:
        /*0084*/ 	.byte	0x04, 0x11
        /*0086*/ 	.short	(.L_68 - .L_67)
	.align		4
.L_67:
        /*0088*/ 	.word	index@(_ZN3cub18CUB_300001_SM_10006detail9transform16transform_kernelINS2_10policy_hubILb1EN4cuda3std3__45tupleIJN6thrust24THRUST_300001_SM_1000_NS7pointerIcNSA_8cuda_cub3tagENSA_11use_defaultESE_EEEEEE10policy1000EiNS7_10__identityENSA_10device_ptrIdEEJPcEEEvT0_iT1_T2_DpNS2_10kernel_argIT3_EE)
        /*008c*/ 	.word	0x00000000


	//----- nvinfo : EIATTR_REGCOUNT
	.align		4
.L_68:
        /*0090*/ 	.byte	0x04, 0x2f
        /*0092*/ 	.short	(.L_70 - .L_69)
	.align		4
.L_69:
        /*0094*/ 	.word	index@(_ZN3cub18CUB_300001_SM_10006detail9transform16transform_kernelINS2_10policy_hubILb1EN4cuda3std3__45tupleIJN6thrust24THRUST_300001_SM_1000_NS7pointerIcNSA_8cuda_cub3tagENSA_11use_defaultESE_EEEEEE10policy1000ElNS7_10__identityENSA_10device_ptrIdEEJPcEEEvT0_iT1_T2_DpNS2_10kernel_argIT3_EE)
        /*0098*/ 	.word	0x00000020


	//----- nvinfo : EIATTR_FRAME_SIZE
	.align		4
.L_70:
        /*009c*/ 	.byte	0x04, 0x11
        /*009e*/ 	.short	(.L_72 - .L_71)
	.align		4
.L_71:
        /*00a0*/ 	.word	index@(_ZN3cub18CUB_300001_SM_10006detail9transform16transform_kernelINS2_10policy_hubILb1EN4cuda3std3__45tupleIJN6thrust24THRUST_300001_SM_1000_NS7pointerIcNSA_8cuda_cub3tagENSA_11use_defaultESE_EEEEEE10policy1000ElNS7_10__identityENSA_10device_ptrIdEEJPcEEEvT0_iT1_T2_DpNS2_10kernel_argIT3_EE)
        /*00a4*/ 	.word	0x00000000


	//----- nvinfo : EIATTR_REGCOUNT
	.align		4
.L_72:
        /*00a8*/ 	.byte	0x04, 0x2f
        /*00aa*/ 	.short	(.L_74 - .L_73)
	.align		4
.L_73:
        /*00ac*/ 	.word	index@(_ZN3cub18CUB_300001_SM_10006detail9transform16transform_kernelINS2_10policy_hubILb1EN4cuda3std3__45tupleIJN6thrust24THRUST_300001_SM_1000_NS7pointerIcNSA_8cuda_cub3tagENSA_11use_defaultESE_EEEEEE10policy1000EiNS7_10__identityENSA_6detail15normal_iteratorINSA_10device_ptrIdEEEEJPcEEEvT0_iT1_T2_DpNS2_10kernel_argIT3_EE)
        /*00b0*/ 	.word	0x00000020


	//----- nvinfo : EIATTR_FRAME_SIZE
	.align		4
.L_74:
        /*00b4*/ 	.byte	0x04, 0x11
        /*00b6*/ 	.short	(.L_76 - .L_75)
	.align		4
.L_75:
        /*00b8*/ 	.word	index@(_ZN3cub18CUB_300001_SM_10006detail9transform16transform_kernelINS2_10policy_hubILb1EN4cuda3std3__45tupleIJN6thrust24THRUST_300001_SM_1000_NS7pointerIcNSA_8cuda_cub3tagENSA_11use_defaultESE_EEEEEE10policy1000EiNS7_10__identityENSA_6detail15normal_iteratorINSA_10device_ptrIdEEEEJPcEEEvT0_iT1_T2_DpNS2_10kernel_argIT3_EE)
        /*00bc*/ 	.word	0x00000000


	//----- nvinfo : EIATTR_REGCOUNT
	.align		4
.L_76:
        /*00c0*/ 	.byte	0x04, 0x2f
        /*00c2*/ 	.short	(.L_78 - .L_77)
	.align		4
.L_77:
        /*00c4*/ 	.word	index@(_ZN3cub18CUB_300001_SM_10006detail9transform16transform_kernelINS2_10policy_hubILb1EN4cuda3std3__45tupleIJN6thrust24THRUST_300001_SM_1000_NS7pointerIcNSA_8cuda_cub3tagENSA_11use_defaultESE_EEEEEE10policy1000ElNS7_10__identityENSA_6detail15normal_iteratorINSA_10device_ptrIdEEEEJPcEEEvT0_iT1_T2_DpNS2_10kernel_argIT3_EE)
        /*00c8*/ 	.word	0x00000020


	//----- nvinfo : EIATTR_FRAME_SIZE
	.align		4
.L_78:
        /*00cc*/ 	.byte	0x04, 0x11
        /*00ce*/ 	.short	(.L_80 - .L_79)
	.align		4
.L_79:
        /*00d0*/ 	.word	index@(_ZN3cub18CUB_300001_SM_10006detail9transform16transform_kernelINS2_10policy_hubILb1EN4cuda3std3__45tupleIJN6thrust24THRUST_300001_SM_1000_NS7pointerIcNSA_8cuda_cub3tagENSA_11use_defaultESE_EEEEEE10policy1000ElNS7_10__identityENSA_6detail15normal_iteratorINSA_10device_ptrIdEEEEJPcEEEvT0_iT1_T2_DpNS2_10kernel_argIT3_EE)
        /*00d4*/ 	.word	0x00000000


	//----- nvinfo : EIATTR_REGCOUNT
	.align		4
.L_80:
        /*00d8*/ 	.byte	0x04, 0x2f
        /*00da*/ 	.short	(.L_82 - .L_81)
	.align		4
.L_81:
        /*00dc*/ 	.word	index@(_ZN3cub18CUB_300001_SM_10006detail10merge_sort30DeviceMergeSortBlockSortKernelINS2_10policy_hubIN6thrust24THRUST_300001_SM_1000_NS6detail15normal_iteratorINS6_10device_ptrI4TestEEEEE9Policy600ESC_PNS0_8NullTypeESC_SG_jN4cuda3std3__44lessISA_EESA_SF_EEvbT0_T1_T2_T3_T4_PT6_PT7_T5_NS1_7vsmem_tE)
        /*00e0*/ 	.word	0x00000033


	//----- nvinfo : EIATTR_FRAME_SIZE
	.align		4
.L_82:
        /*00e4*/ 	.byte	0x04, 0x11
        /*00e6*/ 	.short	(.L_84 - .L_83)
	.align		4
.L_83:
        /*00e8*/ 	.word	index@(_ZN3cub18CUB_300001_SM_10006detail10merge_sort30DeviceMergeSortBlockSortKernelINS2_10policy_hubIN6thrust24THRUST_300001_SM_1000_NS6detail15normal_iteratorINS6_10device_ptrI4TestEEEEE9Policy600ESC_PNS0_8NullTypeESC_SG_jN4cuda3std3__44lessISA_EESA_SF_EEvbT0_T1_T2_T3_T4_PT6_PT7_T5_NS1_7vsmem_tE)
        /*00ec*/ 	.word	0x00000000


	//----- nvinfo : EIATTR_REGCOUNT
	.align		4
.L_84:
        /*00f0*/ 	.byte	0x04, 0x2f
        /*00f2*/ 	.short	(.L_86 - .L_85)
	.align		4
.L_85:
        /*00f4*/ 	.word	index@(_ZN3cub18CUB_300001_SM_10006detail10merge_sort30DeviceMergeSortPartitionKernelIN6thrust24THRUST_300001_SM_1000_NS6detail15normal_iteratorINS5_10device_ptrI4TestEEEEjN4cuda3std3__44lessIS9_EES9_EEvbT_PT2_T0_SK_PSK_T1_SK_i)
        /*00f8*/ 	.word	0x00000014


	//----- nvinfo : EIATTR_FRAME_SIZE
	.align		4
.L_86:
        /*00fc*/ 	.byte	0x04, 0x11
        /*00fe*/ 	.short	(.L_88 - .L_87)
	.align		4
.L_87:
        /*0100*/ 	.word	index@(_ZN3cub18CUB_300001_SM_10006detail10merge_sort30DeviceMergeSortPartitionKernelIN6thrust24THRUST_300001_SM_1000_NS6detail15normal_iteratorINS5_10device_ptrI4TestEEEEjN4cuda3std3__44lessIS9_EES9_EEvbT_PT2_T0_SK_PSK_T1_SK_i)
        /*0104*/ 	.word	0x00000000


	//----- nvinfo : EIATTR_REGCOUNT
	.align		4
.L_88:
        /*0108*/ 	.byte	0x04, 0x2f
        /*010a*/ 	.short	(.L_90 - .L_89)
	.align		4
.L_89:
        /*010c*/ 	.word	index@(_ZN3cub18CUB_300001_SM_10006detail10merge_sort26DeviceMergeSortMergeKernelINS2_10policy_hubIN6thrust24THRUST_300001_SM_1000_NS6detail15normal_iteratorINS6_10device_ptrI4TestEEEEE9Policy600ESC_PNS0_8NullTypeESC_SG_jN4cuda3std3__44lessISA_EESA_SF_EEvbT2_T3_T4_PT6_PT7_T5_PSO_SO_NS1_7vsmem_tE)
        /*0110*/ 	.word	0x00000030


	//----- nvinfo : EIATTR_FRAME_SIZE
	.align		4
.L_90:
        /*0114*/ 	.byte	0x04, 0x11
        /*0116*/ 	.short	(.L_92 - .L_91)
	.align		4
.L_91:
        /*0118*/ 	.word	index@(_ZN3cub18CUB_300001_SM_10006detail10merge_sort26DeviceMergeSortMergeKernelINS2_10policy_hubIN6thrust24THRUST_300001_SM_1000_NS6detail15normal_iteratorINS6_10device_ptrI4TestEEEEE9Policy600ESC_PNS0_8NullTypeESC_SG_jN4cuda3std3__44lessISA_EESA_SF_EEvbT2_T3_T4_PT6_PT7_T5_PSO_SO_NS1_7vsmem_tE)
        /*011c*/ 	.word	0x00000000


	//----- nvinfo : EIATTR_REGCOUNT
	.align		4
.L_92:
        /*0120*/ 	.byte	0x04, 0x2f
        /*0122*/ 	.short	(.L_94 - .L_93)
	.align		4
.L_93:
        /*0124*/ 	.word	index@(_ZN3cub18CUB_300001_SM_10006detail10merge_sort30DeviceMergeSortBlockSortKernelINS2_10policy_hubIN6thrust24THRUST_300001_SM_1000_NS6detail15normal_iteratorINS6_10device_ptrI4TestEEEEE9Policy600ESC_PNS0_8NullTypeESC_SG_mN4cuda3std3__44lessISA_EESA_SF_EEvbT0_T1_T2_T3_T4_PT6_PT7_T5_NS1_7vsmem_tE)
        /*0128*/ 	.word	0x00000033


	//----- nvinfo : EIATTR_FRAME_SIZE
	.align		4
.L_94:
        /*012c*/ 	.byte	0x04, 0x11
        /*012e*/ 	.short	(.L_96 - .L_95)
	.align		4
.L_95:
        /*0130*/ 	.word	index@(_ZN3cub18CUB_300001_SM_10006detail10merge_sort30DeviceMergeSortBlockSortKernelINS2_10policy_hubIN6thrust24THRUST_300001_SM_1000_NS6detail15normal_iteratorINS6_10device_ptrI4TestEEEEE9Policy600ESC_PNS0_8NullTypeESC_SG_mN4cuda3std3__44lessISA_EESA_SF_EEvbT0_T1_T2_T3_T4_PT6_PT7_T5_NS1_7vsmem_tE)
        /*0134*/ 	.word	0x00000000


	//----- nvinfo : EIATTR_REGCOUNT
	.align		4
.L_96:
        /*0138*/ 	.byte	0x04, 0x2f
        /*013a*/ 	.short	(.L_98 - .L_97)
	.align		4
.L_97:
        /*013c*/ 	.word	index@(_ZN3cub18CUB_300001_SM_10006detail10merge_sort30DeviceMergeSortPartitionKernelIN6thrust24THRUST_300001_SM_1000_NS6detail15normal_iteratorINS5_10device_ptrI4TestEEEEmN4cuda3std3__44lessIS9_EES9_EEvbT_PT2_T0_SK_PSK_T1_SK_i)
        /*0140*/ 	.word	0x00000018


	//----- nvinfo : EIATTR_FRAME_SIZE
	.align		4
.L_98:
        /*0144*/ 	.byte	0x04, 0x11
        /*0146*/ 	.short	(.L_100 - .L_99)
	.align		4
.L_99:
        /*0148*/ 	.word	index@(_ZN3cub18CUB_300001_SM_10006detail10merge_sort30DeviceMergeSortPartitionKernelIN6thrust24THRUST_300001_SM_1000_NS6detail15normal_iteratorINS5_10device_ptrI4TestEEEEmN4cuda3std3__44lessIS9_EES9_EEvbT_PT2_T0_SK_PSK_T1_SK_i)
        /*014c*/ 	.word	0x00000000


	//----- nvinfo : EIATTR_REGCOUNT
	.align		4
.L_100:
        /*0150*/ 	.byte	0x04, 0x2f
        /*0152*/ 	.short	(.L_102 - .L_101)
	.align		4
.L_101:
        /*0154*/ 	.word	index@(_ZN3cub18CUB_300001_SM_10006detail10merge_sort26DeviceMergeSortMergeKernelINS2_10policy_hubIN6thrust24THRUST_300001_SM_1000_NS6detail15normal_iteratorINS6_10device_ptrI4TestEEEEE9Policy600ESC_PNS0_8NullTypeESC_SG_mN4cuda3std3__44lessISA_EESA_SF_EEvbT2_T3_T4_PT6_PT7_T5_PSO_SO_NS1_7vsmem_tE)
        /*0158*/ 	.word	0x00000030


	//----- nvinfo : EIATTR_FRAME_SIZE
	.align		4
.L_102:
        /*015c*/ 	.byte	0x04, 0x11
        /*015e*/ 	.short	(.L_104 - .L_103)
	.align		4
.L_103:
        /*0160*/ 	.word	index@(_ZN3cub18CUB_300001_SM_10006detail10merge_sort26DeviceMergeSortMergeKernelINS2_10policy_hubIN6thrust24THRUST_300001_SM_1000_NS6detail15normal_iteratorINS6_10device_ptrI4TestEEEEE9Policy600ESC_PNS0_8NullTypeESC_SG_mN4cuda3std3__44lessISA_EESA_SF_EEvbT2_T3_T4_PT6_PT7_T5_PSO_SO_NS1_7vsmem_tE)
        /*0164*/ 	.word	0x00000000


	//----- nvinfo : EIATTR_REGCOUNT
	.align		4
.L_104:
        /*0168*/ 	.byte	0x04, 0x2f
        /*016a*/ 	.short	(.L_106 - .L_105)
	.align		4
.L_105:
        /*016c*/ 	.word	index@(_ZN3cub18CUB_300001_SM_10006detail10radix_sort31DeviceRadixSortSingleTileKernelINS1_5radix10policy_hubIcNS0_8NullTypeEyE10Policy1000ELNS0_9SortOrderE0EcS6_yNS1_21identity_decomposer_tEEEvPKT1_PSB_PKT2_PSF_T3_iiT4_)
        /*0170*/ 	.word	0x00000060


	//----- nvinfo : EIATTR_FRAME_SIZE
	.align		4
.L_106:
        /*0174*/ 	.byte	0x04, 0x11
        /*0176*/ 	.short	(.L_108 - .L_107)
	.align		4
.L_107:
        /*0178*/ 	.word	index@(_ZN3cub18CUB_300001_SM_10006detail10radix_sort31DeviceRadixSortSingleTileKernelINS1_5radix10policy_hubIcNS0_8NullTypeEyE10Policy1000ELNS0_9SortOrderE0EcS6_yNS1_21identity_decomposer_tEEEvPKT1_PSB_PKT2_PSF_T3_iiT4_)
        /*017c*/ 	.word	0x00000000


	//----- nvinfo : EIATTR_REGCOUNT
	.align		4
.L_108:
        /*0180*/ 	.byte	0x04, 0x2f
        /*0182*/ 	.short	(.L_110 - .L_109)
	.align		4
.L_109:
        /*0184*/ 	.word	index@(_ZN3cub18CUB_300001_SM_10006detail10radix_sort30DeviceRadixSortHistogramKernelINS1_5radix10policy_hubIcNS0_8NullTypeEyE10Policy1000ELNS0_9SortOrderE0EcyNS1_21identity_decomposer_tEEEvPT2_PKT1_SB_iiT3_)
        /*0188*/ 	.word	0x00000020


	//----- nvinfo : EIATTR_FRAME_SIZE
	.align		4
.L_110:
        /*018c*/ 	.byte	0x04, 0x11
        /*018e*/ 	.short	(.L_112 - .L_111)
	.align		4
.L_111:
        /*0190*/ 	.word	index@(_ZN3cub18CUB_300001_SM_10006detail10radix_sort30DeviceRadixSortHistogramKernelINS1_5radix10policy_hubIcNS0_8NullTypeEyE10Policy1000ELNS0_9SortOrderE0EcyNS1_21identity_decomposer_tEEEvPT2_PKT1_SB_iiT3_)
        /*0194*/ 	.word	0x00000000


	//----- nvinfo : EIATTR_REGCOUNT
	.align		4
.L_112:
        /*0198*/ 	.byte	0x04, 0x2f
        /*019a*/ 	.short	(.L_114 - .L_113)
	.align		4
.L_113:
        /*019c*/ 	.word	index@(_ZN3cub18CUB_300001_SM_10006detail10radix_sort33DeviceRadixSortExclusiveSumKernelINS1_5radix10policy_hubIcNS0_8NullTypeEyE10Policy1000EyEEvPT0_)
        /*01a0*/ 	.word	0x00000020


	//----- nvinfo : EIATTR_FRAME_SIZE
	.align		4
.L_114:
        /*01a4*/ 	.byte	0x04, 0x11
        /*01a6*/ 	.short	(.L_116 - .L_115)
	.align		4
.L_115:
        /*01a8*/ 	.word	index@(_ZN3cub18CUB_300001_SM_10006detail10radix_sort33DeviceRadixSortExclusiveSumKernelINS1_5radix10policy_hubIcNS0_8NullTypeEyE10Policy1000EyEEvPT0_)
        /*01ac*/ 	.word	0x00000000


	//----- nvinfo : EIATTR_REGCOUNT
	.align		4
.L_116:
        /*01b0*/ 	.byte	0x04, 0x2f
        /*01b2*/ 	.short	(.L_118 - .L_117)
	.align		4
.L_117:
        /*01b4*/ 	.word	index@(_ZN3cub18CUB_300001_SM_10006detail10radix_sort29DeviceRadixSortOnesweepKernelINS1_5radix10policy_hubIcNS0_8NullTypeEyE10Policy1000ELNS0_9SortOrderE0EcS6_yiiNS1_21identity_decomposer_tEEEvPT5_SC_PT3_PKSD_PT1_PKSH_PT2_PKSL_T4_iiT6_)
        /*01b8*/ 	.word	0x00000040


	//----- nvinfo : EIATTR_FRAME_SIZE
	.align		4
.L_118:
        /*01bc*/ 	.byte	0x04, 0x11
        /*01be*/ 	.short	(.L_120 - .L_119)
	.align		4
.L_119:
        /*01c0*/ 	.word	index@(_ZN3cub18CUB_300001_SM_10006detail10radix_sort29DeviceRadixSortOnesweepKernelINS1_5radix10policy_hubIcNS0_8NullTypeEyE10Policy1000ELNS0_9SortOrderE0EcS6_yiiNS1_21identity_decomposer_tEEEvPT5_SC_PT3_PKSD_PT1_PKSH_PT2_PKSL_T4_iiT6_)
        /*01c4*/ 	.word	0x00000010


	//----- nvinfo : EIATTR_REGCOUNT
	.align		4
.L_120:
        /*01c8*/ 	.byte	0x04, 0x2f
        /*01ca*/ 	.short	(.L_122 - .L_121)
	.align		4
.L_121:
        /*01cc*/ 	.word	index@(_ZN3cub18CUB_300001_SM_10006detail10radix_sort31DeviceRadixSortSingleTileKernelINS1_5radix10policy_hubIdNS0_8NullTypeEyE10Policy1000ELNS0_9SortOrderE0EdS6_yNS1_21identity_decomposer_tEEEvPKT1_PSB_PKT2_PSF_T3_iiT4_)
        /*01d0*/ 	.word	0x0000005f


	//----- nvinfo : EIATTR_FRAME_SIZE
	.align		4
.L_122:
        /*01d4*/ 	.byte	0x04, 0x11
        /*01d6*/ 	.short	(.L_124 - .L_123)
	.align		4
.L_123:
        /*01d8*/ 	.word	index@(_ZN3cub18CUB_300001_SM_10006detail10radix_sort31DeviceRadixSortSingleTileKernelINS1_5radix10policy_hubIdNS0_8NullTypeEyE10Policy1000ELNS0_9SortOrderE0EdS6_yNS1_21identity_decomposer_tEEEvPKT1_PSB_PKT2_PSF_T3_iiT4_)
        /*01dc*/ 	.word	0x00000000


	//----- nvinfo : EIATTR_REGCOUNT
	.align		4
.L_124:
        /*01e0*/ 	.byte	0x04, 0x2f
        /*01e2*/ 	.short	(.L_126 - .L_125)
	.align		4
.L_125:
        /*01e4*/ 	.word	index@(_ZN3cub18CUB_300001_SM_10006detail10radix_sort30DeviceRadixSortHistogramKernelINS1_5radix10policy_hubIdNS0_8NullTypeEyE10Policy1000ELNS0_9SortOrderE0EdyNS1_21identity_decomposer_tEEEvPT2_PKT1_SB_iiT3_)
        /*01e8*/ 	.word	0x00000030


	//----- nvinfo : EIATTR_FRAME_SIZE
	.align		4
.L_126:
        /*01ec*/ 	.byte	0x04, 0x11
        /*01ee*/ 	.short	(.L_128 - .L_127)
	.align		4
.L_127:
        /*01f0*/ 	.word	index@(_ZN3cub18CUB_300001_SM_10006detail10radix_sort30DeviceRadixSortHistogramKernelINS1_5radix10policy_hubIdNS0_8NullTypeEyE10Policy1000ELNS0_9SortOrderE0EdyNS1_21identity_decomposer_tEEEvPT2_PKT1_SB_iiT3_)
        /*01f4*/ 	.word	0x00000000


	//----- nvinfo : EIATTR_REGCOUNT
	.align		4
.L_128:
        /*01f8*/ 	.byte	0x04, 0x2f
        /*01fa*/ 	.short	(.L_130 - .L_129)
	.align		4
.L_129:
        /*01fc*/ 	.word	index@(_ZN3cub18CUB_300001_SM_10006detail10radix_sort33DeviceRadixSortExclusiveSumKernelINS1_5radix10policy_hubIdNS0_8NullTypeEyE10Policy1000EyEEvPT0_)
        /*0200*/ 	.word	0x00000020


	//----- nvinfo : EIATTR_FRAME_SIZE
	.align		4
.L_130:
        /*0204*/ 	.byte	0x04, 0x11
        /*0206*/ 	.short	(.L_132 - .L_131)
	.align		4
.L_131:
        /*0208*/ 	.word	index@(_ZN3cub18CUB_300001_SM_10006detail10radix_sort33DeviceRadixSortExclusiveSumKernelINS1_5radix10policy_hubIdNS0_8NullTypeEyE10Policy1000EyEEvPT0_)
        /*020c*/ 	.word	0x00000000


	//----- nvinfo : EIATTR_REGCOUNT
	.align		4
.L_132:
        /*0210*/ 	.byte	0x04, 0x2f
        /*0212*/ 	.short	(.L_134 - .L_133)
	.align		4
.L_133:
        /*0214*/ 	.word	index@(_ZN3cub18CUB_300001_SM_10006detail10radix_sort29DeviceRadixSortOnesweepKernelINS1_5radix10policy_hubIdNS0_8NullTypeEyE10Policy1000ELNS0_9SortOrderE0EdS6_yiiNS1_21identity_decomposer_tEEEvPT5_SC_PT3_PKSD_PT1_PKSH_PT2_PKSL_T4_iiT6_)
        /*0218*/ 	.word	0x00000050


	//----- nvinfo : EIATTR_FRAME_SIZE
	.align		4
.L_134:
        /*021c*/ 	.byte	0x04, 0x11
        /*021e*/ 	.short	(.L_136 - .L_135)
	.align		4
.L_135:
        /*0220*/ 	.word	index@(_ZN3cub18CUB_300001_SM_10006detail10radix_sort29DeviceRadixSortOnesweepKernelINS1_5radix10policy_hubIdNS0_8NullTypeEyE10Policy1000ELNS0_9SortOrderE0EdS6_yiiNS1_21identity_decomposer_tEEEvPT5_SC_PT3_PKSD_PT1_PKSH_PT2_PKSL_T4_iiT6_)
        /*0224*/ 	.word	0x00000000


	//----- nvinfo : EIATTR_MIN_STACK_SIZE
	.align		4
.L_136:
        /*0228*/ 	.byte	0x04, 0x12
        /*022a*/ 	.short	(.L_138 - .L_137)
	.align		4
.L_137:
        /*022c*/ 	.word	index@(_ZN3cub18CUB_300001_SM_10006detail10radix_sort29DeviceRadixSortOnesweepKernelINS1_5radix10policy_hubIdNS0_8NullTypeEyE10Policy1000ELNS0_9SortOrderE0EdS6_yiiNS1_21identity_decomposer_tEEEvPT5_SC_PT3_PKSD_PT1_PKSH_PT2_PKSL_T4_iiT6_)
        /*0230*/ 	.word	0x00000000


	//----- nvinfo : EIATTR_MIN_STACK_SIZE
	.align		4
.L_138:
        /*0234*/ 	.byte	0x04, 0x12
        /*0236*/ 	.short	(.L_140 - .L_139)
	.align		4
.L_139:
        /*0238*/ 	.word	index@(_ZN3cub18CUB_300001_SM_10006detail10radix_sort33DeviceRadixSortExclusiveSumKernelINS1_5radix10policy_hubIdNS0_8NullTypeEyE10Policy1000EyEEvPT0_)
        /*023c*/ 	.word	0x00000000


	//----- nvinfo : EIATTR_MIN_STACK_SIZE
	.align		4
.L_140:
        /*0240*/ 	.byte	0x04, 0x12
        /*0242*/ 	.short	(.L_142 - .L_141)
	.align		4
.L_141:
        /*0244*/ 	.word	index@(_ZN3cub18CUB_300001_SM_10006detail10radix_sort30DeviceRadixSortHistogramKernelINS1_5radix10policy_hubIdNS0_8NullTypeEyE10Policy1000ELNS0_9SortOrderE0EdyNS1_21identity_decomposer_tEEEvPT2_PKT1_SB_iiT3_)
        /*0248*/ 	.word	0x00000000


	//----- nvinfo : EIATTR_MIN_STACK_SIZE
	.align		4
.L_142:
        /*024c*/ 	.byte	0x04, 0x12
        /*024e*/ 	.short	(.L_144 - .L_143)
	.align		4
.L_143:
        /*0250*/ 	.word	index@(_ZN3cub18CUB_300001_SM_10006detail10radix_sort31DeviceRadixSortSingleTileKernelINS1_5radix10policy_hubIdNS0_8NullTypeEyE10Policy1000ELNS0_9SortOrderE0EdS6_yNS1_21identity_decomposer_tEEEvPKT1_PSB_PKT2_PSF_T3_iiT4_)
        /*0254*/ 	.word	0x00000000


	//----- nvinfo : EIATTR_MIN_STACK_SIZE
	.align		4
.L_144:
        /*0258*/ 	.byte	0x04, 0x12
        /*025a*/ 	.short	(.L_146 - .L_145)
	.align		4
.L_145:
        /*025c*/ 	.word	index@(_ZN3cub18CUB_300001_SM_10006detail10radix_sort29DeviceRadixSortOnesweepKernelINS1_5radix10policy_hubIcNS0_8NullTypeEyE10Policy1000ELNS0_9SortOrderE0EcS6_yiiNS1_21identity_decomposer_tEEEvPT5_SC_PT3_PKSD_PT1_PKSH_PT2_PKSL_T4_iiT6_)
        /*0260*/ 	.word	0x00000010


	//----- nvinfo : EIATTR_MIN_STACK_SIZE
	.align		4
.L_146:
        /*0264*/ 	.byte	0x04, 0x12
        /*0266*/ 	.short	(.L_148 - .L_147)
	.align		4
.L_147:
        /*0268*/ 	.word	index@(_ZN3cub18CUB_300001_SM_10006detail10radix_sort33DeviceRadixSortExclusiveSumKernelINS1_5radix10policy_hubIcNS0_8NullTypeEyE10Policy1000EyEEvPT0_)
        /*026c*/ 	.word	0x00000000


	//----- nvinfo : EIATTR_MIN_STACK_SIZE
	.align		4
.L_148:
        /*0270*/ 	.byte	0x04, 0x12
        /*0272*/ 	.short	(.L_150 - .L_149)
	.align		4
.L_149:
        /*0274*/ 	.word	index@(_ZN3cub18CUB_300001_SM_10006detail10radix_sort30DeviceRadixSortHistogramKernelINS1_5radix10policy_hubIcNS0_8NullTypeEyE10Policy1000ELNS0_9SortOrderE0EcyNS1_21identity_decomposer_tEEEvPT2_PKT1_SB_iiT3_)
        /*0278*/ 	.word	0x00000000


	//----- nvinfo : EIATTR_MIN_STACK_SIZE
	.align		4
.L_150:
        /*027c*/ 	.byte	0x04, 0x12
        /*027e*/ 	.short	(.L_152 - .L_151)
	.align		4
.L_151:
        /*0280*/ 	.word	index@(_ZN3cub18CUB_300001_SM_10006detail10radix_sort31DeviceRadixSortSingleTileKernelINS1_5radix10policy_hubIcNS0_8NullTypeEyE10Policy1000ELNS0_9SortOrderE0EcS6_yNS1_21identity_decomposer_tEEEvPKT1_PSB_PKT2_PSF_T3_iiT4_)
        /*0284*/ 	.word	0x00000000


	//----- nvinfo : EIATTR_MIN_STACK_SIZE
	.align		4
.L_152:
        /*0288*/ 	.byte	0x04, 0x12
        /*028a*/ 	.short	(.L_154 - .L_153)
	.align		4
.L_153:
        /*028c*/ 	.word	index@(_ZN3cub18CUB_300001_SM_10006detail10merge_sort26DeviceMergeSortMergeKernelINS2_10policy_hubIN6thrust24THRUST_300001_SM_1000_NS6detail15normal_iteratorINS6_10device_ptrI4TestEEEEE9Policy600ESC_PNS0_8NullTypeESC_SG_mN4cuda3std3__44lessISA_EESA_SF_EEvbT2_T3_T4_PT6_PT7_T5_PSO_SO_NS1_7vsmem_tE)
        /*0290*/ 	.word	0x00000000


	//----- nvinfo : EIATTR_MIN_STACK_SIZE
	.align		4
.L_154:
        /*0294*/ 	.byte	0x04, 0x12
        /*0296*/ 	.short	(.L_156 - .L_155)
	.align		4
.L_155:
        /*0298*/ 	.word	index@(_ZN3cub18CUB_300001_SM_10006detail10merge_sort30DeviceMergeSortPartitionKernelIN6thrust24THRUST_300001_SM_1000_NS6detail15normal_iteratorINS5_10device_ptrI4TestEEEEmN4cuda3std3__44lessIS9_EES9_EEvbT_PT2_T0_SK_PSK_T1_SK_i)
        /*029c*/ 	.word	0x00000000


	//----- nvinfo : EIATTR_MIN_STACK_SIZE
	.align		4
.L_156:
        /*02a0*/ 	.byte	0x04, 0x12
        /*02a2*/ 	.short	(.L_158 - .L_157)
	.align		4
.L_157:
        /*02a4*/ 	.word	index@(_ZN3cub18CUB_300001_SM_10006detail10merge_sort30DeviceMergeSortBlockSortKernelINS2_10policy_hubIN6thrust24THRUST_300001_SM_1000_NS6detail15normal_iteratorINS6_10device_ptrI4TestEEEEE9Policy600ESC_PNS0_8NullTypeESC_SG_mN4cuda3std3__44lessISA_EESA_SF_EEvbT0_T1_T2_T3_T4_PT6_PT7_T5_NS1_7vsmem_tE)
        /*02a8*/ 	.word	0x00000000


	//----- nvinfo : EIATTR_MIN_STACK_SIZE
	.align		4
.L_158:
        /*02ac*/ 	.byte	0x04, 0x12
        /*02ae*/ 	.short	(.L_160 - .L_159)
	.align		4
.L_159:
        /*02b0*/ 	.word	index@(_ZN3cub18CUB_300001_SM_10006detail10merge_sort26DeviceMergeSortMergeKernelINS2_10policy_hubIN6thrust24THRUST_300001_SM_1000_NS6detail15normal_iteratorINS6_10device_ptrI4TestEEEEE9Policy600ESC_PNS0_8NullTypeESC_SG_jN4cuda3std3__44lessISA_EESA_SF_EEvbT2_T3_T4_PT6_PT7_T5_PSO_SO_NS1_7vsmem_tE)
        /*02b4*/ 	.word	0x00000000


	//----- nvinfo : EIATTR_MIN_STACK_SIZE
	.align		4
.L_160:
        /*02b8*/ 	.byte	0x04, 0x12
        /*02ba*/ 	.short	(.L_162 - .L_161)
	.align		4
.L_161:
        /*02bc*/ 	.word	index@(_ZN3cub18CUB_300001_SM_10006detail10merge_sort30DeviceMergeSortPartitionKernelIN6thrust24THRUST_300001_SM_1000_NS6detail15normal_iteratorINS5_10device_ptrI4TestEEEEjN4cuda3std3__44lessIS9_EES9_EEvbT_PT2_T0_SK_PSK_T1_SK_i)
        /*02c0*/ 	.word	0x00000000


	//----- nvinfo : EIATTR_MIN_STACK_SIZE
	.align		4
.L_162:
        /*02c4*/ 	.byte	0x04, 0x12
        /*02c6*/ 	.short	(.L_164 - .L_163)
	.align		4
.L_163:
        /*02c8*/ 	.word	index@(_ZN3cub18CUB_300001_SM_10006detail10merge_sort30DeviceMergeSortBlockSortKernelINS2_10policy_hubIN6thrust24THRUST_300001_SM_1000_NS6detail15normal_iteratorINS6_10device_ptrI4TestEEEEE9Policy600ESC_PNS0_8NullTypeESC_SG_jN4cuda3std3__44lessISA_EESA_SF_EEvbT0_T1_T2_T3_T4_PT6_PT7_T5_NS1_7vsmem_tE)
        /*02cc*/ 	.word	0x00000000


	//----- nvinfo : EIATTR_MIN_STACK_SIZE
	.align		4
.L_164:
        /*02d0*/ 	.byte	0x04, 0x12
        /*02d2*/ 	.short	(.L_166 - .L_165)
	.align		4
.L_165:
        /*02d4*/ 	.word	index@(_ZN3cub18CUB_300001_SM_10006detail9transform16transform_kernelINS2_10policy_hubILb1EN4cuda3std3__45tupleIJN6thrust24THRUST_300001_SM_1000_NS7pointerIcNSA_8cuda_cub3tagENSA_11use_defaultESE_EEEEEE10policy1000ElNS7_10__identityENSA_6detail15normal_iteratorINSA_10device_ptrIdEEEEJPcEEEvT0_iT1_T2_DpNS2_10kernel_argIT3_EE)
        /*02d8*/ 	.word	0x00000000


	//----- nvinfo : EIATTR_MIN_STACK_SIZE
	.align		4
.L_166:
        /*02dc*/ 	.byte	0x04, 0x12
        /*02de*/ 	.short	(.L_168 - .L_167)
	.align		4
.L_167:
        /*02e0*/ 	.word	index@(_ZN3cub18CUB_300001_SM_10006detail9transform16transform_kernelINS2_10policy_hubILb1EN4cuda3std3__45tupleIJN6thrust24THRUST_300001_SM_1000_NS7pointerIcNSA_8cuda_cub3tagENSA_11use_defaultESE_EEEEEE10policy1000EiNS7_10__identityENSA_6detail15normal_iteratorINSA_10device_ptrIdEEEEJPcEEEvT0_iT1_T2_DpNS2_10kernel_argIT3_EE)
        /*02e4*/ 	.word	0x00000000


	//----- nvinfo : EIATTR_MIN_STACK_SIZE
	.align		4
.L_168:
        /*02e8*/ 	.byte	0x04, 0x12
        /*02ea*/ 	.short	(.L_170 - .L_169)
	.align		4
.L_169:
        /*02ec*/ 	.word	index@(_ZN3cub18CUB_300001_SM_10006detail9transform16transform_kernelINS2_10policy_hubILb1EN4cuda3std3__45tupleIJN6thrust24THRUST_300001_SM_1000_NS7pointerIcNSA_8cuda_cub3tagENSA_11use_defaultESE_EEEEEE10policy1000ElNS7_10__identityENSA_10device_ptrIdEEJPcEEEvT0_iT1_T2_DpNS2_10kernel_argIT3_EE)
        /*02f0*/ 	.word	0x00000000


	//----- nvinfo : EIATTR_MIN_STACK_SIZE
	.align		4
.L_170:
        /*02f4*/ 	.byte	0x04, 0x12
        /*02f6*/ 	.short	(.L_172 - .L_171)
	.align		4
.L_171:
        /*02f8*/ 	.word	index@(_ZN3cub18CUB_300001_SM_10006detail9transform16transform_kernelINS2_10policy_hubILb1EN4cuda3std3__45tupleIJN6thrust24THRUST_300001_SM_1000_NS7pointerIcNSA_8cuda_cub3tagENSA_11use_defaultESE_EEEEEE10policy1000EiNS7_10__identityENSA_10device_ptrIdEEJPcEEEvT0_iT1_T2_DpNS2_10kernel_argIT3_EE)
        /*02fc*/ 	.word	0x00000000


	//----- nvinfo : EIATTR_MIN_STACK_SIZE
	.align		4
.L_172:
        /*0300*/ 	.byte	0x04, 0x12
        /*0302*/ 	.short	(.L_174 - .L_173)
	.align		4
.L_173:
        /*0304*/ 	.word	index@(_ZN3cub18CUB_300001_SM_10006detail8for_each13static_kernelINS2_12policy_hub_t12policy_500_tElN6thrust24THRUST_300001_SM_1000_NS8cuda_cub20__uninitialized_copy7functorINS7_6detail15normal_iteratorINS7_10device_ptrIdEEEENS7_7pointerIdNS8_3tagENS7_11use_defaultESI_EEEEEEvT0_T1_)
        /*0308*/ 	.word	0x00000000


	//----- nvinfo : EIATTR_MIN_STACK_SIZE
	.align		4
.L_174:
        /*030c*/ 	.byte	0x04, 0x12
        /*030e*/ 	.short	(.L_176 - .L_175)
	.align		4
.L_175:
        /*0310*/ 	.word	index@(_ZN3cub18CUB_300001_SM_10006detail8for_each13static_kernelINS2_12policy_hub_t12policy_500_tEmN6thrust24THRUST_300001_SM_1000_NS8cuda_cub20__uninitialized_fill7functorINS7_10device_ptrIcEEcEEEEvT0_T1_)
        /*0314*/ 	.word	0x00000000


	//----- nvinfo : EIATTR_MIN_STACK_SIZE
	.align		4
.L_176:
        /*0318*/ 	.byte	0x04, 0x12
        /*031a*/ 	.short	(.L_178 - .L_177)
	.align		4
.L_177:
        /*031c*/ 	.word	index@(_ZN3cub18CUB_300001_SM_10006detail8for_each13static_kernelINS2_12policy_hub_t12policy_500_tEmN6thrust24THRUST_300001_SM_1000_NS8cuda_cub20__uninitialized_fill7functorINS7_10device_ptrIdEEdEEEEvT0_T1_)
        /*0320*/ 	.word	0x00000000


	//----- nvinfo : EIATTR_MIN_STACK_SIZE
	.align		4
.L_178:
        /*0324*/ 	.byte	0x04, 0x12
        /*0326*/ 	.short	(.L_180 - .L_179)
	.align		4
.L_179:
        /*0328*/ 	.word	index@(_ZN3cub18CUB_300001_SM_10006detail8for_each13static_kernelINS2_12policy_hub_t12policy_500_tEmN6thrust24THRUST_300001_SM_1000_NS8cuda_cub20__uninitialized_fill7functorINS7_10device_ptrI4TestEESC_EEEEvT0_T1_)
        /*032c*/ 	.word	0x00000000


	//----- nvinfo : EIATTR_MIN_STACK_SIZE
	.align		4
.L_180:
        /*0330*/ 	.byte	0x04, 0x12
        /*0332*/ 	.short	(.L_182 - .L_181)
	.align		4
.L_181:
        /*0334*/ 	.word	index@(_ZN3cub18CUB_300001_SM_10006detail11EmptyKernelIvEEvv)
        /*0338*/ 	.word	0x00000000
.L_182:


//--------------------- .nv.compat                --------------------------
	.section	.nv.compat,"",@"SHT_CUDA_COMPAT_INFO"
	.align	4
        /*0000*/ 	.byte	0x02, 0x09, 0x00, 0x00, 0x02, 0x02, 0x01, 0x00, 0x02, 0x05, 0x05, 0x00, 0x03, 0x07, 0x01, 0x01
        /*0010*/ 	.byte	0x02, 0x03, 0x00, 0x00, 0x02, 0x06, 0x01, 0x00, 0x04, 0x0b, 0x08, 0x00, 0x09, 0x00, 0x00, 0x00
        /*0020*/ 	.byte	0x00, 0x00, 0x00, 0x00


//--------------------- .nv.info._ZN3cub18CUB_300001_SM_10006detail10radix_sort29DeviceRadixSortOnesweepKernelINS1_5radix10policy_hubIdNS0_8NullTypeEyE10Policy1000ELNS0_9SortOrderE0EdS6_yiiNS1_21identity_decomposer_tEEEvPT5_SC_PT3_PKSD_PT1_PKSH_PT2_PKSL_T4_iiT6_ --------------------------
	.section	.nv.info._ZN3cub18CUB_300001_SM_10006detail10radix_sort29DeviceRadixSortOnesweepKernelINS1_5radix10policy_hubIdNS0_8NullTypeEyE10Policy1000ELNS0_9SortOrderE0EdS6_yiiNS1_21identity_decomposer_tEEEvPT5_SC_PT3_PKSD_PT1_PKSH_PT2_PKSL_T4_iiT6_,"",@"SHT_CUDA_INFO"
	.sectionflags	@""
	.align	4


	//----- nvinfo : EIATTR_CUDA_API_VERSION
	.align		4
        /*0000*/ 	.byte	0x04, 0x37
        /*0002*/ 	.short	(.L_184 - .L_183)
.L_183:
        /*0004*/ 	.word	0x00000082


	//----- nvinfo : EIATTR_KPARAM_INFO
	.align		4
.L_184:
        /*0008*/ 	.byte	0x04, 0x17
        /*000a*/ 	.short	(.L_186 - .L_185)
.L_185:
        /*000c*/ 	.word	0x00000000
        /*0010*/ 	.short	0x000b
        /*0012*/ 	.short	0x004c
        /*0014*/ 	.byte	0x00, 0xf0, 0x05, 0x00


	//----- nvinfo : EIATTR_KPARAM_INFO
	.align		4
.L_186:
        /*0018*/ 	.byte	0x04, 0x17
        /*001a*/ 	.short	(.L_188 - .L_187)
.L_187:
        /*001c*/ 	.word	0x00000000
        /*0020*/ 	.short	0x000a
        /*0022*/ 	.short	0x0048
        /*0024*/ 	.byte	0x00, 0xf0, 0x11, 0x00


	//----- nvinfo : EIATTR_KPARAM_INFO
	.align		4
.L_188:
        /*0028*/ 	.byte	0x04, 0x17
        /*002a*/ 	.short	(.L_190 - .L_189)
.L_189:
        /*002c*/ 	.word	0x00000000
        /*0030*/ 	.short	0x0009
        /*0032*/ 	.short	0x0044
        /*0034*/ 	.byte	0x00, 0xf0, 0x11, 0x00


	//----- nvinfo : EIATTR_KPARAM_INFO
	.align		4
.L_190:
        /*0038*/ 	.byte	0x04, 0x17
        /*003a*/ 	.short	(.L_192 - .L_191)
.L_191:
        /*003c*/ 	.word	0x00000000
        /*0040*/ 	.short	0x0008
        /*0042*/ 	.short	0x0040
        /*0044*/ 	.byte	0x00, 0xf0, 0x11, 0x00


	//----- nvinfo : EIATTR_KPARAM_INFO
	.align		4
.L_192:
        /*0048*/ 	.byte	0x04, 0x17
        /*004a*/ 	.short	(.L_194 - .L_193)
.L_193:
        /*004c*/ 	.word	0x00000000
        /*0050*/ 	.short	0x0007
        /*0052*/ 	.short	0x0038
        /*0054*/ 	.byte	0x00, 0xf5, 0x21, 0x00


	//----- nvinfo : EIATTR_KPARAM_INFO
	.align		4
.L_194:
        /*0058*/ 	.byte	0x04, 0x17
        /*005a*/ 	.short	(.L_196 - .L_195)
.L_195:
        /*005c*/ 	.word	0x00000000
        /*0060*/ 	.short	0x0006
        /*0062*/ 	.short	0x0030
        /*0064*/ 	.byte	0x00, 0xf5, 0x21, 0x00


	//----- nvinfo : EIATTR_KPARAM_INFO
	.align		4
.L_196:
        /*0068*/ 	.byte	0x04, 0x17
        /*006a*/ 	.short	(.L_198 - .L_197)
.L_197:
        /*006c*/ 	.word	0x00000000
        /*0070*/ 	.short	0x0005
        /*0072*/ 	.short	0x0028
        /*0074*/ 	.byte	0x00, 0xf5, 0x21, 0x00


	//----- nvinfo : EIATTR_KPARAM_INFO
	.align		4
.L_198:
        /*0078*/ 	.byte	0x04, 0x17
        /*007a*/ 	.short	(.L_200 - .L_199)
.L_199:
        /*007c*/ 	.word	0x00000000
        /*0080*/ 	.short	0x0004
        /*0082*/ 	.short	0x0020
        /*0084*/ 	.byte	0x00, 0xf5, 0x21, 0x00


	//----- nvinfo : EIATTR_KPARAM_INFO
	.align		4
.L_200:
        /*0088*/ 	.byte	0x04, 0x17
        /*008a*/ 	.short	(.L_202 - .L_201)
.L_201:
        /*008c*/ 	.word	0x00000000
        /*0090*/ 	.short	0x0003
        /*0092*/ 	.short	0x0018
        /*0094*/ 	.byte	0x00, 0xf5, 0x21, 0x00


	//----- nvinfo : EIATTR_KPARAM_INFO
	.align		4
.L_202:
        /*0098*/ 	.byte	0x04, 0x17
        /*009a*/ 	.short	(.L_204 - .L_203)
.L_203:
        /*009c*/ 	.word	0x00000000
        /*00a0*/ 	.short	0x0002
        /*00a2*/ 	.short	0x0010
        /*00a4*/ 	.byte	0x00, 0xf5, 0x21, 0x00


	//----- nvinfo : EIATTR_KPARAM_INFO
	.align		4
.L_204:
        /*00a8*/ 	.byte	0x04, 0x17
        /*00aa*/ 	.short	(.L_206 - .L_205)
.L_205:
        /*00ac*/ 	.word	0x00000000
        /*00b0*/ 	.short	0x0001
        /*00b2*/ 	.short	0x0008
        /*00b4*/ 	.byte	0x00, 0xf5, 0x21, 0x00


	//----- nvinfo : EIATTR_KPARAM_INFO
	.align		4
.L_206:
        /*00b8*/ 	.byte	0x04, 0x17
        /*00ba*/ 	.short	(.L_208 - .L_207)
.L_207:
        /*00bc*/ 	.word	0x00000000
        /*00c0*/ 	.short	0x0000
        /*00c2*/ 	.short	0x0000
        /*00c4*/ 	.byte	0x00, 0xf5, 0x21, 0x00


	//----- nvinfo : EIATTR_SPARSE_MMA_MASK
	.align		4
.L_208:
        /*00c8*/ 	.byte	0x03, 0x50
        /*00ca*/ 	.short	0x0000


	//----- nvinfo : EIATTR_MAXREG_COUNT
	.align		4
        /*00cc*/ 	.byte	0x03, 0x1b
        /*00ce*/ 	.short	0x00a8


	//----- nvinfo : EIATTR_NUM_BARRIERS
	.align		4
        /*00d0*/ 	.byte	0x02, 0x4c
        /*00d2*/ 	.byte	0x01
	.zero		1


	//----- nvinfo : EIATTR_MERCURY_ISA_VERSION
	.align		4
        /*00d4*/ 	.byte	0x03, 0x5f
        /*00d6*/ 	.short	0x0101


	//----- nvinfo : EIATTR_COOP_GROUP_MASK_REGIDS
	.align		4
        /*00d8*/ 	.byte	0x04, 0x29
        /*00da*/ 	.short	(.L_210 - .L_209)


	//   ....[0]....
.L_209:
        /*00dc*/ 	.word	0xffffffff


	//   ....[1]....
        /*00e0*/ 	.word	0x05000004


	//   ....[2]....
        /*00e4*/ 	.word	0xffffffff


	//   ....[3]....
        /*00e8*/ 	.word	0xffffffff


	//   ....[4]....
        /*00ec*/ 	.word	0xffffffff


	//   ....[5]....
        /*00f0*/ 	.word	0xffffffff


	//   ....[6]....
        /*00f4*/ 	.word	0xffffffff


	//   ....[7]....
        /*00f8*/ 	.word	0xffffffff


	//   ....[8]....
        /*00fc*/ 	.word	0xffffffff


	//   ....[9]....
        /*0100*/ 	.word	0xffffffff


	//   ....[10]....
        /*0104*/ 	.word	0xffffffff


	//   ....[11]....
        /*0108*/ 	.word	0xffffffff


	//   ....[12]....
        /*010c*/ 	.word	0xffffffff


	//   ....[13]....
        /*0110*/ 	.word	0xffffffff


	//   ....[14]....
        /*0114*/ 	.word	0xffffffff


	//   ....[15]....
        /*0118*/ 	.word	0xffffffff


	//   ....[16]....
        /*011c*/ 	.word	0xffffffff


	//   ....[17]....
        /*0120*/ 	.word	0xffffffff


	//   ....[18]....
        /*0124*/ 	.word	0xffffffff


	//   ....[19]....
        /*0128*/ 	.word	0xffffffff


	//   ....[20]....
        /*012c*/ 	.word	0xffffffff


	//   ....[21]....
        /*0130*/ 	.word	0xffffffff


	//   ....[22]....
        /*0134*/ 	.word	0xffffffff


	//   ....[23]....
        /*0138*/ 	.word	0xffffffff


	//   ....[24]....
        /*013c*/ 	.word	0xffffffff


	//   ....[25]....
        /*0140*/ 	.word	0xffffffff


	//   ....[26]....
        /*0144*/ 	.word	0xffffffff


	//   ....[27]....
        /*0148*/ 	.word	0xffffffff


	//   ....[28]....
        /*014c*/ 	.word	0xffffffff


	//   ....[29]....
        /*0150*/ 	.word	0xffffffff


	//   ....[30]....
        /*0154*/ 	.word	0xffffffff


	//   ....[31]....
        /*0158*/ 	.word	0xffffffff


	//   ....[32]....
        /*015c*/ 	.word	0xffffffff


	//   ....[33]....
        /*0160*/ 	.word	0xffffffff


	//   ....[34]....
        /*0164*/ 	.word	0xffffffff


	//   ....[35]....
        /*0168*/ 	.word	0xffffffff


	//   ....[36]....
        /*016c*/ 	.word	0xffffffff


	//   ....[37]....
        /*0170*/ 	.word	0xffffffff


	//   ....[38]....
        /*0174*/ 	.word	0xffffffff


	//   ....[39]....
        /*0178*/ 	.word	0xffffffff


	//   ....[40]....
        /*017c*/ 	.word	0xffffffff


	//   ....[41]....
        /*0180*/ 	.word	0xffffffff


	//   ....[42]....
        /*0184*/ 	.word	0xffffffff


	//   ....[43]....
        /*0188*/ 	.word	0xffffffff


	//   ....[44]....
        /*018c*/ 	.word	0xffffffff


	//   ....[45]....
        /*0190*/ 	.word	0xffffffff


	//   ....[46]....
        /*0194*/ 	.word	0xffffffff


	//   ....[47]....
        /*0198*/ 	.word	0xffffffff


	//   ....[48]....
        /*019c*/ 	.word	0xffffffff


	//   ....[49]....
        /*01a0*/ 	.word	0xffffffff


	//   ....[50]....
        /*01a4*/ 	.word	0xffffffff


	//   ....[51]....
        /*01a8*/ 	.word	0xffffffff


	//   ....[52]....
        /*01ac*/ 	.word	0xffffffff


	//   ....[53]....
        /*01b0*/ 	.word	0xffffffff


	//   ....[54]....
        /*01b4*/ 	.word	0xffffffff


	//   ....[55]....
        /*01b8*/ 	.word	0xffffffff


	//   ....[56]....
        /*01bc*/ 	.word	0xffffffff


	//   ....[57]....
        /*01c0*/ 	.word	0xffffffff


	//   ....[58]....
        /*01c4*/ 	.word	0xffffffff


	//   ....[59]....
        /*01c8*/ 	.word	0xffffffff


	//   ....[60]....
        /*01cc*/ 	.word	0xffffffff


	//   ....[61]....
        /*01d0*/ 	.word	0xffffffff


	//   ....[62]....
        /*01d4*/ 	.word	0xffffffff


	//   ....[63]....
        /*01d8*/ 	.word	0xffffffff


	//   ....[64]....
        /*01dc*/ 	.word	0xffffffff


	//   ....[65]....
        /*01e0*/ 	.word	0xffffffff


	//   ....[66]....
        /*01e4*/ 	.word	0xffffffff


	//   ....[67]....
        /*01e8*/ 	.word	0xffffffff


	//   ....[68]....
        /*01ec*/ 	.word	0xffffffff


	//   ....[69]....
        /*01f0*/ 	.word	0xffffffff


	//   ....[70]....
        /*01f4*/ 	.word	0xffffffff


	//   ....[71]....
        /*01f8*/ 	.word	0xffffffff


	//   ....[72]....
        /*01fc*/ 	.word	0xffffffff


	//   ....[73]....
        /*0200*/ 	.word	0xffffffff


	//   ....[74]....
        /*0204*/ 	.word	0xffffffff


	//   ....[75]....
        /*0208*/ 	.word	0xffffffff


	//   ....[76]....
        /*020c*/ 	.word	0xffffffff


	//   ....[77]....
        /*0210*/ 	.word	0xffffffff


	//   ....[78]....
        /*0214*/ 	.word	0xffffffff


	//   ....[79]....
        /*0218*/ 	.word	0xffffffff


	//   ....[80]....
        /*021c*/ 	.word	0xffffffff


	//   ....[81]....
        /*0220*/ 	.word	0xffffffff


	//   ....[82]....
        /*0224*/ 	.word	0xffffffff


	//   ....[83]....
        /*0228*/ 	.word	0xffffffff


	//   ....[84]....
        /*022c*/ 	.word	0xffffffff


	//   ....[85]....
        /*0230*/ 	.word	0xffffffff


	//   ....[86]....
        /*0234*/ 	.word	0xffffffff


	//   ....[87]....
        /*0238*/ 	.word	0xffffffff


	//   ....[88]....
        /*023c*/ 	.word	0xffffffff


	//   ....[89]....
        /*0240*/ 	.word	0xffffffff


	//   ....[90]....
        /*0244*/ 	.word	0xffffffff


	//   ....[91]....
        /*0248*/ 	.word	0xffffffff


	//   ....[92]....
        /*024c*/ 	.word	0xffffffff


	//   ....[93]....
        /*0250*/ 	.word	0xffffffff


	//   ....[94]....
        /*0254*/ 	.word	0xffffffff


	//   ....[95]....
        /*0258*/ 	.word	0xffffffff


	//   ....[96]....
        /*025c*/ 	.word	0xffffffff


	//   ....[97]....
        /*0260*/ 	.word	0xffffffff


	//   ....[98]....
        /*0264*/ 	.word	0xffffffff


	//   ....[99]....
        /*0268*/ 	.word	0xffffffff


	//   ....[100]....
        /*026c*/ 	.word	0xffffffff


	//   ....[101]....
        /*0270*/ 	.word	0xffffffff


	//   ....[102]....
        /*0274*/ 	.word	0xffffffff


	//   ....[103]....
        /*0278*/ 	.word	0xffffffff


	//   ....[104]....
        /*027c*/ 	.word	0xffffffff


	//   ....[105]....
        /*0280*/ 	.word	0xffffffff


	//   ....[106]....
        /*0284*/ 	.word	0xffffffff


	//   ....[107]....
        /*0288*/ 	.word	0xffffffff


	//   ....[108]....
        /*028c*/ 	.word	0xffffffff


	//   ....[109]....
        /*0290*/ 	.word	0xffffffff


	//   ....[110]....
        /*0294*/ 	.word	0xffffffff


	//   ....[111]....
        /*0298*/ 	.word	0xffffffff


	//   ....[112]....
        /*029c*/ 	.word	0xffffffff


	//   ....[113]....
        /*02a0*/ 	.word	0xffffffff


	//   ....[114]....
        /*02a4*/ 	.word	0xffffffff


	//   ....[115]....
        /*02a8*/ 	.word	0xffffffff


	//   ....[116]....
        /*02ac*/ 	.word	0xffffffff


	//   ....[117]....
        /*02b0*/ 	.word	0xffffffff


	//   ....[118]....
        /*02b4*/ 	.word	0xffffffff


	//   ....[119]....
        /*02b8*/ 	.word	0xffffffff


	//   ....[120]....
        /*02bc*/ 	.word	0xffffffff


	//   ....[121]....
        /*02c0*/ 	.word	0xffffffff


	//   ....[122]....
        /*02c4*/ 	.word	0xffffffff


	//   ....[123]....
        /*02c8*/ 	.word	0xffffffff


	//   ....[124]....
        /*02cc*/ 	.word	0xffffffff


	//   ....[125]....
        /*02d0*/ 	.word	0xffffffff


	//   ....[126]....
        /*02d4*/ 	.word	0xffffffff


	//   ....[127]....
        /*02d8*/ 	.word	0xffffffff


	//   ....[128]....
        /*02dc*/ 	.word	0xffffffff


	//   ....[129]....
        /*02e0*/ 	.word	0xffffffff


	//   ....[130]....
        /*02e4*/ 	.word	0xffffffff


	//   ....[131]....
        /*02e8*/ 	.word	0xffffffff


	//   ....[132]....
        /*02ec*/ 	.word	0xffffffff


	//   ....[133]....
        /*02f0*/ 	.word	0xffffffff


	//   ....[134]....
        /*02f4*/ 	.word	0xffffffff


	//   ....[135]....
        /*02f8*/ 	.word	0xffffffff


	//   ....[136]....
        /*02fc*/ 	.word	0xffffffff


	//   ....[137]....
        /*0300*/ 	.word	0xffffffff


	//   ....[138]....
        /*0304*/ 	.word	0xffffffff


	//   ....[139]....
        /*0308*/ 	.word	0xffffffff


	//   ....[140]....
        /*030c*/ 	.word	0xffffffff


	//   ....[141]....
        /*0310*/ 	.word	0xffffffff


	//   ....[142]....
        /*0314*/ 	.word	0x05000004


	//   ....[143]....
        /*0318*/ 	.word	0xffffffff


	//   ....[144]....
        /*031c*/ 	.word	0xffffffff


	//   ....[145]....
        /*0320*/ 	.word	0xffffffff


	//   ....[146]....
        /*0324*/ 	.word	0xffffffff


	//   ....[147]....
        /*0328*/ 	.word	0xffffffff


	//   ....[148]....
        /*032c*/ 	.word	0xffffffff


	//   ....[149]....
        /*0330*/ 	.word	0xffffffff


	//   ....[150]....
        /*0334*/ 	.word	0xffffffff


	//   ....[151]....
        /*0338*/ 	.word	0xffffffff


	//   ....[152]....
        /*033c*/ 	.word	0xffffffff


	//   ....[153]....
        /*0340*/ 	.word	0xffffffff


	//   ....[154]....
        /*0344*/ 	.word	0xffffffff


	//   ....[155]....
        /*0348*/ 	.word	0xffffffff


	//   ....[156]....
        /*034c*/ 	.word	0xffffffff


	//   ....[157]....
        /*0350*/ 	.word	0xffffffff


	//   ....[158]....
        /*0354*/ 	.word	0xffffffff


	//   ....[159]....
        /*0358*/ 	.word	0xffffffff


	//   ....[160]....
        /*035c*/ 	.word	0xffffffff


	//   ....[161]....
        /*0360*/ 	.word	0xffffffff


	//   ....[162]....
        /*0364*/ 	.word	0xffffffff


	//   ....[163]....
        /*0368*/ 	.word	0xffffffff


	//   ....[164]....
        /*036c*/ 	.word	0xffffffff


	//   ....[165]....
        /*0370*/ 	.word	0xffffffff


	//   ....[166]....
        /*0374*/ 	.word	0xffffffff


	//   ....[167]....
        /*0378*/ 	.word	0xffffffff


	//   ....[168]....
        /*037c*/ 	.word	0xffffffff


	//   ....[169]....
        /*0380*/ 	.word	0xffffffff


	//   ....[170]....
        /*0384*/ 	.word	0xffffffff


	//   ....[171]....
        /*0388*/ 	.word	0xffffffff


	//   ....[172]....
        /*038c*/ 	.word	0xffffffff


	//   ....[173]....
        /*0390*/ 	.word	0x0500004c


	//   ....[174]....
        /*0394*/ 	.word	0x0500004c


	//   ....[175]....
        /*0398*/ 	.word	0x0500004c


	//   ....[176]....
        /*039c*/ 	.word	0x0500004c


	//   ....[177]....
        /*03a0*/ 	.word	0x0500004c


	//----- nvinfo : EIATTR_COOP_GROUP_INSTR_OFFSETS
	.align		4
.L_210:
        /*03a4*/ 	.byte	0x04, 0x28
        /*03a6*/ 	.short	(.L_212 - .L_211)


	//   ....[0]....
.L_211:
        /*03a8*/ 	.word	0x00001810


	//   ....[1]....
        /*03ac*/ 	.word	0x00002020


	//   ....[2]....
        /*03b0*/ 	.word	0x00002eb0


	//   ....[3]....
        /*03b4*/ 	.word	0x00002ed0


	//   ....[4]....
        /*03b8*/ 	.word	0x00002ef0


	//   ....[5]....
        /*03bc*/ 	.word	0x00002f10


	//   ....[6]....
        /*03c0*/ 	.word	0x00002f30


	//   ....[7]....
        /*03c4*/ 	.word	0x000033e0


	//   ....[8]....
        /*03c8*/ 	.word	0x000033f0


	//   ....[9]....
        /*03cc*/ 	.word	0x00003410


	//   ....[10]....
        /*03d0*/ 	.word	0x00003430


	//   ....[11]....
        /*03d4*/ 	.word	0x00003480


	//   ....[12]....
        /*03d8*/ 	.word	0x000034b0


	//   ....[13]....
        /*03dc*/ 	.word	0x000034f0


	//   ....[14]....
        /*03e0*/ 	.word	0x00003510


	//   ....[15]....
        /*03e4*/ 	.word	0x000035f0


	//   ....[16]....
        /*03e8*/ 	.word	0x00003620


	//   ....[17]....
        /*03ec*/ 	.word	0x00003630


	//   ....[18]....
        /*03f0*/ 	.word	0x00003650


	//   ....[19]....
        /*03f4*/ 	.word	0x00003690


	//   ....[20]....
        /*03f8*/ 	.word	0x000036c0


	//   ....[21]....
        /*03fc*/ 	.word	0x00003700


	//   ....[22]....
        /*0400*/ 	.word	0x00003720


	//   ....[23]....
        /*0404*/ 	.word	0x00003740


	//   ....[24]....
        /*0408*/ 	.word	0x00003830


	//   ....[25]....
        /*040c*/ 	.word	0x00003860


	//   ....[26]....
        /*0410*/ 	.word	0x00003870


	//   ....[27]....
        /*0414*/ 	.word	0x00003890


	//   ....[28]....
        /*0418*/ 	.word	0x000038d0


	//   ....[29]....
        /*041c*/ 	.word	0x00003900


	//   ....[30]....
        /*0420*/ 	.word	0x00003940


	//   ....[31]....
        /*0424*/ 	.word	0x00003960


	//   ....[32]....
        /*0428*/ 	.word	0x00003980


	//   ....[33]....
        /*042c*/ 	.word	0x00003a70


	//   ....[34]....
        /*0430*/ 	.word	0x00003aa0


	//   ....[35]....
        /*0434*/ 	.word	0x00003ab0


	//   ....[36]....
        /*0438*/ 	.word	0x00003ad0


	//   ....[37]....
        /*043c*/ 	.word	0x00003b10


	//   ....[38]....
        /*0440*/ 	.word	0x00003b40


	//   ....[39]....
        /*0444*/ 	.word	0x00003b80


	//   ....[40]....
        /*0448*/ 	.word	0x00003ba0


	//   ....[41]....
        /*044c*/ 	.word	0x00003bc0


	//   ....[42]....
        /*0450*/ 	.word	0x00003cb0


	//   ....[43]....
        /*0454*/ 	.word	0x00003ce0


	//   ....[44]....
        /*0458*/ 	.word	0x00003cf0


	//   ....[45]....
        /*045c*/ 	.word	0x00003d10


	//   ....[46]....
        /*0460*/ 	.word	0x00003d50


	//   ....[47]....
        /*0464*/ 	.word	0x00003d80


	//   ....[48]....
        /*0468*/ 	.word	0x00003dc0


	//   ....[49]....
        /*046c*/ 	.word	0x00003de0


	//   ....[50]....
        /*0470*/ 	.word	0x00003e00


	//   ....[51]....
        /*0474*/ 	.word	0x00003ef0


	//   ....[52]....
        /*0478*/ 	.word	0x00003f20


	//   ....[53]....
        /*047c*/ 	.word	0x00003f30


	//   ....[54]....
        /*0480*/ 	.word	0x00003f50


	//   ....[55]....
        /*0484*/ 	.word	0x00003f90


	//   ....[56]....
        /*0488*/ 	.word	0x00003fc0


	//   ....[57]....
        /*048c*/ 	.word	0x00004000


	//   ....[58]....
        /*0490*/ 	.word	0x00004020


	//   ....[59]....
        /*0494*/ 	.word	0x00004040


	//   ....[60]....
        /*0498*/ 	.word	0x00004130


	//   ....[61]....
        /*049c*/ 	.word	0x00004160


	//   ....[62]....
        /*04a0*/ 	.word	0x00004170


	//   ....[63]....
        /*04a4*/ 	.word	0x000041a0


	//   ....[64]....
        /*04a8*/ 	.word	0x000041c0


	//   ....[65]....
        /*04ac*/ 	.word	0x00004210


	//   ....[66]....
        /*04b0*/ 	.word	0x00004230


	//   ....[67]....
        /*04b4*/ 	.word	0x00004270


	//   ....[68]....
        /*04b8*/ 	.word	0x00004290


	//   ....[69]....
        /*04bc*/ 	.word	0x00004370


	//   ....[70]....
        /*04c0*/ 	.word	0x000043a0


	//   ....[71]....
        /*04c4*/ 	.word	0x000043b0


	//   ....[72]....
        /*04c8*/ 	.word	0x000043e0


	//   ....[73]....
        /*04cc*/ 	.word	0x00004410


	//   ....[74]....
        /*04d0*/ 	.word	0x00004460


	//   ....[75]....
        /*04d4*/ 	.word	0x00004470


	//   ....[76]....
        /*04d8*/ 	.word	0x000044b0


	//   ....[77]....
        /*04dc*/ 	.word	0x000044e0


	//   ....[78]....
        /*04e0*/ 	.word	0x000045b0


	//   ....[79]....
        /*04e4*/ 	.word	0x000045e0


	//   ....[80]....
        /*04e8*/ 	.word	0x000045f0


	//   ....[81]....
        /*04ec*/ 	.word	0x00004640


	//   ....[82]....
        /*04f0*/ 	.word	0x00004670


	//   ....[83]....
        /*04f4*/ 	.word	0x000046a0


	//   ....[84]....
        /*04f8*/ 	.word	0x000046d0


	//   ....[85]....
        /*04fc*/ 	.word	0x00004700


	//   ....[86]....
        /*0500*/ 	.word	0x00004730


	//   ....[87]....
        /*0504*/ 	.word	0x000047f0


	//   ....[88]....
        /*0508*/ 	.word	0x00004820


	//   ....[89]....
        /*050c*/ 	.word	0x00004830


	//   ....[90]....
        /*0510*/ 	.word	0x00004880


	//   ....[91]....
        /*0514*/ 	.word	0x000048b0


	//   ....[92]....
        /*0518*/ 	.word	0x000048e0


	//   ....[93]....
        /*051c*/ 	.word	0x00004910


	//   ....[94]....
        /*0520*/ 	.word	0x00004940


	//   ....[95]....
        /*0524*/ 	.word	0x00004970


	//   ....[96]....
        /*0528*/ 	.word	0x00004a30


	//   ....[97]....
        /*052c*/ 	.word	0x00004a50


	//   ....[98]....
        /*0530*/ 	.word	0x00004a60


	//   ....[99]....
        /*0534*/ 	.word	0x00004ab0


	//   ....[100]....
        /*0538*/ 	.word	0x00004ae0


	//   ....[101]....
        /*053c*/ 	.word	0x00004b10


	//   ....[102]....
        /*0540*/ 	.word	0x00004b40


	//   ....[103]....
        /*0544*/ 	.word	0x00004b70


	//   ....[104]....
        /*0548*/ 	.word	0x00004ba0


	//   ....[105]....
        /*054c*/ 	.word	0x00004c70


	//   ....[106]....
        /*0550*/ 	.word	0x00004c90


	//   ....[107]....
        /*0554*/ 	.word	0x00004ca0


	//   ....[108]....
        /*0558*/ 	.word	0x00004cf0


	//   ....[109]....
        /*055c*/ 	.word	0x00004d20


	//   ....[110]....
        /*0560*/ 	.word	0x00004d50


	//   ....[111]....
        /*0564*/ 	.word	0x00004d80


	//   ....[112]....
        /*0568*/ 	.word	0x00004db0


	//   ....[113]....
        /*056c*/ 	.word	0x00004de0


	//   ....[114]....
        /*0570*/ 	.word	0x00004ee0


	//   ....[115]....
        /*0574*/ 	.word	0x00004ef0


	//   ....[116]....
        /*0578*/ 	.word	0x00004f40


	//   ....[117]....
        /*057c*/ 	.word	0x00004f70


	//   ....[118]....
        /*0580*/ 	.word	0x00004fa0


	//   ....[119]....
        /*0584*/ 	.word	0x00004fd0


	//   ....[120]....
        /*0588*/ 	.word	0x00005000


	//   ....[121]....
        /*058c*/ 	.word	0x00005030


	//   ....[122]....
        /*0590*/ 	.word	0x000050a0


	//   ....[123]....
        /*0594*/ 	.word	0x00005140


	//   ....[124]....
        /*0598*/ 	.word	0x00005150


	//   ....[125]....
        /*059c*/ 	.word	0x00005160


	//   ....[126]....
        /*05a0*/ 	.word	0x000051b0


	//   ....[127]....
        /*05a4*/ 	.word	0x000051e0


	//   ....[128]....
        /*05a8*/ 	.word	0x00005210


	//   ....[129]....
        /*05ac*/ 	.word	0x00005240


	//   ....[130]....
        /*05b0*/ 	.word	0x00005270


	//   ....[131]....
        /*05b4*/ 	.word	0x000052a0


	//   ....[132]....
        /*05b8*/ 	.word	0x00005360


	//   ....[133]....
        /*05bc*/ 	.word	0x00005390


	//   ....[134]....
        /*05c0*/ 	.word	0x000053a0


	//   ....[135]....
        /*05c4*/ 	.word	0x000053d0


	//   ....[136]....
        /*05c8*/ 	.word	0x000053f0


	//   ....[137]....
        /*05cc*/ 	.word	0x00005440


	//   ....[138]....
        /*05d0*/ 	.word	0x00005470


	//   ....[139]....
        /*05d4*/ 	.word	0x000054b0


	//   ....[140]....
        /*05d8*/ 	.word	0x000054e0


	//   ....[141]....
        /*05dc*/ 	.word	0x00005610


	//   ....[142]....
        /*05e0*/ 	.word	0x00005ab0


	//   ....[143]....
        /*05e4*/ 	.word	0x00005e10


	//   ....[144]....
        /*05e8*/ 	.word	0x00005f60


	//   ....[145]....
        /*05ec*/ 	.word	0x000060b0


	//   ....[146]....
        /*05f0*/ 	.word	0x00006200


	//   ....[147]....
        /*05f4*/ 	.word	0x00006350


	//   ....[148]....
        /*05f8*/ 	.word	0x000064a0


	//   ....[149]....
        /*05fc*/ 	.word	0x000065f0


	//   ....[150]....
        /*0600*/ 	.word	0x00006740


	//   ....[151]....
        /*0604*/ 	.word	0x00006890


	//   ....[152]....
        /*0608*/ 	.word	0x000069e0


	//   ....[153]....
        /*060c*/ 	.word	0x00006b30


	//   ....[154]....
        /*0610*/ 	.word	0x00006c80


	//   ....[155]....
        /*0614*/ 	.word	0x00006dd0


	//   ....[156]....
        /*0618*/ 	.word	0x00006f20


	//   ....[157]....
        /*061c*/ 	.word	0x00007070


	//   ....[158]....
        /*0620*/ 	.word	0x00007300


	//   ....[159]....
        /*0624*/ 	.word	0x000074d0


	//   ....[160]....
        /*0628*/ 	.word	0x000076a0


	//   ....[161]....
        /*062c*/ 	.word	0x00007870


	//   ....[162]....
        /*0630*/ 	.word	0x00007a40


	//   ....[163]....
        /*0634*/ 	.word	0x00007c10


	//   ....[164]....
        /*0638*/ 	.word	0x00007de0


	//   ....[165]....
        /*063c*/ 	.word	0x00007fb0


	//   ....[166]....
        /*0640*/ 	.word	0x00008170


	//   ....[167]....
        /*0644*/ 	.word	0x00008320


	//   ....[168]....
        /*0648*/ 	.word	0x000084d0


	//   ....[169]....
        /*064c*/ 	.word	0x00008680


	//   ....[170]....
        /*0650*/ 	.word	0x00008830


	//   ....[171]....
        /*0654*/ 	.word	0x000089e0


	//   ....[172]....
        /*0658*/ 	.word	0x00008bb0


	//   ....[173]....
        /*065c*/ 	.word	0x00008c20


	//   ....[174]....
        /*0660*/ 	.word	0x00008c80


	//   ....[175]....
        /*0664*/ 	.word	0x00008cf0


	//   ....[176]....
        /*0668*/ 	.word	0x00008d50


	//   ....[177]....
        /*066c*/ 	.word	0x00008dc0


	//----- nvinfo : EIATTR_VRC_CTA_INIT_COUNT
	.align		4
.L_212:
        /*0670*/ 	.byte	0x02, 0x4a
	.zero		1
	.zero		1


	//----- nvinfo : EIATTR_EXIT_INSTR_OFFSETS
	.align		4
        /*0674*/ 	.byte	0x04, 0x1c
        /*0676*/ 	.short	(.L_214 - .L_213)


	//   ....[0]....
.L_213:
        /*0678*/ 	.word	0x00002960


	//   ....[1]....
        /*067c*/ 	.word	0x00002cb0


	//   ....[2]....
        /*0680*/ 	.word	0x00002cd0


	//   ....[3]....
        /*0684*/ 	.word	0x00007080


	//   ....[4]....
        /*0688*/ 	.word	0x00008bc0


	//----- nvinfo : EIATTR_MAX_THREADS
	.align		4
.L_214:
        /*068c*/ 	.byte	0x04, 0x05
        /*068e*/ 	.short	(.L_216 - .L_215)
.L_215:
        /*0690*/ 	.word	0x00000180
        /*0694*/ 	.word	0x00000001
        /*0698*/ 	.word	0x00000001


	//----- nvinfo : EIATTR_CRS_STACK_SIZE
	.align		4
.L_216:
        /*069c*/ 	.byte	0x04, 0x1e
        /*069e*/ 	.short	(.L_218 - .L_217)
.L_217:
        /*06a0*/ 	.word	0x00000000


	//----- nvinfo : EIATTR_CBANK_PARAM_SIZE
	.align		4
.L_218:
        /*06a4*/ 	.byte	0x03, 0x19
        /*06a6*/ 	.short	0x004d


	//----- nvinfo : EIATTR_PARAM_CBANK
	.align		4
        /*06a8*/ 	.byte	0x04, 0x0a
        /*06aa*/ 	.short	(.L_220 - .L_219)
	.align		4
.L_219:
        /*06ac*/ 	.word	index@(.nv.constant0._ZN3cub18CUB_300001_SM_10006detail10radix_sort29DeviceRadixSortOnesweepKernelINS1_5radix10policy_hubIdNS0_8NullTypeEyE10Policy1000ELNS0_9SortOrderE0EdS6_yiiNS1_21identity_decomposer_tEEEvPT5_SC_PT3_PKSD_PT1_PKSH_PT2_PKSL_T4_iiT6_)
        /*06b0*/ 	.short	0x0380
        /*06b2*/ 	.short	0x004d


	//----- nvinfo : EIATTR_SW_WAR
	.align		4
.L_220:
        /*06b4*/ 	.byte	0x04, 0x36
        /*06b6*/ 	.short	(.L_222 - .L_221)
.L_221:
        /*06b8*/ 	.word	0x00000008
.L_222:


//--------------------- .nv.info._ZN3cub18CUB_300001_SM_10006detail10radix_sort33DeviceRadixSortExclusiveSumKernelINS1_5radix10policy_hubIdNS0_8NullTypeEyE10Policy1000EyEEvPT0_ --------------------------
	.section	.nv.info._ZN3cub18CUB_300001_SM_10006detail10radix_sort33DeviceRadixSortExclusiveSumKernelINS1_5radix10policy_hubIdNS0_8NullTypeEyE10Policy1000EyEEvPT0_,"",@"SHT_CUDA_INFO"
	.sectionflags	@""
	.align	4


	//----- nvinfo : EIATTR_CUDA_API_VERSION
	.align		4
        /*0000*/ 	.byte	0x04, 0x37
        /*0002*/ 	.short	(.L_224 - .L_223)
.L_223:
        /*0004*/ 	.word	0x00000082


	//----- nvinfo : EIATTR_KPARAM_INFO
	.align		4
.L_224:
        /*0008*/ 	.byte	0x04, 0x17
        /*000a*/ 	.short	(.L_226 - .L_225)
.L_225:
        /*000c*/ 	.word	0x00000000
        /*0010*/ 	.short	0x0000
        /*0012*/ 	.short	0x0000
        /*0014*/ 	.byte	0x00, 0xf5, 0x21, 0x00


	//----- nvinfo : EIATTR_SPARSE_MMA_MASK
	.align		4
.L_226:
        /*0018*/ 	.byte	0x03, 0x50
        /*001a*/ 	.short	0x0000


	//----- nvinfo : EIATTR_MAXREG_COUNT
	.align		4
        /*001c*/ 	.byte	0x03, 0x1b
        /*001e*/ 	.short	0x00ff


	//----- nvinfo : EIATTR_NUM_BARRIERS
	.align		4
        /*0020*/ 	.byte	0x02, 0x4c
        /*0022*/ 	.byte	0x01
	.zero		1


	//----- nvinfo : EIATTR_MERCURY_ISA_VERSION
	.align		4
        /*0024*/ 	.byte	0x03, 0x5f
        /*0026*/ 	.short	0x0101


	//----- nvinfo : EIATTR_COOP_GROUP_MASK_REGIDS
	.align		4
        /*0028*/ 	.byte	0x04, 0x29
        /*002a*/ 	.short	(.L_228 - .L_227)


	//   ....[0]....
.L_227:
        /*002c*/ 	.word	0xffffffff


	//   ....[1]....
        /*0030*/ 	.word	0xffffffff


	//   ....[2]....
        /*0034*/ 	.word	0xffffffff


	//   ....[3]....
        /*0038*/ 	.word	0xffffffff


	//   ....[4]....
        /*003c*/ 	.word	0xffffffff


	//   ....[5]....
        /*0040*/ 	.word	0xffffffff


	//   ....[6]....
        /*0044*/ 	.word	0xffffffff


	//   ....[7]....
        /*0048*/ 	.word	0xffffffff


	//   ....[8]....
        /*004c*/ 	.word	0xffffffff


	//   ....[9]....
        /*0050*/ 	.word	0xffffffff


	//   ....[10]....
        /*0054*/ 	.word	0x05000015


	//   ....[11]....
        /*0058*/ 	.word	0x05000015


	//   ....[12]....
        /*005c*/ 	.word	0x05000015


	//   ....[13]....
        /*0060*/ 	.word	0x05000015


	//   ....[14]....
        /*0064*/ 	.word	0x05000015


	//   ....[15]....
        /*0068*/ 	.word	0x05000015


	//   ....[16]....
        /*006c*/ 	.word	0x05000015


	//   ....[17]....
        /*0070*/ 	.word	0x05000015


	//   ....[18]....
        /*0074*/ 	.word	0x05000015


	//   ....[19]....
        /*0078*/ 	.word	0x05000015


	//----- nvinfo : EIATTR_COOP_GROUP_INSTR_OFFSETS
	.align		4
.L_228:
        /*007c*/ 	.byte	0x04, 0x28
        /*007e*/ 	.short	(.L_230 - .L_229)


	//   ....[0]....
.L_229:
        /*0080*/ 	.word	0x00000250


	//   ....[1]....
        /*0084*/ 	.word	0x00000260


	//   ....[2]....
        /*0088*/ 	.word	0x000002a0


	//   ....[3]....
        /*008c*/ 	.word	0x000002c0


	//   ....[4]....
        /*0090*/ 	.word	0x00000310


	//   ....[5]....
        /*0094*/ 	.word	0x00000320


	//   ....[6]....
        /*0098*/ 	.word	0x00000360


	//   ....[7]....
        /*009c*/ 	.word	0x00000380


	//   ....[8]....
        /*00a0*/ 	.word	0x000003d0


	//   ....[9]....
        /*00a4*/ 	.word	0x000003e0


	//   ....[10]....
        /*00a8*/ 	.word	0x00000660


	//   ....[11]....
        /*00ac*/ 	.word	0x000006b0


	//   ....[12]....
        /*00b0*/ 	.word	0x00000740


	//   ....[13]....
        /*00b4*/ 	.word	0x00000790


	//   ....[14]....
        /*00b8*/ 	.word	0x00000820


	//   ....[15]....
        /*00bc*/ 	.word	0x00000870


	//   ....[16]....
        /*00c0*/ 	.word	0x00000900


	//   ....[17]....
        /*00c4*/ 	.word	0x00000950


	//   ....[18]....
        /*00c8*/ 	.word	0x000009e0


	//   ....[19]....
        /*00cc*/ 	.word	0x00000a30


	//----- nvinfo : EIATTR_VRC_CTA_INIT_COUNT
	.align		4
.L_230:
        /*00d0*/ 	.byte	0x02, 0x4a
	.zero		1
	.zero		1


	//----- nvinfo : EIATTR_EXIT_INSTR_OFFSETS
	.align		4
        /*00d4*/ 	.byte	0x04, 0x1c
        /*00d6*/ 	.short	(.L_232 - .L_231)


	//   ....[0]....
.L_231:
        /*00d8*/ 	.word	0x000005d0


	//   ....[1]....
        /*00dc*/ 	.word	0x00000600


	//----- nvinfo : EIATTR_CRS_STACK_SIZE
	.align		4
.L_232:
        /*00e0*/ 	.byte	0x04, 0x1e
        /*00e2*/ 	.short	(.L_234 - .L_233)
.L_233:
        /*00e4*/ 	.word	0x00000000


	//----- nvinfo : EIATTR_CBANK_PARAM_SIZE
	.align		4
.L_234:
        /*00e8*/ 	.byte	0x03, 0x19
        /*00ea*/ 	.short	0x0008


	//----- nvinfo : EIATTR_PARAM_CBANK
	.align		4
        /*00ec*/ 	.byte	0x04, 0x0a
        /*00ee*/ 	.short	(.L_236 - .L_235)
	.align		4
.L_235:
        /*00f0*/ 	.word	index@(.nv.constant0._ZN3cub18CUB_300001_SM_10006detail10radix_sort33DeviceRadixSortExclusiveSumKernelINS1_5radix10policy_hubIdNS0_8NullTypeEyE10Policy1000EyEEvPT0_)
        /*00f4*/ 	.short	0x0380
        /*00f6*/ 	.short	0x0008


	//----- nvinfo : EIATTR_SW_WAR
	.align		4
.L_236:
        /*00f8*/ 	.byte	0x04, 0x36
        /*00fa*/ 	.short	(.L_238 - .L_237)
.L_237:
        /*00fc*/ 	.word	0x00000008
.L_238:


//--------------------- .nv.info._ZN3cub18CUB_300001_SM_10006detail10radix_sort30DeviceRadixSortHistogramKernelINS1_5radix10policy_hubIdNS0_8NullTypeEyE10Policy1000ELNS0_9SortOrderE0EdyNS1_21identity_decomposer_tEEEvPT2_PKT1_SB_iiT3_ --------------------------
	.section	.nv.info._ZN3cub18CUB_300001_SM_10006detail10radix_sort30DeviceRadixSortHistogramKernelINS1_5radix10policy_hubIdNS0_8NullTypeEyE10Policy1000ELNS0_9SortOrderE0EdyNS1_21identity_decomposer_tEEEvPT2_PKT1_SB_iiT3_,"",@"SHT_CUDA_INFO"
	.sectionflags	@""
	.align	4


	//----- nvinfo : EIATTR_CUDA_API_VERSION
	.align		4
        /*0000*/ 	.byte	0x04, 0x37
        /*0002*/ 	.short	(.L_240 - .L_239)
.L_239:
        /*0004*/ 	.word	0x00000082


	//----- nvinfo : EIATTR_KPARAM_INFO
	.align		4
.L_240:
        /*0008*/ 	.byte	0x04, 0x17
        /*000a*/ 	.short	(.L_242 - .L_241)
.L_241:
        /*000c*/ 	.word	0x00000000
        /*0010*/ 	.short	0x0005
        /*0012*/ 	.short	0x0020
        /*0014*/ 	.byte	0x00, 0xf0, 0x05, 0x00


	//----- nvinfo : EIATTR_KPARAM_INFO
	.align		4
.L_242:
        /*0018*/ 	.byte	0x04, 0x17
        /*001a*/ 	.short	(.L_244 - .L_243)
.L_243:
        /*001c*/ 	.word	0x00000000
        /*0020*/ 	.short	0x0004
        /*0022*/ 	.short	0x001c
        /*0024*/ 	.byte	0x00, 0xf0, 0x11, 0x00


	//----- nvinfo : EIATTR_KPARAM_INFO
	.align		4
.L_244:
        /*0028*/ 	.byte	0x04, 0x17
        /*002a*/ 	.short	(.L_246 - .L_245)
.L_245:
        /*002c*/ 	.word	0x00000000
        /*0030*/ 	.short	0x0003
        /*0032*/ 	.short	0x0018
        /*0034*/ 	.byte	0x00, 0xf0, 0x11, 0x00


	//----- nvinfo : EIATTR_KPARAM_INFO
	.align		4
.L_246:
        /*0038*/ 	.byte	0x04, 0x17
        /*003a*/ 	.short	(.L_248 - .L_247)
.L_247:
        /*003c*/ 	.word	0x00000000
        /*0040*/ 	.short	0x0002
        /*0042*/ 	.short	0x0010
        /*0044*/ 	.byte	0x00, 0xf0, 0x21, 0x00


	//----- nvinfo : EIATTR_KPARAM_INFO
	.align		4
.L_248:
        /*0048*/ 	.byte	0x04, 0x17
        /*004a*/ 	.short	(.L_250 - .L_249)
.L_249:
        /*004c*/ 	.word	0x00000000
        /*0050*/ 	.short	0x0001
        /*0052*/ 	.short	0x0008
        /*0054*/ 	.byte	0x00, 0xf5, 0x21, 0x00


	//----- nvinfo : EIATTR_KPARAM_INFO
	.align		4
.L_250:
        /*0058*/ 	.byte	0x04, 0x17
        /*005a*/ 	.short	(.L_252 - .L_251)
.L_251:
        /*005c*/ 	.word	0x00000000
        /*0060*/ 	.short	0x0000
        /*0062*/ 	.short	0x0000
        /*0064*/ 	.byte	0x00, 0xf5, 0x21, 0x00


	//----- nvinfo : EIATTR_SPARSE_MMA_MASK
	.align		4
.L_252:
        /*0068*/ 	.byte	0x03, 0x50
        /*006a*/ 	.short	0x0000


	//----- nvinfo : EIATTR_MAXREG_COUNT
	.align		4
        /*006c*/ 	.byte	0x03, 0x1b
        /*006e*/ 	.short	0x00ff


	//----- nvinfo : EIATTR_NUM_BARRIERS
	.align		4
        /*0070*/ 	.byte	0x02, 0x4c
        /*0072*/ 	.byte	0x01
	.zero		1


	//----- nvinfo : EIATTR_MERCURY_ISA_VERSION
	.align		4
        /*0074*/ 	.byte	0x03, 0x5f
        /*0076*/ 	.short	0x0101


	//----- nvinfo : EIATTR_VRC_CTA_INIT_COUNT
	.align		4
        /*0078*/ 	.byte	0x02, 0x4a
	.zero		1
	.zero		1


	//----- nvinfo : EIATTR_EXIT_INSTR_OFFSETS
	.align		4
        /*007c*/ 	.byte	0x04, 0x1c
        /*007e*/ 	.short	(.L_254 - .L_253)


	//   ....[0]....
.L_253:
        /*0080*/ 	.word	0x00000040


	//   ....[1]....
        /*0084*/ 	.word	0x000039b0


	//----- nvinfo : EIATTR_MAX_THREADS
	.align		4
.L_254:
        /*0088*/ 	.byte	0x04, 0x05
        /*008a*/ 	.short	(.L_256 - .L_255)
.L_255:
        /*008c*/ 	.word	0x00000080
        /*0090*/ 	.word	0x00000001
        /*0094*/ 	.word	0x00000001


	//----- nvinfo : EIATTR_CRS_STACK_SIZE
	.align		4
.L_256:
        /*0098*/ 	.byte	0x04, 0x1e
        /*009a*/ 	.short	(.L_258 - .L_257)
.L_257:
        /*009c*/ 	.word	0x00000000


	//----- nvinfo : EIATTR_CBANK_PARAM_SIZE
	.align		4
.L_258:
        /*00a0*/ 	.byte	0x03, 0x19
        /*00a2*/ 	.short	0x0021


	//----- nvinfo : EIATTR_PARAM_CBANK
	.align		4
        /*00a4*/ 	.byte	0x04, 0x0a
        /*00a6*/ 	.short	(.L_260 - .L_259)
	.align		4
.L_259:
        /*00a8*/ 	.word	index@(.nv.constant0._ZN3cub18CUB_300001_SM_10006detail10radix_sort30DeviceRadixSortHistogramKernelINS1_5radix10policy_hubIdNS0_8NullTypeEyE10Policy1000ELNS0_9SortOrderE0EdyNS1_21identity_decomposer_tEEEvPT2_PKT1_SB_iiT3_)
        /*00ac*/ 	.short	0x0380
        /*00ae*/ 	.short	0x0021


	//----- nvinfo : EIATTR_SW_WAR
	.align		4
.L_260:
        /*00b0*/ 	.byte	0x04, 0x36
        /*00b2*/ 	.short	(.L_262 - .L_261)
.L_261:
        /*00b4*/ 	.word	0x00000008
.L_262:


//--------------------- .nv.info._ZN3cub18CUB_300001_SM_10006detail10radix_sort31DeviceRadixSortSingleTileKernelINS1_5radix10policy_hubIdNS0_8NullTypeEyE10Policy1000ELNS0_9SortOrderE0EdS6_yNS1_21identity_decomposer_tEEEvPKT1_PSB_PKT2_PSF_T3_iiT4_ --------------------------
	.section	.nv.info._ZN3cub18CUB_300001_SM_10006detail10radix_sort31DeviceRadixSortSingleTileKernelINS1_5radix10policy_hubIdNS0_8NullTypeEyE10Policy1000ELNS0_9SortOrderE0EdS6_yNS1_21identity_decomposer_tEEEvPKT1_PSB_PKT2_PSF_T3_iiT4_,"",@"SHT_CUDA_INFO"
	.sectionflags	@""
	.align	4


	//----- nvinfo : EIATTR_CUDA_API_VERSION
	.align		4
        /*0000*/ 	.byte	0x04, 0x37
        /*0002*/ 	.short	(.L_264 - .L_263)
.L_263:
        /*0004*/ 	.word	0x00000082


	//----- nvinfo : EIATTR_KPARAM_INFO
	.align		4
.L_264:
        /*0008*/ 	.byte	0x04, 0x17
        /*000a*/ 	.short	(.L_266 - .L_265)
.L_265:
        /*000c*/ 	.word	0x00000000
        /*0010*/ 	.short	0x0007
        /*0012*/ 	.short	0x0030
        /*0014*/ 	.byte	0x00, 0xf0, 0x05, 0x00


	//----- nvinfo : EIATTR_KPARAM_INFO
	.align		4
.L_266:
        /*0018*/ 	.byte	0x04, 0x17
        /*001a*/ 	.short	(.L_268 - .L_267)
.L_267:
        /*001c*/ 	.word	0x00000000
        /*0020*/ 	.short	0x0006
        /*0022*/ 	.short	0x002c
        /*0024*/ 	.byte	0x00, 0xf0, 0x11, 0x00


	//----- nvinfo : EIATTR_KPARAM_INFO
	.align		4
.L_268:
        /*0028*/ 	.byte	0x04, 0x17
        /*002a*/ 	.short	(.L_270 - .L_269)
.L_269:
        /*002c*/ 	.word	0x00000000
        /*0030*/ 	.short	0x0005
        /*0032*/ 	.short	0x0028
        /*0034*/ 	.byte	0x00, 0xf0, 0x11, 0x00


	//----- nvinfo : EIATTR_KPARAM_INFO
	.align		4
.L_270:
        /*0038*/ 	.byte	0x04, 0x17
        /*003a*/ 	.short	(.L_272 - .L_271)
.L_271:
        /*003c*/ 	.word	0x00000000
        /*0040*/ 	.short	0x0004
        /*0042*/ 	.short	0x0020
        /*0044*/ 	.byte	0x00, 0xf0, 0x21, 0x00


	//----- nvinfo : EIATTR_KPARAM_INFO
	.align		4
.L_272:
        /*0048*/ 	.byte	0x04, 0x17
        /*004a*/ 	.short	(.L_274 - .L_273)
.L_273:
        /*004c*/ 	.word	0x00000000
        /*0050*/ 	.short	0x0003
        /*0052*/ 	.short	0x0018
        /*0054*/ 	.byte	0x00, 0xf5, 0x21, 0x00


	//----- nvinfo : EIATTR_KPARAM_INFO
	.align		4
.L_274:
        /*0058*/ 	.byte	0x04, 0x17
        /*005a*/ 	.short	(.L_276 - .L_275)
.L_275:
        /*005c*/ 	.word	0x00000000
        /*0060*/ 	.short	0x0002
        /*0062*/ 	.short	0x0010
        /*0064*/ 	.byte	0x00, 0xf5, 0x21, 0x00


	//----- nvinfo : EIATTR_KPARAM_INFO
	.align		4
.L_276:
        /*0068*/ 	.byte	0x04, 0x17
        /*006a*/ 	.short	(.L_278 - .L_277)
.L_277:
        /*006c*/ 	.word	0x00000000
        /*0070*/ 	.short	0x0001
        /*0072*/ 	.short	0x0008
        /*0074*/ 	.byte	0x00, 0xf5, 0x21, 0x00


	//----- nvinfo : EIATTR_KPARAM_INFO
	.align		4
.L_278:
        /*0078*/ 	.byte	0x04, 0x17
        /*007a*/ 	.short	(.L_280 - .L_279)
.L_279:
        /*007c*/ 	.word	0x00000000
        /*0080*/ 	.short	0x0000
        /*0082*/ 	.short	0x0000
        /*0084*/ 	.byte	0x00, 0xf5, 0x21, 0x00


	//----- nvinfo : EIATTR_SPARSE_MMA_MASK
	.align		4
.L_280:
        /*0088*/ 	.byte	0x03, 0x50
        /*008a*/ 	.short	0x0000


	//----- nvinfo : EIATTR_MAXREG_COUNT
	.align		4
        /*008c*/ 	.byte	0x03, 0x1b
        /*008e*/ 	.short	0x00ff


	//----- nvinfo : EIATTR_NUM_BARRIERS
	.align		4
        /*0090*/ 	.byte	0x02, 0x4c
        /*0092*/ 	.byte	0x01
	.zero		1


	//----- nvinfo : EIATTR_MERCURY_ISA_VERSION
	.align		4
        /*0094*/ 	.byte	0x03, 0x5f
        /*0096*/ 	.short	0x0101


	//----- nvinfo : EIATTR_COOP_GROUP_MASK_REGIDS
	.align		4
        /*0098*/ 	.byte	0x04, 0x29
        /*009a*/ 	.short	(.L_282 - .L_281)


	//   ....[0]....
.L_281:
        /*009c*/ 	.word	0xffffffff


	//   ....[1]....
        /*00a0*/ 	.word	0xffffffff


	//   ....[2]....
        /*00a4*/ 	.word	0xffffffff


	//   ....[3]....
        /*00a8*/ 	.word	0xffffffff


	//   ....[4]....
        /*00ac*/ 	.word	0xffffffff


	//----- nvinfo : EIATTR_COOP_GROUP_INSTR_OFFSETS
	.align		4
.L_282:
        /*00b0*/ 	.byte	0x04, 0x28
        /*00b2*/ 	.short	(.L_284 - .L_283)


	//   ....[0]....
.L_283:
        /*00b4*/ 	.word	0x00001660


	//   ....[1]....
        /*00b8*/ 	.word	0x00001680


	//   ....[2]....
        /*00bc*/ 	.word	0x000016a0


	//   ....[3]....
        /*00c0*/ 	.word	0x000016c0


	//   ....[4]....
        /*00c4*/ 	.word	0x000016e0


	//----- nvinfo : EIATTR_VRC_CTA_INIT_COUNT
	.align		4
.L_284:
        /*00c8*/ 	.byte	0x02, 0x4a
	.zero		1
	.zero		1


	//----- nvinfo : EIATTR_EXIT_INSTR_OFFSETS
	.align		4
        /*00cc*/ 	.byte	0x04, 0x1c
        /*00ce*/ 	.short	(.L_286 - .L_285)


	//   ....[0]....
.L_285:
        /*00d0*/ 	.word	0x00002a00


	//   ....[1]....
        /*00d4*/ 	.word	0x00002a90


	//----- nvinfo : EIATTR_MAX_THREADS
	.align		4
.L_286:
        /*00d8*/ 	.byte	0x04, 0x05
        /*00da*/ 	.short	(.L_288 - .L_287)
.L_287:
        /*00dc*/ 	.word	0x00000100
        /*00e0*/ 	.word	0x00000001
        /*00e4*/ 	.word	0x00000001


	//----- nvinfo : EIATTR_CRS_STACK_SIZE
	.align		4
.L_288:
        /*00e8*/ 	.byte	0x04, 0x1e
        /*00ea*/ 	.short	(.L_290 - .L_289)
.L_289:
        /*00ec*/ 	.word	0x00000000


	//----- nvinfo : EIATTR_CBANK_PARAM_SIZE
	.align		4
.L_290:
        /*00f0*/ 	.byte	0x03, 0x19
        /*00f2*/ 	.short	0x0031


	//----- nvinfo : EIATTR_PARAM_CBANK
	.align		4
        /*00f4*/ 	.byte	0x04, 0x0a
        /*00f6*/ 	.short	(.L_292 - .L_291)
	.align		4
.L_291:
        /*00f8*/ 	.word	index@(.nv.constant0._ZN3cub18CUB_300001_SM_10006detail10radix_sort31DeviceRadixSortSingleTileKernelINS1_5radix10policy_hubIdNS0_8NullTypeEyE10Policy1000ELNS0_9SortOrderE0EdS6_yNS1_21identity_decomposer_tEEEvPKT1_PSB_PKT2_PSF_T3_iiT4_)
        /*00fc*/ 	.short	0x0380
        /*00fe*/ 	.short	0x0031


	//----- nvinfo : EIATTR_SW_WAR
	.align		4
.L_292:
        /*0100*/ 	.byte	0x04, 0x36
        /*0102*/ 	.short	(.L_294 - .L_293)
.L_293:
        /*0104*/ 	.word	0x00000008
.L_294:


//--------------------- .nv.info._ZN3cub18CUB_300001_SM_10006detail10radix_sort29DeviceRadixSortOnesweepKernelINS1_5radix10policy_hubIcNS0_8NullTypeEyE10Policy1000ELNS0_9SortOrderE0EcS6_yiiNS1_21identity_decomposer_tEEEvPT5_SC_PT3_PKSD_PT1_PKSH_PT2_PKSL_T4_iiT6_ --------------------------
	.section	.nv.info._ZN3cub18CUB_300001_SM_10006detail10radix_sort29DeviceRadixSortOnesweepKernelINS1_5radix10policy_hubIcNS0_8NullTypeEyE10Policy1000ELNS0_9SortOrderE0EcS6_yiiNS1_21identity_decomposer_tEEEvPT5_SC_PT3_PKSD_PT1_PKSH_PT2_PKSL_T4_iiT6_,"",@"SHT_CUDA_INFO"
	.sectionflags	@""
	.align	4


	//----- nvinfo : EIATTR_CUDA_API_VERSION
	.align		4
        /*0000*/ 	.byte	0x04, 0x37
        /*0002*/ 	.short	(.L_296 - .L_295)
.L_295:
        /*0004*/ 	.word	0x00000082


	//----- nvinfo : EIATTR_KPARAM_INFO
	.align		4
.L_296:
        /*0008*/ 	.byte	0x04, 0x17
        /*000a*/ 	.short	(.L_298 - .L_297)
.L_297:
        /*000c*/ 	.word	0x00000000
        /*0010*/ 	.short	0x000b
        /*0012*/ 	.short	0x004c
        /*0014*/ 	.byte	0x00, 0xf0, 0x05, 0x00


	//----- nvinfo : EIATTR_KPARAM_INFO
	.align		4
.L_298:
        /*0018*/ 	.byte	0x04, 0x17
        /*001a*/ 	.short	(.L_300 - .L_299)
.L_299:
        /*001c*/ 	.word	0x00000000
        /*0020*/ 	.short	0x000a
        /*0022*/ 	.short	0x0048
        /*0024*/ 	.byte	0x00, 0xf0, 0x11, 0x00


	//----- nvinfo : EIATTR_KPARAM_INFO
	.align		4
.L_300:
        /*0028*/ 	.byte	0x04, 0x17
        /*002a*/ 	.short	(.L_302 - .L_301)
.L_301:
        /*002c*/ 	.word	0x00000000
        /*0030*/ 	.short	0x0009
        /*0032*/ 	.short	0x0044
        /*0034*/ 	.byte	0x00, 0xf0, 0x11, 0x00


	//----- nvinfo : EIATTR_KPARAM_INFO
	.align		4
.L_302:
        /*0038*/ 	.byte	0x04, 0x17
        /*003a*/ 	.short	(.L_304 - .L_303)
.L_303:
        /*003c*/ 	.word	0x00000000
        /*0040*/ 	.short	0x0008
        /*0042*/ 	.short	0x0040
        /*0044*/ 	.byte	0x00, 0xf0, 0x11, 0x00


	//----- nvinfo : EIATTR_KPARAM_INFO
	.align		4
.L_304:
        /*0048*/ 	.byte	0x04, 0x17
        /*004a*/ 	.short	(.L_306 - .L_305)
.L_305:
        /*004c*/ 	.word	0x00000000
        /*0050*/ 	.short	0x0007
        /*0052*/ 	.short	0x0038
        /*0054*/ 	.byte	0x00, 0xf5, 0x21, 0x00


	//----- nvinfo : EIATTR_KPARAM_INFO
	.align		4
.L_306:
        /*0058*/ 	.byte	0x04, 0x17
        /*005a*/ 	.short	(.L_308 - .L_307)
.L_307:
        /*005c*/ 	.word	0x00000000
        /*0060*/ 	.short	0x0006
        /*0062*/ 	.short	0x0030
        /*0064*/ 	.byte	0x00, 0xf5, 0x21, 0x00


	//----- nvinfo : EIATTR_KPARAM_INFO
	.align		4
.L_308:
        /*0068*/ 	.byte	0x04, 0x17
        /*006a*/ 	.short	(.L_310 - .L_309)
.L_309:
        /*006c*/ 	.word	0x00000000
        /*0070*/ 	.short	0x0005
        /*0072*/ 	.short	0x0028
        /*0074*/ 	.byte	0x00, 0xf5, 0x21, 0x00


	//----- nvinfo : EIATTR_KPARAM_INFO
	.align		4
.L_310:
        /*0078*/ 	.byte	0x04, 0x17
        /*007a*/ 	.short	(.L_312 - .L_311)
.L_311:
        /*007c*/ 	.word	0x00000000
        /*0080*/ 	.short	0x0004
        /*0082*/ 	.short	0x0020
        /*0084*/ 	.byte	0x00, 0xf5, 0x21, 0x00


	//----- nvinfo : EIATTR_KPARAM_INFO
	.align		4
.L_312:
        /*0088*/ 	.byte	0x04, 0x17
        /*008a*/ 	.short	(.L_314 - .L_313)
.L_313:
        /*008c*/ 	.word	0x00000000
        /*0090*/ 	.short	0x0003
        /*0092*/ 	.short	0x0018
        /*0094*/ 	.byte	0x00, 0xf5, 0x21, 0x00


	//----- nvinfo : EIATTR_KPARAM_INFO
	.align		4
.L_314:
        /*0098*/ 	.byte	0x04, 0x17
        /*009a*/ 	.short	(.L_316 - .L_315)
.L_315:
        /*009c*/ 	.word	0x00000000
        /*00a0*/ 	.short	0x0002
        /*00a2*/ 	.short	0x0010
        /*00a4*/ 	.byte	0x00, 0xf5, 0x21, 0x00


	//----- nvinfo : EIATTR_KPARAM_INFO
	.align		4
.L_316:
        /*00a8*/ 	.byte	0x04, 0x17
        /*00aa*/ 	.short	(.L_318 - .L_317)
.L_317:
        /*00ac*/ 	.word	0x00000000
        /*00b0*/ 	.short	0x0001
        /*00b2*/ 	.short	0x0008
        /*00b4*/ 	.byte	0x00, 0xf5, 0x21, 0x00


	//----- nvinfo : EIATTR_KPARAM_INFO
	.align		4
.L_318:
        /*00b8*/ 	.byte	0x04, 0x17
        /*00ba*/ 	.short	(.L_320 - .L_319)
.L_319:
        /*00bc*/ 	.word	0x00000000
        /*00c0*/ 	.short	0x0000
        /*00c2*/ 	.short	0x0000
        /*00c4*/ 	.byte	0x00, 0xf5, 0x21, 0x00


	//----- nvinfo : EIATTR_SPARSE_MMA_MASK
	.align		4
.L_320:
        /*00c8*/ 	.byte	0x03, 0x50
        /*00ca*/ 	.short	0x0000


	//----- nvinfo : EIATTR_MAXREG_COUNT
	.align		4
        /*00cc*/ 	.byte	0x03, 0x1b
        /*00ce*/ 	.short	0x0080


	//----- nvinfo : EIATTR_NUM_BARRIERS
	.align		4
        /*00d0*/ 	.byte	0x02, 0x4c
        /*00d2*/ 	.byte	0x01
	.zero		1


	//----- nvinfo : EIATTR_ANNOTATIONS
	.align		4
        /*00d4*/ 	.byte	0x04, 0x55
        /*00d6*/ 	.short	(.L_322 - .L_321)


	//   ....[0]....
.L_321:
        /*00d8*/ 	.word	0x00000001
        /*00dc*/ 	.byte	0xd0, 0x2e, 0x00, 0x00, 0x01, 0x00, 0x00, 0x00, 0x10, 0x31, 0x00, 0x00, 0x01, 0x00, 0x00, 0x00
        /*00ec*/ 	.byte	0x90, 0x33, 0x00, 0x00, 0x01, 0x00, 0x00, 0x00, 0x10, 0x36, 0x00, 0x00, 0x01, 0x00, 0x00, 0x00
        /*00fc*/ 	.byte	0xd0, 0x58, 0x00, 0x00, 0x01, 0x00, 0x00, 0x00, 0xe0, 0x58, 0x00, 0x00, 0x01, 0x00, 0x00, 0x00
        /*010c*/ 	.byte	0x00, 0x59, 0x00, 0x00, 0x01, 0x00, 0x00, 0x00, 0x10, 0x5a, 0x00, 0x00


	//----- nvinfo : EIATTR_MERCURY_ISA_VERSION
	.align		4
.L_322:
        /*0118*/ 	.byte	0x03, 0x5f
        /*011a*/ 	.short	0x0101


	//----- nvinfo : EIATTR_COOP_GROUP_MASK_REGIDS
	.align		4
        /*011c*/ 	.byte	0x04, 0x29
        /*011e*/ 	.short	(.L_324 - .L_323)


	//   ....[0]....
.L_323:
        /*0120*/ 	.word	0xffffffff


	//   ....[1]....
        /*0124*/ 	.word	0x0500000c


	//   ....[2]....
        /*0128*/ 	.word	0xffffffff


	//   ....[3]....
        /*012c*/ 	.word	0xffffffff


	//   ....[4]....
        /*0130*/ 	.word	0xffffffff


	//   ....[5]....
        /*0134*/ 	.word	0xffffffff


	//   ....[6]....
        /*0138*/ 	.word	0xffffffff


	//   ....[7]....
        /*013c*/ 	.word	0xffffffff


	//   ....[8]....
        /*0140*/ 	.word	0xffffffff


	//   ....[9]....
        /*0144*/ 	.word	0xffffffff


	//   ....[10]....
        /*0148*/ 	.word	0xffffffff


	//   ....[11]....
        /*014c*/ 	.word	0xffffffff


	//   ....[12]....
        /*0150*/ 	.word	0xffffffff


	//   ....[13]....
        /*0154*/ 	.word	0xffffffff


	//   ....[14]....
        /*0158*/ 	.word	0xffffffff


	//   ....[15]....
        /*015c*/ 	.word	0xffffffff


	//   ....[16]....
        /*0160*/ 	.word	0xffffffff


	//   ....[17]....
        /*0164*/ 	.word	0xffffffff


	//   ....[18]....
        /*0168*/ 	.word	0xffffffff


	//   ....[19]....
        /*016c*/ 	.word	0xffffffff


	//   ....[20]....
        /*0170*/ 	.word	0xffffffff


	//   ....[21]....
        /*0174*/ 	.word	0xffffffff


	//   ....[22]....
        /*0178*/ 	.word	0xffffffff


	//   ....[23]....
        /*017c*/ 	.word	0xffffffff


	//   ....[24]....
        /*0180*/ 	.word	0xffffffff


	//   ....[25]....
        /*0184*/ 	.word	0xffffffff


	//   ....[26]....
        /*0188*/ 	.word	0xffffffff


	//   ....[27]....
        /*018c*/ 	.word	0xffffffff


	//   ....[28]....
        /*0190*/ 	.word	0xffffffff


	//   ....[29]....
        /*0194*/ 	.word	0xffffffff


	//   ....[30]....
        /*0198*/ 	.word	0xffffffff


	//   ....[31]....
        /*019c*/ 	.word	0xffffffff


	//   ....[32]....
        /*01a0*/ 	.word	0xffffffff


	//   ....[33]....
        /*01a4*/ 	.word	0xffffffff


	//   ....[34]....
        /*01a8*/ 	.word	0xffffffff


	//   ....[35]....
        /*01ac*/ 	.word	0xffffffff


	//   ....[36]....
        /*01b0*/ 	.word	0xffffffff


	//   ....[37]....
        /*01b4*/ 	.word	0xffffffff


	//   ....[38]....
        /*01b8*/ 	.word	0xffffffff


	//   ....[39]....
        /*01bc*/ 	.word	0xffffffff


	//   ....[40]....
        /*01c0*/ 	.word	0xffffffff


	//   ....[41]....
        /*01c4*/ 	.word	0xffffffff


	//   ....[42]....
        /*01c8*/ 	.word	0xffffffff


	//   ....[43]....
        /*01cc*/ 	.word	0xffffffff


	//   ....[44]....
        /*01d0*/ 	.word	0xffffffff


	//   ....[45]....
        /*01d4*/ 	.word	0xffffffff


	//   ....[46]....
        /*01d8*/ 	.word	0xffffffff


	//   ....[47]....
        /*01dc*/ 	.word	0xffffffff


	//   ....[48]....
        /*01e0*/ 	.word	0xffffffff


	//   ....[49]....
        /*01e4*/ 	.word	0xffffffff


	//   ....[50]....
        /*01e8*/ 	.word	0xffffffff


	//   ....[51]....
        /*01ec*/ 	.word	0xffffffff


	//   ....[52]....
        /*01f0*/ 	.word	0xffffffff


	//   ....[53]....
        /*01f4*/ 	.word	0xffffffff


	//   ....[54]....
        /*01f8*/ 	.word	0xffffffff


	//   ....[55]....
        /*01fc*/ 	.word	0xffffffff


	//   ....[56]....
        /*0200*/ 	.word	0xffffffff


	//   ....[57]....
        /*0204*/ 	.word	0xffffffff


	//   ....[58]....
        /*0208*/ 	.word	0xffffffff


	//   ....[59]....
        /*020c*/ 	.word	0xffffffff


	//   ....[60]....
        /*0210*/ 	.word	0xffffffff


	//   ....[61]....
        /*0214*/ 	.word	0xffffffff


	//   ....[62]....
        /*0218*/ 	.word	0xffffffff


	//   ....[63]....
        /*021c*/ 	.word	0xffffffff


	//   ....[64]....
        /*0220*/ 	.word	0xffffffff


	//   ....[65]....
        /*0224*/ 	.word	0xffffffff


	//   ....[66]....
        /*0228*/ 	.word	0xffffffff


	//   ....[67]....
        /*022c*/ 	.word	0xffffffff


	//   ....[68]....
        /*0230*/ 	.word	0xffffffff


	//   ....[69]....
        /*0234*/ 	.word	0xffffffff


	//   ....[70]....
        /*0238*/ 	.word	0xffffffff


	//   ....[71]....
        /*023c*/ 	.word	0xffffffff


	//   ....[72]....
        /*0240*/ 	.word	0xffffffff


	//   ....[73]....
        /*0244*/ 	.word	0xffffffff


	//   ....[74]....
        /*0248*/ 	.word	0xffffffff


	//   ....[75]....
        /*024c*/ 	.word	0xffffffff


	//   ....[76]....
        /*0250*/ 	.word	0xffffffff


	//   ....[77]....
        /*0254*/ 	.word	0xffffffff


	//   ....[78]....
        /*0258*/ 	.word	0xffffffff


	//   ....[79]....
        /*025c*/ 	.word	0xffffffff


	//   ....[80]....
        /*0260*/ 	.word	0xffffffff


	//   ....[81]....
        /*0264*/ 	.word	0xffffffff


	//   ....[82]....
        /*0268*/ 	.word	0xffffffff


	//   ....[83]....
        /*026c*/ 	.word	0xffffffff


	//   ....[84]....
        /*0270*/ 	.word	0xffffffff


	//   ....[85]....
        /*0274*/ 	.word	0xffffffff


	//   ....[86]....
        /*0278*/ 	.word	0xffffffff


	//   ....[87]....
        /*027c*/ 	.word	0xffffffff


	//   ....[88]....
        /*0280*/ 	.word	0xffffffff


	//   ....[89]....
        /*0284*/ 	.word	0xffffffff


	//   ....[90]....
        /*0288*/ 	.word	0xffffffff


	//   ....[91]....
        /*028c*/ 	.word	0xffffffff


	//   ....[92]....
        /*0290*/ 	.word	0xffffffff


	//   ....[93]....
        /*0294*/ 	.word	0xffffffff


	//   ....[94]....
        /*0298*/ 	.word	0xffffffff


	//   ....[95]....
        /*029c*/ 	.word	0xffffffff


	//   ....[96]....
        /*02a0*/ 	.word	0xffffffff


	//   ....[97]....
        /*02a4*/ 	.word	0xffffffff


	//   ....[98]....
        /*02a8*/ 	.word	0xffffffff


	//   ....[99]....
        /*02ac*/ 	.word	0xffffffff


	//   ....[100]....
        /*02b0*/ 	.word	0xffffffff


	//   ....[101]....
        /*02b4*/ 	.word	0xffffffff


	//   ....[102]....
        /*02b8*/ 	.word	0xffffffff


	//   ....[103]....
        /*02bc*/ 	.word	0xffffffff


	//   ....[104]....
        /*02c0*/ 	.word	0xffffffff


	//   ....[105]....
        /*02c4*/ 	.word	0xffffffff


	//   ....[106]....
        /*02c8*/ 	.word	0xffffffff


	//   ....[107]....
        /*02cc*/ 	.word	0xffffffff


	//   ....[108]....
        /*02d0*/ 	.word	0xffffffff


	//   ....[109]....
        /*02d4*/ 	.word	0xffffffff


	//   ....[110]....
        /*02d8*/ 	.word	0xffffffff


	//   ....[111]....
        /*02dc*/ 	.word	0xffffffff


	//   ....[112]....
        /*02e0*/ 	.word	0xffffffff


	//   ....[113]....
        /*02e4*/ 	.word	0xffffffff


	//   ....[114]....
        /*02e8*/ 	.word	0xffffffff


	//   ....[115]....
        /*02ec*/ 	.word	0xffffffff


	//   ....[116]....
        /*02f0*/ 	.word	0xffffffff


	//   ....[117]....
        /*02f4*/ 	.word	0xffffffff


	//   ....[118]....
        /*02f8*/ 	.word	0xffffffff


	//   ....[119]....
        /*02fc*/ 	.word	0xffffffff


	//   ....[120]....
        /*0300*/ 	.word	0xffffffff


	//   ....[121]....
        /*0304*/ 	.word	0xffffffff


	//   ....[122]....
        /*0308*/ 	.word	0xffffffff


	//   ....[123]....
        /*030c*/ 	.word	0xffffffff


	//   ....[124]....
        /*0310*/ 	.word	0xffffffff


	//   ....[125]....
        /*0314*/ 	.word	0xffffffff


	//   ....[126]....
        /*0318*/ 	.word	0xffffffff


	//   ....[127]....
        /*031c*/ 	.word	0xffffffff


	//   ....[128]....
        /*0320*/ 	.word	0xffffffff


	//   ....[129]....
        /*0324*/ 	.word	0xffffffff


	//   ....[130]....
        /*0328*/ 	.word	0xffffffff


	//   ....[131]....
        /*032c*/ 	.word	0xffffffff


	//   ....[132]....
        /*0330*/ 	.word	0xffffffff


	//   ....[133]....
        /*0334*/ 	.word	0xffffffff


	//   ....[134]....
        /*0338*/ 	.word	0xffffffff


	//   ....[135]....
        /*033c*/ 	.word	0xffffffff


	//   ....[136]....
        /*0340*/ 	.word	0xffffffff


	//   ....[137]....
        /*0344*/ 	.word	0xffffffff


	//   ....[138]....
        /*0348*/ 	.word	0xffffffff


	//   ....[139]....
        /*034c*/ 	.word	0xffffffff


	//   ....[140]....
        /*0350*/ 	.word	0xffffffff


	//   ....[141]....
        /*0354*/ 	.word	0xffffffff


	//   ....[142]....
        /*0358*/ 	.word	0xffffffff


	//   ....[143]....
        /*035c*/ 	.word	0xffffffff


	//   ....[144]....
        /*0360*/ 	.word	0xffffffff


	//   ....[145]....
        /*0364*/ 	.word	0xffffffff


	//   ....[146]....
        /*0368*/ 	.word	0xffffffff


	//   ....[147]....
        /*036c*/ 	.word	0xffffffff


	//   ....[148]....
        /*0370*/ 	.word	0xffffffff


	//   ....[149]....
        /*0374*/ 	.word	0xffffffff


	//   ....[150]....
        /*0378*/ 	.word	0xffffffff


	//   ....[151]....
        /*037c*/ 	.word	0xffffffff


	//   ....[152]....
        /*0380*/ 	.word	0xffffffff


	//   ....[153]....
        /*0384*/ 	.word	0xffffffff


	//   ....[154]....
        /*0388*/ 	.word	0xffffffff


	//   ....[155]....
        /*038c*/ 	.word	0xffffffff


	//   ....[156]....
        /*0390*/ 	.word	0xffffffff


	//   ....[157]....
        /*0394*/ 	.word	0xffffffff


	//   ....[158]....
        /*0398*/ 	.word	0xffffffff


	//   ....[159]....
        /*039c*/ 	.word	0xffffffff


	//   ....[160]....
        /*03a0*/ 	.word	0xffffffff


	//   ....[161]....
        /*03a4*/ 	.word	0xffffffff


	//   ....[162]....
        /*03a8*/ 	.word	0xffffffff


	//   ....[163]....
        /*03ac*/ 	.word	0xffffffff


	//   ....[164]....
        /*03b0*/ 	.word	0xffffffff


	//   ....[165]....
        /*03b4*/ 	.word	0xffffffff


	//   ....[166]....
        /*03b8*/ 	.word	0xffffffff


	//   ....[167]....
        /*03bc*/ 	.word	0xffffffff


	//   ....[168]....
        /*03c0*/ 	.word	0xffffffff


	//   ....[169]....
        /*03c4*/ 	.word	0xffffffff


	//   ....[170]....
        /*03c8*/ 	.word	0xffffffff


	//   ....[171]....
        /*03cc*/ 	.word	0xffffffff


	//   ....[172]....
        /*03d0*/ 	.word	0xffffffff


	//   ....[173]....
        /*03d4*/ 	.word	0xffffffff


	//   ....[174]....
        /*03d8*/ 	.word	0xffffffff


	//   ....[175]....
        /*03dc*/ 	.word	0xffffffff


	//   ....[176]....
        /*03e0*/ 	.word	0xffffffff


	//   ....[177]....
        /*03e4*/ 	.word	0xffffffff


	//   ....[178]....
        /*03e8*/ 	.word	0x05000004


	//   ....[179]....
        /*03ec*/ 	.word	0xffffffff


	//   ....[180]....
        /*03f0*/ 	.word	0xffffffff


	//   ....[181]....
        /*03f4*/ 	.word	0xffffffff


	//   ....[182]....
        /*03f8*/ 	.word	0xffffffff


	//   ....[183]....
        /*03fc*/ 	.word	0xffffffff


	//   ....[184]....
        /*0400*/ 	.word	0xffffffff


	//   ....[185]....
        /*0404*/ 	.word	0xffffffff


	//   ....[186]....
        /*0408*/ 	.word	0xffffffff


	//   ....[187]....
        /*040c*/ 	.word	0xffffffff


	//   ....[188]....
        /*0410*/ 	.word	0xffffffff


	//   ....[189]....
        /*0414*/ 	.word	0xffffffff


	//   ....[190]....
        /*0418*/ 	.word	0xffffffff


	//   ....[191]....
        /*041c*/ 	.word	0xffffffff


	//   ....[192]....
        /*0420*/ 	.word	0xffffffff


	//   ....[193]....
        /*0424*/ 	.word	0xffffffff


	//   ....[194]....
        /*0428*/ 	.word	0xffffffff


	//   ....[195]....
        /*042c*/ 	.word	0xffffffff


	//   ....[196]....
        /*0430*/ 	.word	0xffffffff


	//   ....[197]....
        /*0434*/ 	.word	0xffffffff


	//   ....[198]....
        /*0438*/ 	.word	0xffffffff


	//   ....[199]....
        /*043c*/ 	.word	0xffffffff


	//   ....[200]....
        /*0440*/ 	.word	0xffffffff


	//   ....[201]....
        /*0444*/ 	.word	0xffffffff


	//   ....[202]....
        /*0448*/ 	.word	0xffffffff


	//   ....[203]....
        /*044c*/ 	.word	0xffffffff


	//   ....[204]....
        /*0450*/ 	.word	0xffffffff


	//   ....[205]....
        /*0454*/ 	.word	0xffffffff


	//   ....[206]....
        /*0458*/ 	.word	0xffffffff


	//   ....[207]....
        /*045c*/ 	.word	0xffffffff


	//   ....[208]....
        /*0460*/ 	.word	0xffffffff


	//   ....[209]....
        /*0464*/ 	.word	0xffffffff


	//   ....[210]....
        /*0468*/ 	.word	0xffffffff


	//   ....[211]....
        /*046c*/ 	.word	0xffffffff


	//   ....[212]....
        /*0470*/ 	.word	0xffffffff


	//   ....[213]....
        /*0474*/ 	.word	0xffffffff


	//   ....[214]....
        /*0478*/ 	.word	0xffffffff


	//   ....[215]....
        /*047c*/ 	.word	0xffffffff


	//   ....[216]....
        /*0480*/ 	.word	0xffffffff


	//   ....[217]....
        /*0484*/ 	.word	0x05000035


	//   ....[218]....
        /*0488*/ 	.word	0x05000035


	//   ....[219]....
        /*048c*/ 	.word	0x05000035


	//   ....[220]....
        /*0490*/ 	.word	0x05000035


	//   ....[221]....
        /*0494*/ 	.word	0x05000035


	//----- nvinfo : EIATTR_COOP_GROUP_INSTR_OFFSETS
	.align		4
.L_324:
        /*0498*/ 	.byte	0x04, 0x28
        /*049a*/ 	.short	(.L_326 - .L_325)


	//   ....[0]....
.L_325:
        /*049c*/ 	.word	0x00000f10


	//   ....[1]....
        /*04a0*/ 	.word	0x00001ba0


	//   ....[2]....
        /*04a4*/ 	.word	0x00002590


	//   ....[3]....
        /*04a8*/ 	.word	0x000025b0


	//   ....[4]....
        /*04ac*/ 	.word	0x000025d0


	//   ....[5]....
        /*04b0*/ 	.word	0x000025f0


	//   ....[6]....
        /*04b4*/ 	.word	0x00002610


	//   ....[7]....
        /*04b8*/ 	.word	0x00002be0


	//   ....[8]....
        /*04bc*/ 	.word	0x00002bf0


	//   ....[9]....
        /*04c0*/ 	.word	0x00002c10


	//   ....[10]....
        /*04c4*/ 	.word	0x00002c30


	//   ....[11]....
        /*04c8*/ 	.word	0x00002c80


	//   ....[12]....
        /*04cc*/ 	.word	0x00002cb0


	//   ....[13]....
        /*04d0*/ 	.word	0x00002cf0


	//   ....[14]....
        /*04d4*/ 	.word	0x00002d10


	//   ....[15]....
        /*04d8*/ 	.word	0x00002e30


	//   ....[16]....
        /*04dc*/ 	.word	0x00002e60


	//   ....[17]....
        /*04e0*/ 	.word	0x00002e70


	//   ....[18]....
        /*04e4*/ 	.word	0x00002e90


	//   ....[19]....
        /*04e8*/ 	.word	0x00002ee0


	//   ....[20]....
        /*04ec*/ 	.word	0x00002f10


	//   ....[21]....
        /*04f0*/ 	.word	0x00002f50


	//   ....[22]....
        /*04f4*/ 	.word	0x00002f70


	//   ....[23]....
        /*04f8*/ 	.word	0x00002f90


	//   ....[24]....
        /*04fc*/ 	.word	0x00003080


	//   ....[25]....
        /*0500*/ 	.word	0x000030a0


	//   ....[26]....
        /*0504*/ 	.word	0x000030b0


	//   ....[27]....
        /*0508*/ 	.word	0x000030d0


	//   ....[28]....
        /*050c*/ 	.word	0x00003120


	//   ....[29]....
        /*0510*/ 	.word	0x00003150


	//   ....[30]....
        /*0514*/ 	.word	0x00003190


	//   ....[31]....
        /*0518*/ 	.word	0x000031b0


	//   ....[32]....
        /*051c*/ 	.word	0x000031d0


	//   ....[33]....
        /*0520*/ 	.word	0x00003300


	//   ....[34]....
        /*0524*/ 	.word	0x00003320


	//   ....[35]....
        /*0528*/ 	.word	0x00003330


	//   ....[36]....
        /*052c*/ 	.word	0x00003350


	//   ....[37]....
        /*0530*/ 	.word	0x000033a0


	//   ....[38]....
        /*0534*/ 	.word	0x000033d0


	//   ....[39]....
        /*0538*/ 	.word	0x00003410


	//   ....[40]....
        /*053c*/ 	.word	0x00003430


	//   ....[41]....
        /*0540*/ 	.word	0x00003450


	//   ....[42]....
        /*0544*/ 	.word	0x00003580


	//   ....[43]....
        /*0548*/ 	.word	0x000035a0


	//   ....[44]....
        /*054c*/ 	.word	0x000035b0


	//   ....[45]....
        /*0550*/ 	.word	0x000035d0


	//   ....[46]....
        /*0554*/ 	.word	0x00003620


	//   ....[47]....
        /*0558*/ 	.word	0x00003650


	//   ....[48]....
        /*055c*/ 	.word	0x00003690


	//   ....[49]....
        /*0560*/ 	.word	0x000036b0


	//   ....[50]....
        /*0564*/ 	.word	0x000036d0


	//   ....[51]....
        /*0568*/ 	.word	0x00003800


	//   ....[52]....
        /*056c*/ 	.word	0x00003820


	//   ....[53]....
        /*0570*/ 	.word	0x00003830


	//   ....[54]....
        /*0574*/ 	.word	0x00003850


	//   ....[55]....
        /*0578*/ 	.word	0x00003890


	//   ....[56]....
        /*057c*/ 	.word	0x000038c0


	//   ....[57]....
        /*0580*/ 	.word	0x00003900


	//   ....[58]....
        /*0584*/ 	.word	0x00003920


	//   ....[59]....
        /*0588*/ 	.word	0x00003940


	//   ....[60]....
        /*058c*/ 	.word	0x00003a70


	//   ....[61]....
        /*0590*/ 	.word	0x00003a90


	//   ....[62]....
        /*0594*/ 	.word	0x00003aa0


	//   ....[63]....
        /*0598*/ 	.word	0x00003ac0


	//   ....[64]....
        /*059c*/ 	.word	0x00003b00


	//   ....[65]....
        /*05a0*/ 	.word	0x00003b30


	//   ....[66]....
        /*05a4*/ 	.word	0x00003b70


	//   ....[67]....
        /*05a8*/ 	.word	0x00003b90


	//   ....[68]....
        /*05ac*/ 	.word	0x00003bb0


	//   ....[69]....
        /*05b0*/ 	.word	0x00003ce0


	//   ....[70]....
        /*05b4*/ 	.word	0x00003d00


	//   ....[71]....
        /*05b8*/ 	.word	0x00003d10


	//   ....[72]....
        /*05bc*/ 	.word	0x00003d30


	//   ....[73]....
        /*05c0*/ 	.word	0x00003d70


	//   ....[74]....
        /*05c4*/ 	.word	0x00003da0


	//   ....[75]....
        /*05c8*/ 	.word	0x00003de0


	//   ....[76]....
        /*05cc*/ 	.word	0x00003e00


	//   ....[77]....
        /*05d0*/ 	.word	0x00003e20


	//   ....[78]....
        /*05d4*/ 	.word	0x00003f20


	//   ....[79]....
        /*05d8*/ 	.word	0x00003f40


	//   ....[80]....
        /*05dc*/ 	.word	0x00003f50


	//   ....[81]....
        /*05e0*/ 	.word	0x00003f70


	//   ....[82]....
        /*05e4*/ 	.word	0x00003fb0


	//   ....[83]....
        /*05e8*/ 	.word	0x00003fe0


	//   ....[84]....
        /*05ec*/ 	.word	0x00004020


	//   ....[85]....
        /*05f0*/ 	.word	0x00004040


	//   ....[86]....
        /*05f4*/ 	.word	0x00004060


	//   ....[87]....
        /*05f8*/ 	.word	0x00004160


	//   ....[88]....
        /*05fc*/ 	.word	0x00004180


	//   ....[89]....
        /*0600*/ 	.word	0x00004190


	//   ....[90]....
        /*0604*/ 	.word	0x000041b0


	//   ....[91]....
        /*0608*/ 	.word	0x000041f0


	//   ....[92]....
        /*060c*/ 	.word	0x00004220


	//   ....[93]....
        /*0610*/ 	.word	0x00004260


	//   ....[94]....
        /*0614*/ 	.word	0x00004280


	//   ....[95]....
        /*0618*/ 	.word	0x000042a0


	//   ....[96]....
        /*061c*/ 	.word	0x000043a0


	//   ....[97]....
        /*0620*/ 	.word	0x000043c0


	//   ....[98]....
        /*0624*/ 	.word	0x000043d0


	//   ....[99]....
        /*0628*/ 	.word	0x000043f0


	//   ....[100]....
        /*062c*/ 	.word	0x00004430


	//   ....[101]....
        /*0630*/ 	.word	0x00004460


	//   ....[102]....
        /*0634*/ 	.word	0x000044a0


	//   ....[103]....
        /*0638*/ 	.word	0x000044c0


	//   ....[104]....
        /*063c*/ 	.word	0x000044e0


	//   ....[105]....
        /*0640*/ 	.word	0x000045e0


	//   ....[106]....
        /*0644*/ 	.word	0x00004600


	//   ....[107]....
        /*0648*/ 	.word	0x00004610


	//   ....[108]....
        /*064c*/ 	.word	0x00004630


	//   ....[109]....
        /*0650*/ 	.word	0x00004670


	//   ....[110]....
        /*0654*/ 	.word	0x000046a0


	//   ....[111]....
        /*0658*/ 	.word	0x000046e0


	//   ....[112]....
        /*065c*/ 	.word	0x00004700


	//   ....[113]....
        /*0660*/ 	.word	0x00004720


	//   ....[114]....
        /*0664*/ 	.word	0x00004820


	//   ....[115]....
        /*0668*/ 	.word	0x00004840


	//   ....[116]....
        /*066c*/ 	.word	0x00004850


	//   ....[117]....
        /*0670*/ 	.word	0x00004870


	//   ....[118]....
        /*0674*/ 	.word	0x000048b0


	//   ....[119]....
        /*0678*/ 	.word	0x000048e0


	//   ....[120]....
        /*067c*/ 	.word	0x00004920


	//   ....[121]....
        /*0680*/ 	.word	0x00004940


	//   ....[122]....
        /*0684*/ 	.word	0x00004960


	//   ....[123]....
        /*0688*/ 	.word	0x00004a60


	//   ....[124]....
        /*068c*/ 	.word	0x00004a80


	//   ....[125]....
        /*0690*/ 	.word	0x00004a90


	//   ....[126]....
        /*0694*/ 	.word	0x00004ab0


	//   ....[127]....
        /*0698*/ 	.word	0x00004af0


	//   ....[128]....
        /*069c*/ 	.word	0x00004b20


	//   ....[129]....
        /*06a0*/ 	.word	0x00004b60


	//   ....[130]....
        /*06a4*/ 	.word	0x00004b80


	//   ....[131]....
        /*06a8*/ 	.word	0x00004ba0


	//   ....[132]....
        /*06ac*/ 	.word	0x00004cd0


	//   ....[133]....
        /*06b0*/ 	.word	0x00004cf0


	//   ....[134]....
        /*06b4*/ 	.word	0x00004d00


	//   ....[135]....
        /*06b8*/ 	.word	0x00004d20


	//   ....[136]....
        /*06bc*/ 	.word	0x00004d60


	//   ....[137]....
        /*06c0*/ 	.word	0x00004d90


	//   ....[138]....
        /*06c4*/ 	.word	0x00004dd0


	//   ....[139]....
        /*06c8*/ 	.word	0x00004df0


	//   ....[140]....
        /*06cc*/ 	.word	0x00004e10


	//   ....[141]....
        /*06d0*/ 	.word	0x00004f40


	//   ....[142]....
        /*06d4*/ 	.word	0x00004f90


	//   ....[143]....
        /*06d8*/ 	.word	0x00004fa0


	//   ....[144]....
        /*06dc*/ 	.word	0x00004fd0


	//   ....[145]....
        /*06e0*/ 	.word	0x00005000


	//   ....[146]....
        /*06e4*/ 	.word	0x00005050


	//   ....[147]....
        /*06e8*/ 	.word	0x00005060


	//   ....[148]....
        /*06ec*/ 	.word	0x000050a0


	//   ....[149]....
        /*06f0*/ 	.word	0x000050d0


	//   ....[150]....
        /*06f4*/ 	.word	0x000051b0


	//   ....[151]....
        /*06f8*/ 	.word	0x00005210


	//   ....[152]....
        /*06fc*/ 	.word	0x00005220


	//   ....[153]....
        /*0700*/ 	.word	0x00005270


	//   ....[154]....
        /*0704*/ 	.word	0x000052a0


	//   ....[155]....
        /*0708*/ 	.word	0x000052d0


	//   ....[156]....
        /*070c*/ 	.word	0x00005300


	//   ....[157]....
        /*0710*/ 	.word	0x00005330


	//   ....[158]....
        /*0714*/ 	.word	0x00005360


	//   ....[159]....
        /*0718*/ 	.word	0x00005420


	//   ....[160]....
        /*071c*/ 	.word	0x00005450


	//   ....[161]....
        /*0720*/ 	.word	0x00005460


	//   ....[162]....
        /*0724*/ 	.word	0x000054b0


	//   ....[163]....
        /*0728*/ 	.word	0x00005500


	//   ....[164]....
        /*072c*/ 	.word	0x00005530


	//   ....[165]....
        /*0730*/ 	.word	0x00005560


	//   ....[166]....
        /*0734*/ 	.word	0x00005590


	//   ....[167]....
        /*0738*/ 	.word	0x000055c0


	//   ....[168]....
        /*073c*/ 	.word	0x00005690


	//   ....[169]....
        /*0740*/ 	.word	0x000056b0


	//   ....[170]....
        /*0744*/ 	.word	0x000056c0


	//   ....[171]....
        /*0748*/ 	.word	0x00005710


	//   ....[172]....
        /*074c*/ 	.word	0x00005740


	//   ....[173]....
        /*0750*/ 	.word	0x00005770


	//   ....[174]....
        /*0754*/ 	.word	0x000057a0


	//   ....[175]....
        /*0758*/ 	.word	0x000057d0


	//   ....[176]....
        /*075c*/ 	.word	0x00005800


	//   ....[177]....
        /*0760*/ 	.word	0x000058f0


	//   ....[178]....
        /*0764*/ 	.word	0x00005dd0


	//   ....[179]....
        /*0768*/ 	.word	0x000060f0


	//   ....[180]....
        /*076c*/ 	.word	0x00006190


	//   ....[181]....
        /*0770*/ 	.word	0x00006230


	//   ....[182]....
        /*0774*/ 	.word	0x000062d0


	//   ....[183]....
        /*0778*/ 	.word	0x00006370


	//   ....[184]....
        /*077c*/ 	.word	0x00006410


	//   ....[185]....
        /*0780*/ 	.word	0x000064b0


	//   ....[186]....
        /*0784*/ 	.word	0x00006550


	//   ....[187]....
        /*0788*/ 	.word	0x000065f0


	//   ....[188]....
        /*078c*/ 	.word	0x00006690


	//   ....[189]....
        /*0790*/ 	.word	0x00006730


	//   ....[190]....
        /*0794*/ 	.word	0x000067d0


	//   ....[191]....
        /*0798*/ 	.word	0x00006870


	//   ....[192]....
        /*079c*/ 	.word	0x00006910


	//   ....[193]....
        /*07a0*/ 	.word	0x000069b0


	//   ....[194]....
        /*07a4*/ 	.word	0x00006a50


	//   ....[195]....
        /*07a8*/ 	.word	0x00006af0


	//   ....[196]....
        /*07ac*/ 	.word	0x00006b90


	//   ....[197]....
        /*07b0*/ 	.word	0x00006c30


	//   ....[198]....
        /*07b4*/ 	.word	0x00006e00


	//   ....[199]....
        /*07b8*/ 	.word	0x00006f00


	//   ....[200]....
        /*07bc*/ 	.word	0x00007000


	//   ....[201]....
        /*07c0*/ 	.word	0x00007100


	//   ....[202]....
        /*07c4*/ 	.word	0x00007200


	//   ....[203]....
        /*07c8*/ 	.word	0x00007300


	//   ....[204]....
        /*07cc*/ 	.word	0x00007400


	//   ....[205]....
        /*07d0*/ 	.word	0x00007500


	//   ....[206]....
        /*07d4*/ 	.word	0x00007600


	//   ....[207]....
        /*07d8*/ 	.word	0x00007700


	//   ....[208]....
        /*07dc*/ 	.word	0x00007800


	//   ....[209]....
        /*07e0*/ 	.word	0x00007900


	//   ....[210]....
        /*07e4*/ 	.word	0x000079f0


	//   ....[211]....
        /*07e8*/ 	.word	0x00007ad0


	//   ....[212]....
        /*07ec*/ 	.word	0x00007bb0


	//   ....[213]....
        /*07f0*/ 	.word	0x00007c90


	//   ....[214]....
        /*07f4*/ 	.word	0x00007d70


	//   ....[215]....
        /*07f8*/ 	.word	0x00007e50


	//   ....[216]....
        /*07fc*/ 	.word	0x00007f20


	//   ....[217]....
        /*0800*/ 	.word	0x00007f90


	//   ....[218]....
        /*0804*/ 	.word	0x00008000


	//   ....[219]....
        /*0808*/ 	.word	0x00008070


	//   ....[220]....
        /*080c*/ 	.word	0x000080e0


	//   ....[221]....
        /*0810*/ 	.word	0x00008150


	//----- nvinfo : EIATTR_VRC_CTA_INIT_COUNT
	.align		4
.L_326:
        /*0814*/ 	.byte	0x02, 0x4a
	.zero		1
	.zero		1


	//----- nvinfo : EIATTR_EXIT_INSTR_OFFSETS
	.align		4
        /*0818*/ 	.byte	0x04, 0x1c
        /*081a*/ 	.short	(.L_328 - .L_327)


	//   ....[0]....
.L_327:
        /*081c*/ 	.word	0x00001f50


	//   ....[1]....
        /*0820*/ 	.word	0x00002340


	//   ....[2]....
        /*0824*/ 	.word	0x00002360


	//   ....[3]....
        /*0828*/ 	.word	0x00006c40


	//   ....[4]....
        /*082c*/ 	.word	0x00007f30


	//----- nvinfo : EIATTR_MAX_THREADS
	.align		4
.L_328:
        /*0830*/ 	.byte	0x04, 0x05
        /*0832*/ 	.short	(.L_330 - .L_329)
.L_329:
        /*0834*/ 	.word	0x00000200
        /*0838*/ 	.word	0x00000001
        /*083c*/ 	.word	0x00000001


	//----- nvinfo : EIATTR_CRS_STACK_SIZE
	.align		4
.L_330:
        /*0840*/ 	.byte	0x04, 0x1e
        /*0842*/ 	.short	(.L_332 - .L_331)
.L_331:
        /*0844*/ 	.word	0x00000000


	//----- nvinfo : EIATTR_CBANK_PARAM_SIZE
	.align		4
.L_332:
        /*0848*/ 	.byte	0x03, 0x19
        /*084a*/ 	.short	0x004d


	//----- nvinfo : EIATTR_PARAM_CBANK
	.align		4
        /*084c*/ 	.byte	0x04, 0x0a
        /*084e*/ 	.short	(.L_334 - .L_333)
	.align		4
.L_333:
        /*0850*/ 	.word	index@(.nv.constant0._ZN3cub18CUB_300001_SM_10006detail10radix_sort29DeviceRadixSortOnesweepKernelINS1_5radix10policy_hubIcNS0_8NullTypeEyE10Policy1000ELNS0_9SortOrderE0EcS6_yiiNS1_21identity_decomposer_tEEEvPT5_SC_PT3_PKSD_PT1_PKSH_PT2_PKSL_T4_iiT6_)
        /*0854*/ 	.short	0x0380
        /*0856*/ 	.short	0x004d


	//----- nvinfo : EIATTR_SW_WAR
	.align		4
.L_334:
        /*0858*/ 	.byte	0x04, 0x36
        /*085a*/ 	.short	(.L_336 - .L_335)
.L_335:
        /*085c*/ 	.word	0x00000008
.L_336:


//--------------------- .nv.info._ZN3cub18CUB_300001_SM_10006detail10radix_sort33DeviceRadixSortExclusiveSumKernelINS1_5radix10policy_hubIcNS0_8NullTypeEyE10Policy1000EyEEvPT0_ --------------------------
	.section	.nv.info._ZN3cub18CUB_300001_SM_10006detail10radix_sort33DeviceRadixSortExclusiveSumKernelINS1_5radix10policy_hubIcNS0_8NullTypeEyE10Policy1000EyEEvPT0_,"",@"SHT_CUDA_INFO"
	.sectionflags	@""
	.align	4


	//----- nvinfo : EIATTR_CUDA_API_VERSION
	.align		4
        /*0000*/ 	.byte	0x04, 0x37
        /*0002*/ 	.short	(.L_338 - .L_337)
.L_337:
        /*0004*/ 	.word	0x00000082


	//----- nvinfo : EIATTR_KPARAM_INFO
	.align		4
.L_338:
        /*0008*/ 	.byte	0x04, 0x17
        /*000a*/ 	.short	(.L_340 - .L_339)
.L_339:
        /*000c*/ 	.word	0x00000000
        /*0010*/ 	.short	0x0000
        /*0012*/ 	.short	0x0000
        /*0014*/ 	.byte	0x00, 0xf5, 0x21, 0x00


	//----- nvinfo : EIATTR_SPARSE_MMA_MASK
	.align		4
.L_340:
        /*0018*/ 	.byte	0x03, 0x50
        /*001a*/ 	.short	0x0000


	//----- nvinfo : EIATTR_MAXREG_COUNT
	.align		4
        /*001c*/ 	.byte	0x03, 0x1b
        /*001e*/ 	.short	0x00ff


	//----- nvinfo : EIATTR_NUM_BARRIERS
	.align		4
        /*0020*/ 	.byte	0x02, 0x4c
        /*0022*/ 	.byte	0x01
	.zero		1


	//----- nvinfo : EIATTR_MERCURY_ISA_VERSION
	.align		4
        /*0024*/ 	.byte	0x03, 0x5f
        /*0026*/ 	.short	0x0101


	//----- nvinfo : EIATTR_COOP_GROUP_MASK_REGIDS
	.align		4
        /*0028*/ 	.byte	0x04, 0x29
        /*002a*/ 	.short	(.L_342 - .L_341)


	//   ....[0]....
.L_341:
        /*002c*/ 	.word	0xffffffff


	//   ....[1]....
        /*0030*/ 	.word	0xffffffff


	//   ....[2]....
        /*0034*/ 	.word	0xffffffff


	//   ....[3]....
        /*0038*/ 	.word	0xffffffff


	//   ....[4]....
        /*003c*/ 	.word	0xffffffff


	//   ....[5]....
        /*0040*/ 	.word	0xffffffff


	//   ....[6]....
        /*0044*/ 	.word	0xffffffff


	//   ....[7]....
        /*0048*/ 	.word	0xffffffff


	//   ....[8]....
        /*004c*/ 	.word	0xffffffff


	//   ....[9]....
        /*0050*/ 	.word	0xffffffff


	//   ....[10]....
        /*0054*/ 	.word	0x05000015


	//   ....[11]....
        /*0058*/ 	.word	0x05000015


	//   ....[12]....
        /*005c*/ 	.word	0x05000015


	//   ....[13]....
        /*0060*/ 	.word	0x05000015


	//   ....[14]....
        /*0064*/ 	.word	0x05000015


	//   ....[15]....
        /*0068*/ 	.word	0x05000015


	//   ....[16]....
        /*006c*/ 	.word	0x05000015


	//   ....[17]....
        /*0070*/ 	.word	0x05000015


	//   ....[18]....
        /*0074*/ 	.word	0x05000015


	//   ....[19]....
        /*0078*/ 	.word	0x05000015


	//----- nvinfo : EIATTR_COOP_GROUP_INSTR_OFFSETS
	.align		4
.L_342:
        /*007c*/ 	.byte	0x04, 0x28
        /*007e*/ 	.short	(.L_344 - .L_343)


	//   ....[0]....
.L_343:
        /*0080*/ 	.word	0x00000250


	//   ....[1]....
        /*0084*/ 	.word	0x00000260


	//   ....[2]....
        /*0088*/ 	.word	0x000002a0


	//   ....[3]....
        /*008c*/ 	.word	0x000002c0


	//   ....[4]....
        /*0090*/ 	.word	0x00000310


	//   ....[5]....
        /*0094*/ 	.word	0x00000320


	//   ....[6]....
        /*0098*/ 	.word	0x00000360


	//   ....[7]....
        /*009c*/ 	.word	0x00000380


	//   ....[8]....
        /*00a0*/ 	.word	0x000003d0


	//   ....[9]....
        /*00a4*/ 	.word	0x000003e0


	//   ....[10]....
        /*00a8*/ 	.word	0x00000660


	//   ....[11]....
        /*00ac*/ 	.word	0x000006b0


	//   ....[12]....
        /*00b0*/ 	.word	0x00000740


	//   ....[13]....
        /*00b4*/ 	.word	0x00000790


	//   ....[14]....
        /*00b8*/ 	.word	0x00000820


	//   ....[15]....
        /*00bc*/ 	.word	0x00000870


	//   ....[16]....
        /*00c0*/ 	.word	0x00000900


	//   ....[17]....
        /*00c4*/ 	.word	0x00000950


	//   ....[18]....
        /*00c8*/ 	.word	0x000009e0


	//   ....[19]....
        /*00cc*/ 	.word	0x00000a30


	//----- nvinfo : EIATTR_VRC_CTA_INIT_COUNT
	.align		4
.L_344:
        /*00d0*/ 	.byte	0x02, 0x4a
	.zero		1
	.zero		1


	//----- nvinfo : EIATTR_EXIT_INSTR_OFFSETS
	.align		4
        /*00d4*/ 	.byte	0x04, 0x1c
        /*00d6*/ 	.short	(.L_346 - .L_345)


	//   ....[0]....
.L_345:
        /*00d8*/ 	.word	0x000005d0


	//   ....[1]....
        /*00dc*/ 	.word	0x00000600


	//----- nvinfo : EIATTR_CRS_STACK_SIZE
	.align		4
.L_346:
        /*00e0*/ 	.byte	0x04, 0x1e
        /*00e2*/ 	.short	(.L_348 - .L_347)
.L_347:
        /*00e4*/ 	.word	0x00000000


	//----- nvinfo : EIATTR_CBANK_PARAM_SIZE
	.align		4
.L_348:
        /*00e8*/ 	.byte	0x03, 0x19
        /*00ea*/ 	.short	0x0008


	//----- nvinfo : EIATTR_PARAM_CBANK
	.align		4
        /*00ec*/ 	.byte	0x04, 0x0a
        /*00ee*/ 	.short	(.L_350 - .L_349)
	.align		4
.L_349:
        /*00f0*/ 	.word	index@(.nv.constant0._ZN3cub18CUB_300001_SM_10006detail10radix_sort33DeviceRadixSortExclusiveSumKernelINS1_5radix10policy_hubIcNS0_8NullTypeEyE10Policy1000EyEEvPT0_)
        /*00f4*/ 	.short	0x0380
        /*00f6*/ 	.short	0x0008


	//----- nvinfo : EIATTR_SW_WAR
	.align		4
.L_350:
        /*00f8*/ 	.byte	0x04, 0x36
        /*00fa*/ 	.short	(.L_352 - .L_351)
.L_351:
        /*00fc*/ 	.word	0x00000008
.L_352:


//--------------------- .nv.info._ZN3cub18CUB_300001_SM_10006detail10radix_sort30DeviceRadixSortHistogramKernelINS1_5radix10policy_hubIcNS0_8NullTypeEyE10Policy1000ELNS0_9SortOrderE0EcyNS1_21identity_decomposer_tEEEvPT2_PKT1_SB_iiT3_ --------------------------
	.section	.nv.info._ZN3cub18CUB_300001_SM_10006detail10radix_sort30DeviceRadixSortHistogramKernelINS1_5radix10policy_hubIcNS0_8NullTypeEyE10Policy1000ELNS0_9SortOrderE0EcyNS1_21identity_decomposer_tEEEvPT2_PKT1_SB_iiT3_,"",@"SHT_CUDA_INFO"
	.sectionflags	@""
	.align	4


	//----- nvinfo : EIATTR_CUDA_API_VERSION
	.align		4
        /*0000*/ 	.byte	0x04, 0x37
        /*0002*/ 	.short	(.L_354 - .L_353)
.L_353:
        /*0004*/ 	.word	0x00000082


	//----- nvinfo : EIATTR_KPARAM_INFO
	.align		4
.L_354:
        /*0008*/ 	.byte	0x04, 0x17
        /*000a*/ 	.short	(.L_356 - .L_355)
.L_355:
        /*000c*/ 	.word	0x00000000
        /*0010*/ 	.short	0x0005
        /*0012*/ 	.short	0x0020
        /*0014*/ 	.byte	0x00, 0xf0, 0x05, 0x00


	//----- nvinfo : EIATTR_KPARAM_INFO
	.align		4
.L_356:
        /*0018*/ 	.byte	0x04, 0x17
        /*001a*/ 	.short	(.L_358 - .L_357)
.L_357:
        /*001c*/ 	.word	0x00000000
        /*0020*/ 	.short	0x0004
        /*0022*/ 	.short	0x001c
        /*0024*/ 	.byte	0x00, 0xf0, 0x11, 0x00


	//----- nvinfo : EIATTR_KPARAM_INFO
	.align		4
.L_358:
        /*0028*/ 	.byte	0x04, 0x17
        /*002a*/ 	.short	(.L_360 - .L_359)
.L_359:
        /*002c*/ 	.word	0x00000000
        /*0030*/ 	.short	0x0003
        /*0032*/ 	.short	0x0018
        /*0034*/ 	.byte	0x00, 0xf0, 0x11, 0x00


	//----- nvinfo : EIATTR_KPARAM_INFO
	.align		4
.L_360:
        /*0038*/ 	.byte	0x04, 0x17
        /*003a*/ 	.short	(.L_362 - .L_361)
.L_361:
        /*003c*/ 	.word	0x00000000
        /*0040*/ 	.short	0x0002
        /*0042*/ 	.short	0x0010
        /*0044*/ 	.byte	0x00, 0xf0, 0x21, 0x00


	//----- nvinfo : EIATTR_KPARAM_INFO
	.align		4
.L_362:
        /*0048*/ 	.byte	0x04, 0x17
        /*004a*/ 	.short	(.L_364 - .L_363)
.L_363:
        /*004c*/ 	.word	0x00000000
        /*0050*/ 	.short	0x0001
        /*0052*/ 	.short	0x0008
        /*0054*/ 	.byte	0x00, 0xf5, 0x21, 0x00


	//----- nvinfo : EIATTR_KPARAM_INFO
	.align		4
.L_364:
        /*0058*/ 	.byte	0x04, 0x17
        /*005a*/ 	.short	(.L_366 - .L_365)
.L_365:
        /*005c*/ 	.word	0x00000000
        /*0060*/ 	.short	0x0000
        /*0062*/ 	.short	0x0000
        /*0064*/ 	.byte	0x00, 0xf5, 0x21, 0x00


	//----- nvinfo : EIATTR_SPARSE_MMA_MASK
	.align		4
.L_366:
        /*0068*/ 	.byte	0x03, 0x50
        /*006a*/ 	.short	0x0000


	//----- nvinfo : EIATTR_MAXREG_COUNT
	.align		4
        /*006c*/ 	.byte	0x03, 0x1b
        /*006e*/ 	.short	0x00ff


	//----- nvinfo : EIATTR_NUM_BARRIERS
	.align		4
        /*0070*/ 	.byte	0x02, 0x4c
        /*0072*/ 	.byte	0x01
	.zero		1


	//----- nvinfo : EIATTR_MERCURY_ISA_VERSION
	.align		4
        /*0074*/ 	.byte	0x03, 0x5f
        /*0076*/ 	.short	0x0101


	//----- nvinfo : EIATTR_VRC_CTA_INIT_COUNT
	.align		4
        /*0078*/ 	.byte	0x02, 0x4a
	.zero		1
	.zero		1


	//----- nvinfo : EIATTR_EXIT_INSTR_OFFSETS
	.align		4
        /*007c*/ 	.byte	0x04, 0x1c
        /*007e*/ 	.short	(.L_368 - .L_367)


	//   ....[0]....
.L_367:
        /*0080*/ 	.word	0x00000040


	//   ....[1]....
        /*0084*/ 	.word	0x00002ff0


	//----- nvinfo : EIATTR_MAX_THREADS
	.align		4
.L_368:
        /*0088*/ 	.byte	0x04, 0x05
        /*008a*/ 	.short	(.L_370 - .L_369)
.L_369:
        /*008c*/ 	.word	0x00000080
        /*0090*/ 	.word	0x00000001
        /*0094*/ 	.word	0x00000001


	//----- nvinfo : EIATTR_CRS_STACK_SIZE
	.align		4
.L_370:
        /*0098*/ 	.byte	0x04, 0x1e
        /*009a*/ 	.short	(.L_372 - .L_371)
.L_371:
        /*009c*/ 	.word	0x00000000


	//----- nvinfo : EIATTR_CBANK_PARAM_SIZE
	.align		4
.L_372:
        /*00a0*/ 	.byte	0x03, 0x19
        /*00a2*/ 	.short	0x0021


	//----- nvinfo : EIATTR_PARAM_CBANK
	.align		4
        /*00a4*/ 	.byte	0x04, 0x0a
        /*00a6*/ 	.short	(.L_374 - .L_373)
	.align		4
.L_373:
        /*00a8*/ 	.word	index@(.nv.constant0._ZN3cub18CUB_300001_SM_10006detail10radix_sort30DeviceRadixSortHistogramKernelINS1_5radix10policy_hubIcNS0_8NullTypeEyE10Policy1000ELNS0_9SortOrderE0EcyNS1_21identity_decomposer_tEEEvPT2_PKT1_SB_iiT3_)
        /*00ac*/ 	.short	0x0380
        /*00ae*/ 	.short	0x0021


	//----- nvinfo : EIATTR_SW_WAR
	.align		4
.L_374:
        /*00b0*/ 	.byte	0x04, 0x36
        /*00b2*/ 	.short	(.L_376 - .L_375)
.L_375:
        /*00b4*/ 	.word	0x00000008
.L_376:


//--------------------- .nv.info._ZN3cub18CUB_300001_SM_10006detail10radix_sort31DeviceRadixSortSingleTileKernelINS1_5radix10policy_hubIcNS0_8NullTypeEyE10Policy1000ELNS0_9SortOrderE0EcS6_yNS1_21identity_decomposer_tEEEvPKT1_PSB_PKT2_PSF_T3_iiT4_ --------------------------
	.section	.nv.info._ZN3cub18CUB_300001_SM_10006detail10radix_sort31DeviceRadixSortSingleTileKernelINS1_5radix10policy_hubIcNS0_8NullTypeEyE10Policy1000ELNS0_9SortOrderE0EcS6_yNS1_21identity_decomposer_tEEEvPKT1_PSB_PKT2_PSF_T3_iiT4_,"",@"SHT_CUDA_INFO"
	.sectionflags	@""
	.align	4


	//----- nvinfo : EIATTR_CUDA_API_VERSION
	.align		4
        /*0000*/ 	.byte	0x04, 0x37
        /*0002*/ 	.short	(.L_378 - .L_377)
.L_377:
        /*0004*/ 	.word	0x00000082


	//----- nvinfo : EIATTR_KPARAM_INFO
	.align		4
.L_378:
        /*0008*/ 	.byte	0x04, 0x17
        /*000a*/ 	.short	(.L_380 - .L_379)
.L_379:
        /*000c*/ 	.word	0x00000000
        /*0010*/ 	.short	0x0007
        /*0012*/ 	.short	0x0030
        /*0014*/ 	.byte	0x00, 0xf0, 0x05, 0x00


	//----- nvinfo : EIATTR_KPARAM_INFO
	.align		4
.L_380:
        /*0018*/ 	.byte	0x04, 0x17
        /*001a*/ 	.short	(.L_382 - .L_381)
.L_381:
        /*001c*/ 	.word	0x00000000
        /*0020*/ 	.short	0x0006
        /*0022*/ 	.short	0x002c
        /*0024*/ 	.byte	0x00, 0xf0, 0x11, 0x00


	//----- nvinfo : EIATTR_KPARAM_INFO
	.align		4
.L_382:
        /*0028*/ 	.byte	0x04, 0x17
        /*002a*/ 	.short	(.L_384 - .L_383)
.L_383:
        /*002c*/ 	.word	0x00000000
        /*0030*/ 	.short	0x0005
        /*0032*/ 	.short	0x0028
        /*0034*/ 	.byte	0x00, 0xf0, 0x11, 0x00


	//----- nvinfo : EIATTR_KPARAM_INFO
	.align		4
.L_384:
        /*0038*/ 	.byte	0x04, 0x17
        /*003a*/ 	.short	(.L_386 - .L_385)
.L_385:
        /*003c*/ 	.word	0x00000000
        /*0040*/ 	.short	0x0004
        /*0042*/ 	.short	0x0020
        /*0044*/ 	.byte	0x00, 0xf0, 0x21, 0x00


	//----- nvinfo : EIATTR_KPARAM_INFO
	.align		4
.L_386:
        /*0048*/ 	.byte	0x04, 0x17
        /*004a*/ 	.short	(.L_388 - .L_387)
.L_387:
        /*004c*/ 	.word	0x00000000
        /*0050*/ 	.short	0x0003
        /*0052*/ 	.short	0x0018
        /*0054*/ 	.byte	0x00, 0xf5, 0x21, 0x00


	//----- nvinfo : EIATTR_KPARAM_INFO
	.align		4
.L_388:
        /*0058*/ 	.byte	0x04, 0x17
        /*005a*/ 	.short	(.L_390 - .L_389)
.L_389:
        /*005c*/ 	.word	0x00000000
        /*0060*/ 	.short	0x0002
        /*0062*/ 	.short	0x0010
        /*0064*/ 	.byte	0x00, 0xf5, 0x21, 0x00


	//----- nvinfo : EIATTR_KPARAM_INFO
	.align		4
.L_390:
        /*0068*/ 	.byte	0x04, 0x17
        /*006a*/ 	.short	(.L_392 - .L_391)
.L_391:
        /*006c*/ 	.word	0x00000000
        /*0070*/ 	.short	0x0001
        /*0072*/ 	.short	0x0008
        /*0074*/ 	.byte	0x00, 0xf5, 0x21, 0x00


	//----- nvinfo : EIATTR_KPARAM_INFO
	.align		4
.L_392:
        /*0078*/ 	.byte	0x04, 0x17
        /*007a*/ 	.short	(.L_394 - .L_393)
.L_393:
        /*007c*/ 	.word	0x00000000
        /*0080*/ 	.short	0x0000
        /*0082*/ 	.short	0x0000
        /*0084*/ 	.byte	0x00, 0xf5, 0x21, 0x00


	//----- nvinfo : EIATTR_SPARSE_MMA_MASK
	.align		4
.L_394:
        /*0088*/ 	.byte	0x03, 0x50
        /*008a*/ 	.short	0x0000


	//----- nvinfo : EIATTR_MAXREG_COUNT
	.align		4
        /*008c*/ 	.byte	0x03, 0x1b
        /*008e*/ 	.short	0x00ff


	//----- nvinfo : EIATTR_NUM_BARRIERS
	.align		4
        /*0090*/ 	.byte	0x02, 0x4c
        /*0092*/ 	.byte	0x01
	.zero		1


	//----- nvinfo : EIATTR_MERCURY_ISA_VERSION
	.align		4
        /*0094*/ 	.byte	0x03, 0x5f
        /*0096*/ 	.short	0x0101


	//----- nvinfo : EIATTR_COOP_GROUP_MASK_REGIDS
	.align		4
        /*0098*/ 	.byte	0x04, 0x29
        /*009a*/ 	.short	(.L_396 - .L_395)


	//   ....[0]....
.L_395:
        /*009c*/ 	.word	0xffffffff


	//   ....[1]....
        /*00a0*/ 	.word	0xffffffff


	//   ....[2]....
        /*00a4*/ 	.word	0xffffffff


	//   ....[3]....
        /*00a8*/ 	.word	0xffffffff


	//   ....[4]....
        /*00ac*/ 	.word	0xffffffff


	//----- nvinfo : EIATTR_COOP_GROUP_INSTR_OFFSETS
	.align		4
.L_396:
        /*00b0*/ 	.byte	0x04, 0x28
        /*00b2*/ 	.short	(.L_398 - .L_397)


	//   ....[0]....
.L_397:
        /*00b4*/ 	.word	0x00001970


	//   ....[1]....
        /*00b8*/ 	.word	0x00001990


	//   ....[2]....
        /*00bc*/ 	.word	0x000019b0


	//   ....[3]....
        /*00c0*/ 	.word	0x000019d0


	//   ....[4]....
        /*00c4*/ 	.word	0x000019f0


	//----- nvinfo : EIATTR_VRC_CTA_INIT_COUNT
	.align		4
.L_398:
        /*00c8*/ 	.byte	0x02, 0x4a
	.zero		1
	.zero		1


	//----- nvinfo : EIATTR_EXIT_INSTR_OFFSETS
	.align		4
        /*00cc*/ 	.byte	0x04, 0x1c
        /*00ce*/ 	.short	(.L_400 - .L_399)


	//   ....[0]....
.L_399:
        /*00d0*/ 	.word	0x00002c10


	//   ....[1]....
        /*00d4*/ 	.word	0x00002c50


	//----- nvinfo : EIATTR_MAX_THREADS
	.align		4
.L_400:
        /*00d8*/ 	.byte	0x04, 0x05
        /*00da*/ 	.short	(.L_402 - .L_401)
.L_401:
        /*00dc*/ 	.word	0x00000100
        /*00e0*/ 	.word	0x00000001
        /*00e4*/ 	.word	0x00000001


	//----- nvinfo : EIATTR_CBANK_PARAM_SIZE
	.align		4
.L_402:
        /*00e8*/ 	.byte	0x03, 0x19
        /*00ea*/ 	.short	0x0031


	//----- nvinfo : EIATTR_PARAM_CBANK
	.align		4
        /*00ec*/ 	.byte	0x04, 0x0a
        /*00ee*/ 	.short	(.L_404 - .L_403)
	.align		4
.L_403:
        /*00f0*/ 	.word	index@(.nv.constant0._ZN3cub18CUB_300001_SM_10006detail10radix_sort31DeviceRadixSortSingleTileKernelINS1_5radix10policy_hubIcNS0_8NullTypeEyE10Policy1000ELNS0_9SortOrderE0EcS6_yNS1_21identity_decomposer_tEEEvPKT1_PSB_PKT2_PSF_T3_iiT4_)
        /*00f4*/ 	.short	0x0380
        /*00f6*/ 	.short	0x0031


	//----- nvinfo : EIATTR_SW_WAR
	.align		4
.L_404:
        /*00f8*/ 	.byte	0x04, 0x36
        /*00fa*/ 	.short	(.L_406 - .L_405)
.L_405:
        /*00fc*/ 	.word	0x00000008
.L_406:


//--------------------- .nv.info._ZN3cub18CUB_300001_SM_10006detail10merge_sort26DeviceMergeSortMergeKernelINS2_10policy_hubIN6thrust24THRUST_300001_SM_1000_NS6detail15normal_iteratorINS6_10device_ptrI4TestEEEEE9Policy600ESC_PNS0_8NullTypeESC_SG_mN4cuda3std3__44lessISA_EESA_SF_EEvbT2_T3_T4_PT6_PT7_T5_PSO_SO_NS1_7vsmem_tE --------------------------
	.section	.nv.info._ZN3cub18CUB_300001_SM_10006detail10merge_sort26DeviceMergeSortMergeKernelINS2_10policy_hubIN6thrust24THRUST_300001_SM_1000_NS6detail15normal_iteratorINS6_10device_ptrI4TestEEEEE9Policy600ESC_PNS0_8NullTypeESC_SG_mN4cuda3std3__44lessISA_EESA_SF_EEvbT2_T3_T4_PT6_PT7_T5_PSO_SO_NS1_7vsmem_tE,"",@"SHT_CUDA_INFO"
	.sectionflags	@""
	.align	4


	//----- nvinfo : EIATTR_CUDA_API_VERSION
	.align		4
        /*0000*/ 	.byte	0x04, 0x37
        /*0002*/ 	.short	(.L_408 - .L_407)
.L_407:
        /*0004*/ 	.word	0x00000082


	//----- nvinfo : EIATTR_KPARAM_INFO
	.align		4
.L_408:
        /*0008*/ 	.byte	0x04, 0x17
        /*000a*/ 	.short	(.L_410 - .L_409)
.L_409:
        /*000c*/ 	.word	0x00000000
        /*0010*/ 	.short	0x0009
        /*0012*/ 	.short	0x0048
        /*0014*/ 	.byte	0x00, 0xf0, 0x21, 0x00


	//----- nvinfo : EIATTR_KPARAM_INFO
	.align		4
.L_410:
        /*0018*/ 	.byte	0x04, 0x17
        /*001a*/ 	.short	(.L_412 - .L_411)
.L_411:
        /*001c*/ 	.word	0x00000000
        /*0020*/ 	.short	0x0008
        /*0022*/ 	.short	0x0040
        /*0024*/ 	.byte	0x00, 0xf0, 0x21, 0x00


	//----- nvinfo : EIATTR_KPARAM_INFO
	.align		4
.L_412:
        /*0028*/ 	.byte	0x04, 0x17
        /*002a*/ 	.short	(.L_414 - .L_413)
.L_413:
        /*002c*/ 	.word	0x00000000
        /*0030*/ 	.short	0x0007
        /*0032*/ 	.short	0x0038
        /*0034*/ 	.byte	0x00, 0xf5, 0x21, 0x00


	//----- nvinfo : EIATTR_KPARAM_INFO
	.align		4
.L_414:
        /*0038*/ 	.byte	0x04, 0x17
        /*003a*/ 	.short	(.L_416 - .L_415)
.L_415:
        /*003c*/ 	.word	0x00000000
        /*0040*/ 	.short	0x0006
        /*0042*/ 	.short	0x0030
        /*0044*/ 	.byte	0x00, 0xf0, 0x05, 0x00


	//----- nvinfo : EIATTR_KPARAM_INFO
	.align		4
.L_416:
        /*0048*/ 	.byte	0x04, 0x17
        /*004a*/ 	.short	(.L_418 - .L_417)
.L_417:
        /*004c*/ 	.word	0x00000000
        /*0050*/ 	.short	0x0005
        /*0052*/ 	.short	0x0028
        /*0054*/ 	.byte	0x00, 0xf5, 0x21, 0x00


	//----- nvinfo : EIATTR_KPARAM_INFO
	.align		4
.L_418:
        /*0058*/ 	.byte	0x04, 0x17
        /*005a*/ 	.short	(.L_420 - .L_419)
.L_419:
        /*005c*/ 	.word	0x00000000
        /*0060*/ 	.short	0x0004
        /*0062*/ 	.short	0x0020
        /*0064*/ 	.byte	0x00, 0xf5, 0x21, 0x00


	//----- nvinfo : EIATTR_KPARAM_INFO
	.align		4
.L_420:
        /*0068*/ 	.byte	0x04, 0x17
        /*006a*/ 	.short	(.L_422 - .L_421)
.L_421:
        /*006c*/ 	.word	0x00000000
        /*0070*/ 	.short	0x0003
        /*0072*/ 	.short	0x0018
        /*0074*/ 	.byte	0x00, 0xf0, 0x21, 0x00


	//----- nvinfo : EIATTR_KPARAM_INFO
	.align		4
.L_422:
        /*0078*/ 	.byte	0x04, 0x17
        /*007a*/ 	.short	(.L_424 - .L_423)
.L_423:
        /*007c*/ 	.word	0x00000000
        /*0080*/ 	.short	0x0002
        /*0082*/ 	.short	0x0010
        /*0084*/ 	.byte	0x00, 0xf5, 0x21, 0x00


	//----- nvinfo : EIATTR_KPARAM_INFO
	.align		4
.L_424:
        /*0088*/ 	.byte	0x04, 0x17
        /*008a*/ 	.short	(.L_426 - .L_425)
.L_425:
        /*008c*/ 	.word	0x00000000
        /*0090*/ 	.short	0x0001
        /*0092*/ 	.short	0x0008
        /*0094*/ 	.byte	0x00, 0xf0, 0x21, 0x00


	//----- nvinfo : EIATTR_KPARAM_INFO
	.align		4
.L_426:
        /*0098*/ 	.byte	0x04, 0x17
        /*009a*/ 	.short	(.L_428 - .L_427)
.L_427:
        /*009c*/ 	.word	0x00000000
        /*00a0*/ 	.short	0x0000
        /*00a2*/ 	.short	0x0000
        /*00a4*/ 	.byte	0x00, 0xf0, 0x05, 0x00


	//----- nvinfo : EIATTR_SPARSE_MMA_MASK
	.align		4
.L_428:
        /*00a8*/ 	.byte	0x03, 0x50
        /*00aa*/ 	.short	0x0000


	//----- nvinfo : EIATTR_MAXREG_COUNT
	.align		4
        /*00ac*/ 	.byte	0x03, 0x1b
        /*00ae*/ 	.short	0x00ff


	//----- nvinfo : EIATTR_NUM_BARRIERS
	.align		4
        /*00b0*/ 	.byte	0x02, 0x4c
        /*00b2*/ 	.byte	0x01
	.zero		1


	//----- nvinfo : EIATTR_MERCURY_ISA_VERSION
	.align		4
        /*00b4*/ 	.byte	0x03, 0x5f
        /*00b6*/ 	.short	0x0101


	//----- nvinfo : EIATTR_COOP_GROUP_MASK_REGIDS
	.align		4
        /*00b8*/ 	.byte	0x04, 0x29
        /*00ba*/ 	.short	(.L_430 - .L_429)


	//   ....[0]....
.L_429:
        /*00bc*/ 	.word	0xffffffff


	//   ....[1]....
        /*00c0*/ 	.word	0xffffffff


	//   ....[2]....
        /*00c4*/ 	.word	0xffffffff


	//   ....[3]....
        /*00c8*/ 	.word	0xffffffff


	//----- nvinfo : EIATTR_COOP_GROUP_INSTR_OFFSETS
	.align		4
.L_430:
        /*00cc*/ 	.byte	0x04, 0x28
        /*00ce*/ 	.short	(.L_432 - .L_431)


	//   ....[0]....
.L_431:
        /*00d0*/ 	.word	0x00001d50


	//   ....[1]....
        /*00d4*/ 	.word	0x00002110


	//   ....[2]....
        /*00d8*/ 	.word	0x00003ee0


	//   ....[3]....
        /*00dc*/ 	.word	0x00004340


	//----- nvinfo : EIATTR_VRC_CTA_INIT_COUNT
	.align		4
.L_432:
        /*00e0*/ 	.byte	0x02, 0x4a
	.zero		1
	.zero		1


	//----- nvinfo : EIATTR_EXIT_INSTR_OFFSETS
	.align		4
        /*00e4*/ 	.byte	0x04, 0x1c
        /*00e6*/ 	.short	(.L_434 - .L_433)


	//   ....[0]....
.L_433:
        /*00e8*/ 	.word	0x00001e50


	//   ....[1]....
        /*00ec*/ 	.word	0x00002230


	//   ....[2]....
        /*00f0*/ 	.word	0x00004060


	//   ....[3]....
        /*00f4*/ 	.word	0x000040a0


	//   ....[4]....
        /*00f8*/ 	.word	0x000044d0


	//   ....[5]....
        /*00fc*/ 	.word	0x00004510


	//----- nvinfo : EIATTR_MAX_THREADS
	.align		4
.L_434:
        /*0100*/ 	.byte	0x04, 0x05
        /*0102*/ 	.short	(.L_436 - .L_435)
.L_435:
        /*0104*/ 	.word	0x00000100
        /*0108*/ 	.word	0x00000001
        /*010c*/ 	.word	0x00000001


	//----- nvinfo : EIATTR_CRS_STACK_SIZE
	.align		4
.L_436:
        /*0110*/ 	.byte	0x04, 0x1e
        /*0112*/ 	.short	(.L_438 - .L_437)
.L_437:
        /*0114*/ 	.word	0x00000000


	//----- nvinfo : EIATTR_CBANK_PARAM_SIZE
	.align		4
.L_438:
        /*0118*/ 	.byte	0x03, 0x19
        /*011a*/ 	.short	0x0050


	//----- nvinfo : EIATTR_PARAM_CBANK
	.align		4
        /*011c*/ 	.byte	0x04, 0x0a
        /*011e*/ 	.short	(.L_440 - .L_439)
	.align		4
.L_439:
        /*0120*/ 	.word	index@(.nv.constant0._ZN3cub18CUB_300001_SM_10006detail10merge_sort26DeviceMergeSortMergeKernelINS2_10policy_hubIN6thrust24THRUST_300001_SM_1000_NS6detail15normal_iteratorINS6_10device_ptrI4TestEEEEE9Policy600ESC_PNS0_8NullTypeESC_SG_mN4cuda3std3__44lessISA_EESA_SF_EEvbT2_T3_T4_PT6_PT7_T5_PSO_SO_NS1_7vsmem_tE)
        /*0124*/ 	.short	0x0380
        /*0126*/ 	.short	0x0050


	//----- nvinfo : EIATTR_SW_WAR
	.align		4
.L_440:
        /*0128*/ 	.byte	0x04, 0x36
        /*012a*/ 	.short	(.L_442 - .L_441)
.L_441:
        /*012c*/ 	.word	0x00000008
.L_442:


//--------------------- .nv.info._ZN3cub18CUB_300001_SM_10006detail10merge_sort30DeviceMergeSortPartitionKernelIN6thrust24THRUST_300001_SM_1000_NS6detail15normal_iteratorINS5_10device_ptrI4TestEEEEmN4cuda3std3__44lessIS9_EES9_EEvbT_PT2_T0_SK_PSK_T1_SK_i --------------------------
	.section	.nv.info._ZN3cub18CUB_300001_SM_10006detail10merge_sort30DeviceMergeSortPartitionKernelIN6thrust24THRUST_300001_SM_1000_NS6detail15normal_iteratorINS5_10device_ptrI4TestEEEEmN4cuda3std3__44lessIS9_EES9_EEvbT_PT2_T0_SK_PSK_T1_SK_i,"",@"SHT_CUDA_INFO"
	.sectionflags	@""
	.align	4


	//----- nvinfo : EIATTR_CUDA_API_VERSION
	.align		4
        /*0000*/ 	.byte	0x04, 0x37
        /*0002*/ 	.short	(.L_444 - .L_443)
.L_443:
        /*0004*/ 	.word	0x00000082


	//----- nvinfo : EIATTR_KPARAM_INFO
	.align		4
.L_444:
        /*0008*/ 	.byte	0x04, 0x17
        /*000a*/ 	.short	(.L_446 - .L_445)
.L_445:
        /*000c*/ 	.word	0x00000000
        /*0010*/ 	.short	0x0008
        /*0012*/ 	.short	0x0040
        /*0014*/ 	.byte	0x00, 0xf0, 0x11, 0x00


	//----- nvinfo : EIATTR_KPARAM_INFO
	.align		4
.L_446:
        /*0018*/ 	.byte	0x04, 0x17
        /*001a*/ 	.short	(.L_448 - .L_447)
.L_447:
        /*001c*/ 	.word	0x00000000
        /*0020*/ 	.short	0x0007
        /*0022*/ 	.short	0x0038
        /*0024*/ 	.byte	0x00, 0xf0, 0x21, 0x00


	//----- nvinfo : EIATTR_KPARAM_INFO
	.align		4
.L_448:
        /*0028*/ 	.byte	0x04, 0x17
        /*002a*/ 	.short	(.L_450 - .L_449)
.L_449:
        /*002c*/ 	.word	0x00000000
        /*0030*/ 	.short	0x0006
        /*0032*/ 	.short	0x0030
        /*0034*/ 	.byte	0x00, 0xf0, 0x05, 0x00


	//----- nvinfo : EIATTR_KPARAM_INFO
	.align		4
.L_450:
        /*0038*/ 	.byte	0x04, 0x17
        /*003a*/ 	.short	(.L_452 - .L_451)
.L_451:
        /*003c*/ 	.word	0x00000000
        /*0040*/ 	.short	0x0005
        /*0042*/ 	.short	0x0028
        /*0044*/ 	.byte	0x00, 0xf5, 0x21, 0x00


	//----- nvinfo : EIATTR_KPARAM_INFO
	.align		4
.L_452:
        /*0048*/ 	.byte	0x04, 0x17
        /*004a*/ 	.short	(.L_454 - .L_453)
.L_453:
        /*004c*/ 	.word	0x00000000
        /*0050*/ 	.short	0x0004
        /*0052*/ 	.short	0x0020
        /*0054*/ 	.byte	0x00, 0xf0, 0x21, 0x00


	//----- nvinfo : EIATTR_KPARAM_INFO
	.align		4
.L_454:
        /*0058*/ 	.byte	0x04, 0x17
        /*005a*/ 	.short	(.L_456 - .L_455)
.L_455:
        /*005c*/ 	.word	0x00000000
        /*0060*/ 	.short	0x0003
        /*0062*/ 	.short	0x0018
        /*0064*/ 	.byte	0x00, 0xf0, 0x21, 0x00


	//----- nvinfo : EIATTR_KPARAM_INFO
	.align		4
.L_456:
        /*0068*/ 	.byte	0x04, 0x17
        /*006a*/ 	.short	(.L_458 - .L_457)
.L_457:
        /*006c*/ 	.word	0x00000000
        /*0070*/ 	.short	0x0002
        /*0072*/ 	.short	0x0010
        /*0074*/ 	.byte	0x00, 0xf5, 0x21, 0x00


	//----- nvinfo : EIATTR_KPARAM_INFO
	.align		4
.L_458:
        /*0078*/ 	.byte	0x04, 0x17
        /*007a*/ 	.short	(.L_460 - .L_459)
.L_459:
        /*007c*/ 	.word	0x00000000
        /*0080*/ 	.short	0x0001
        /*0082*/ 	.short	0x0008
        /*0084*/ 	.byte	0x00, 0xf0, 0x21, 0x00


	//----- nvinfo : EIATTR_KPARAM_INFO
	.align		4
.L_460:
        /*0088*/ 	.byte	0x04, 0x17
        /*008a*/ 	.short	(.L_462 - .L_461)
.L_461:
        /*008c*/ 	.word	0x00000000
        /*0090*/ 	.short	0x0000
        /*0092*/ 	.short	0x0000
        /*0094*/ 	.byte	0x00, 0xf0, 0x05, 0x00


	//----- nvinfo : EIATTR_SPARSE_MMA_MASK
	.align		4
.L_462:
        /*0098*/ 	.byte	0x03, 0x50
        /*009a*/ 	.short	0x0000


	//----- nvinfo : EIATTR_MAXREG_COUNT
	.align		4
        /*009c*/ 	.byte	0x03, 0x1b
        /*009e*/ 	.short	0x00ff


	//----- nvinfo : EIATTR_MERCURY_ISA_VERSION
	.align		4
        /*00a0*/ 	.byte	0x03, 0x5f
        /*00a2*/ 	.short	0x0101


	//----- nvinfo : EIATTR_VRC_CTA_INIT_COUNT
	.align		4
        /*00a4*/ 	.byte	0x02, 0x4a
	.zero		1
	.zero		1


	//----- nvinfo : EIATTR_EXIT_INSTR_OFFSETS
	.align		4
        /*00a8*/ 	.byte	0x04, 0x1c
        /*00aa*/ 	.short	(.L_464 - .L_463)


	//   ....[0]....
.L_463:
        /*00ac*/ 	.word	0x00000080


	//   ....[1]....
        /*00b0*/ 	.word	0x000003d0


	//   ....[2]....
        /*00b4*/ 	.word	0x00000bf0


	//----- nvinfo : EIATTR_CRS_STACK_SIZE
	.align		4
.L_464:
        /*00b8*/ 	.byte	0x04, 0x1e
        /*00ba*/ 	.short	(.L_466 - .L_465)
.L_465:
        /*00bc*/ 	.word	0x00000000


	//----- nvinfo : EIATTR_CBANK_PARAM_SIZE
	.align		4
.L_466:
        /*00c0*/ 	.byte	0x03, 0x19
        /*00c2*/ 	.short	0x0044


	//----- nvinfo : EIATTR_PARAM_CBANK
	.align		4
        /*00c4*/ 	.byte	0x04, 0x0a
        /*00c6*/ 	.short	(.L_468 - .L_467)
	.align		4
.L_467:
        /*00c8*/ 	.word	index@(.nv.constant0._ZN3cub18CUB_300001_SM_10006detail10merge_sort30DeviceMergeSortPartitionKernelIN6thrust24THRUST_300001_SM_1000_NS6detail15normal_iteratorINS5_10device_ptrI4TestEEEEmN4cuda3std3__44lessIS9_EES9_EEvbT_PT2_T0_SK_PSK_T1_SK_i)
        /*00cc*/ 	.short	0x0380
        /*00ce*/ 	.short	0x0044


	//----- nvinfo : EIATTR_SW_WAR
	.align		4
.L_468:
        /*00d0*/ 	.byte	0x04, 0x36
        /*00d2*/ 	.short	(.L_470 - .L_469)
.L_469:
        /*00d4*/ 	.word	0x00000008
.L_470:


//--------------------- .nv.info._ZN3cub18CUB_300001_SM_10006detail10merge_sort30DeviceMergeSortBlockSortKernelINS2_10policy_hubIN6thrust24THRUST_300001_SM_1000_NS6detail15normal_iteratorINS6_10device_ptrI4TestEEEEE9Policy600ESC_PNS0_8NullTypeESC_SG_mN4cuda3std3__44lessISA_EESA_SF_EEvbT0_T1_T2_T3_T4_PT6_PT7_T5_NS1_7vsmem_tE --------------------------
	.section	.nv.info._ZN3cub18CUB_300001_SM_10006detail10merge_sort30DeviceMergeSortBlockSortKernelINS2_10policy_hubIN6thrust24THRUST_300001_SM_1000_NS6detail15normal_iteratorINS6_10device_ptrI4TestEEEEE9Policy600ESC_PNS0_8NullTypeESC_SG_mN4cuda3std3__44lessISA_EESA_SF_EEvbT0_T1_T2_T3_T4_PT6_PT7_T5_NS1_7vsmem_tE,"",@"SHT_CUDA_INFO"
	.sectionflags	@""
	.align	4


	//----- nvinfo : EIATTR_CUDA_API_VERSION
	.align		4
        /*0000*/ 	.byte	0x04, 0x37
        /*0002*/ 	.short	(.L_472 - .L_471)
.L_471:
        /*0004*/ 	.word	0x00000082


	//----- nvinfo : EIATTR_KPARAM_INFO
	.align		4
.L_472:
        /*0008*/ 	.byte	0x04, 0x17
        /*000a*/ 	.short	(.L_474 - .L_473)
.L_473:
        /*000c*/ 	.word	0x00000000
        /*0010*/ 	.short	0x0009
        /*0012*/ 	.short	0x0048
        /*0014*/ 	.byte	0x00, 0xf0, 0x21, 0x00


	//----- nvinfo : EIATTR_KPARAM_INFO
	.align		4
.L_474:
        /*0018*/ 	.byte	0x04, 0x17
        /*001a*/ 	.short	(.L_476 - .L_475)
.L_475:
        /*001c*/ 	.word	0x00000000
        /*0020*/ 	.short	0x0008
        /*0022*/ 	.short	0x0040
        /*0024*/ 	.byte	0x00, 0xf0, 0x05, 0x00


	//----- nvinfo : EIATTR_KPARAM_INFO
	.align		4
.L_476:
        /*0028*/ 	.byte	0x04, 0x17
        /*002a*/ 	.short	(.L_478 - .L_477)
.L_477:
        /*002c*/ 	.word	0x00000000
        /*0030*/ 	.short	0x0007
        /*0032*/ 	.short	0x0038
        /*0034*/ 	.byte	0x00, 0xf5, 0x21, 0x00


	//----- nvinfo : EIATTR_KPARAM_INFO
	.align		4
.L_478:
        /*0038*/ 	.byte	0x04, 0x17
        /*003a*/ 	.short	(.L_480 - .L_479)
.L_479:
        /*003c*/ 	.word	0x00000000
        /*0040*/ 	.short	0x0006
        /*0042*/ 	.short	0x0030
        /*0044*/ 	.byte	0x00, 0xf5, 0x21, 0x00


	//----- nvinfo : EIATTR_KPARAM_INFO
	.align		4
.L_480:
        /*0048*/ 	.byte	0x04, 0x17
        /*004a*/ 	.short	(.L_482 - .L_481)
.L_481:
        /*004c*/ 	.word	0x00000000
        /*0050*/ 	.short	0x0005
        /*0052*/ 	.short	0x0028
        /*0054*/ 	.byte	0x00, 0xf0, 0x21, 0x00


	//----- nvinfo : EIATTR_KPARAM_INFO
	.align		4
.L_482:
        /*0058*/ 	.byte	0x04, 0x17
        /*005a*/ 	.short	(.L_484 - .L_483)
.L_483:
        /*005c*/ 	.word	0x00000000
        /*0060*/ 	.short	0x0004
        /*0062*/ 	.short	0x0020
        /*0064*/ 	.byte	0x00, 0xf5, 0x21, 0x00


	//----- nvinfo : EIATTR_KPARAM_INFO
	.align		4
.L_484:
        /*0068*/ 	.byte	0x04, 0x17
        /*006a*/ 	.short	(.L_486 - .L_485)
.L_485:
        /*006c*/ 	.word	0x00000000
        /*0070*/ 	.short	0x0003
        /*0072*/ 	.short	0x0018
        /*0074*/ 	.byte	0x00, 0xf0, 0x21, 0x00


	//----- nvinfo : EIATTR_KPARAM_INFO
	.align		4
.L_486:
        /*0078*/ 	.byte	0x04, 0x17
        /*007a*/ 	.short	(.L_488 - .L_487)
.L_487:
        /*007c*/ 	.word	0x00000000
        /*0080*/ 	.short	0x0002
        /*0082*/ 	.short	0x0010
        /*0084*/ 	.byte	0x00, 0xf5, 0x21, 0x00


	//----- nvinfo : EIATTR_KPARAM_INFO
	.align		4
.L_488:
        /*0088*/ 	.byte	0x04, 0x17
        /*008a*/ 	.short	(.L_490 - .L_489)
.L_489:
        /*008c*/ 	.word	0x00000000
        /*0090*/ 	.short	0x0001
        /*0092*/ 	.short	0x0008
        /*0094*/ 	.byte	0x00, 0xf0, 0x21, 0x00


	//----- nvinfo : EIATTR_KPARAM_INFO
	.align		4
.L_490:
        /*0098*/ 	.byte	0x04, 0x17
        /*009a*/ 	.short	(.L_492 - .L_491)
.L_491:
        /*009c*/ 	.word	0x00000000
        /*00a0*/ 	.short	0x0000
        /*00a2*/ 	.short	0x0000
        /*00a4*/ 	.byte	0x00, 0xf0, 0x05, 0x00


	//----- nvinfo : EIATTR_SPARSE_MMA_MASK
	.align		4
.L_492:
        /*00a8*/ 	.byte	0x03, 0x50
        /*00aa*/ 	.short	0x0000


	//----- nvinfo : EIATTR_MAXREG_COUNT
	.align		4
        /*00ac*/ 	.byte	0x03, 0x1b
        /*00ae*/ 	.short	0x00ff


	//----- nvinfo : EIATTR_NUM_BARRIERS
	.align		4
        /*00b0*/ 	.byte	0x02, 0x4c
        /*00b2*/ 	.byte	0x01
	.zero		1


	//----- nvinfo : EIATTR_MERCURY_ISA_VERSION
	.align		4
        /*00b4*/ 	.byte	0x03, 0x5f
        /*00b6*/ 	.short	0x0101


	//----- nvinfo : EIATTR_COOP_GROUP_MASK_REGIDS
	.align		4
        /*00b8*/ 	.byte	0x04, 0x29
        /*00ba*/ 	.short	(.L_494 - .L_493)


	//   ....[0]....
.L_493:
        /*00bc*/ 	.word	0xffffffff


	//   ....[1]....
        /*00c0*/ 	.word	0xffffffff


	//   ....[2]....
        /*00c4*/ 	.word	0xffffffff


	//   ....[3]....
        /*00c8*/ 	.word	0xffffffff


	//   ....[4]....
        /*00cc*/ 	.word	0xffffffff


	//   ....[5]....
        /*00d0*/ 	.word	0xffffffff


	//----- nvinfo : EIATTR_COOP_GROUP_INSTR_OFFSETS
	.align		4
.L_494:
        /*00d4*/ 	.byte	0x04, 0x28
        /*00d6*/ 	.short	(.L_496 - .L_495)


	//   ....[0]....
.L_495:
        /*00d8*/ 	.word	0x00000290


	//   ....[1]....
        /*00dc*/ 	.word	0x000014d0


	//   ....[2]....
        /*00e0*/ 	.word	0x00001870


	//   ....[3]....
        /*00e4*/ 	.word	0x00002030


	//   ....[4]....
        /*00e8*/ 	.word	0x00003460


	//   ....[5]....
        /*00ec*/ 	.word	0x00003890


	//----- nvinfo : EIATTR_VRC_CTA_INIT_COUNT
	.align		4
.L_496:
        /*00f0*/ 	.byte	0x02, 0x4a
	.zero		1
	.zero		1


	//----- nvinfo : EIATTR_EXIT_INSTR_OFFSETS
	.align		4
        /*00f4*/ 	.byte	0x04, 0x1c
        /*00f6*/ 	.short	(.L_498 - .L_497)


	//   ....[0]....
.L_497:
        /*00f8*/ 	.word	0x000015f0


	//   ....[1]....
        /*00fc*/ 	.word	0x000019a0


	//   ....[2]....
        /*0100*/ 	.word	0x000035b0


	//   ....[3]....
        /*0104*/ 	.word	0x000035f0


	//   ....[4]....
        /*0108*/ 	.word	0x00003980


	//   ....[5]....
        /*010c*/ 	.word	0x000039c0


	//----- nvinfo : EIATTR_MAX_THREADS
	.align		4
.L_498:
        /*0110*/ 	.byte	0x04, 0x05
        /*0112*/ 	.short	(.L_500 - .L_499)
.L_499:
        /*0114*/ 	.word	0x00000100
        /*0118*/ 	.word	0x00000001
        /*011c*/ 	.word	0x00000001


	//----- nvinfo : EIATTR_CRS_STACK_SIZE
	.align		4
.L_500:
        /*0120*/ 	.byte	0x04, 0x1e
        /*0122*/ 	.short	(.L_502 - .L_501)
.L_501:
        /*0124*/ 	.word	0x00000000


	//----- nvinfo : EIATTR_CBANK_PARAM_SIZE
	.align		4
.L_502:
        /*0128*/ 	.byte	0x03, 0x19
        /*012a*/ 	.short	0x0050


	//----- nvinfo : EIATTR_PARAM_CBANK
	.align		4
        /*012c*/ 	.byte	0x04, 0x0a
        /*012e*/ 	.short	(.L_504 - .L_503)
	.align		4
.L_503:
        /*0130*/ 	.word	index@(.nv.constant0._ZN3cub18CUB_300001_SM_10006detail10merge_sort30DeviceMergeSortBlockSortKernelINS2_10policy_hubIN6thrust24THRUST_300001_SM_1000_NS6detail15normal_iteratorINS6_10device_ptrI4TestEEEEE9Policy600ESC_PNS0_8NullTypeESC_SG_mN4cuda3std3__44lessISA_EESA_SF_EEvbT0_T1_T2_T3_T4_PT6_PT7_T5_NS1_7vsmem_tE)
        /*0134*/ 	.short	0x0380
        /*0136*/ 	.short	0x0050


	//----- nvinfo : EIATTR_SW_WAR
	.align		4
.L_504:
        /*0138*/ 	.byte	0x04, 0x36
        /*013a*/ 	.short	(.L_506 - .L_505)
.L_505:
        /*013c*/ 	.word	0x00000008
.L_506:


//--------------------- .nv.info._ZN3cub18CUB_300001_SM_10006detail10merge_sort26DeviceMergeSortMergeKernelINS2_10policy_hubIN6thrust24THRUST_300001_SM_1000_NS6detail15normal_iteratorINS6_10device_ptrI4TestEEEEE9Policy600ESC_PNS0_8NullTypeESC_SG_jN4cuda3std3__44lessISA_EESA_SF_EEvbT2_T3_T4_PT6_PT7_T5_PSO_SO_NS1_7vsmem_tE --------------------------
	.section	.nv.info._ZN3cub18CUB_300001_SM_10006detail10merge_sort26DeviceMergeSortMergeKernelINS2_10policy_hubIN6thrust24THRUST_300001_SM_1000_NS6detail15normal_iteratorINS6_10device_ptrI4TestEEEEE9Policy600ESC_PNS0_8NullTypeESC_SG_jN4cuda3std3__44lessISA_EESA_SF_EEvbT2_T3_T4_PT6_PT7_T5_PSO_SO_NS1_7vsmem_tE,"",@"SHT_CUDA_INFO"
	.sectionflags	@""
	.align	4


	//----- nvinfo : EIATTR_CUDA_API_VERSION
	.align		4
        /*0000*/ 	.byte	0x04, 0x37
        /*0002*/ 	.short	(.L_508 - .L_507)
.L_507:
        /*0004*/ 	.word	0x00000082


	//----- nvinfo : EIATTR_KPARAM_INFO
	.align		4
.L_508:
        /*0008*/ 	.byte	0x04, 0x17
        /*000a*/ 	.short	(.L_510 - .L_509)
.L_509:
        /*000c*/ 	.word	0x00000000
        /*0010*/ 	.short	0x0009
        /*0012*/ 	.short	0x0048
        /*0014*/ 	.byte	0x00, 0xf0, 0x21, 0x00


	//----- nvinfo : EIATTR_KPARAM_INFO
	.align		4
.L_510:
        /*0018*/ 	.byte	0x04, 0x17
        /*001a*/ 	.short	(.L_512 - .L_511)
.L_511:
        /*001c*/ 	.word	0x00000000
        /*0020*/ 	.short	0x0008
        /*0022*/ 	.short	0x0040
        /*0024*/ 	.byte	0x00, 0xf0, 0x11, 0x00


	//----- nvinfo : EIATTR_KPARAM_INFO
	.align		4
.L_512:
        /*0028*/ 	.byte	0x04, 0x17
        /*002a*/ 	.short	(.L_514 - .L_513)
.L_513:
        /*002c*/ 	.word	0x00000000
        /*0030*/ 	.short	0x0007
        /*0032*/ 	.short	0x0038
        /*0034*/ 	.byte	0x00, 0xf5, 0x21, 0x00


	//----- nvinfo : EIATTR_KPARAM_INFO
	.align		4
.L_514:
        /*0038*/ 	.byte	0x04, 0x17
        /*003a*/ 	.short	(.L_516 - .L_515)
.L_515:
        /*003c*/ 	.word	0x00000000
        /*0040*/ 	.short	0x0006
        /*0042*/ 	.short	0x0030
        /*0044*/ 	.byte	0x00, 0xf0, 0x05, 0x00


	//----- nvinfo : EIATTR_KPARAM_INFO
	.align		4
.L_516:
        /*0048*/ 	.byte	0x04, 0x17
        /*004a*/ 	.short	(.L_518 - .L_517)
.L_517:
        /*004c*/ 	.word	0x00000000
        /*0050*/ 	.short	0x0005
        /*0052*/ 	.short	0x0028
        /*0054*/ 	.byte	0x00, 0xf5, 0x21, 0x00


	//----- nvinfo : EIATTR_KPARAM_INFO
	.align		4
.L_518:
        /*0058*/ 	.byte	0x04, 0x17
        /*005a*/ 	.short	(.L_520 - .L_519)
.L_519:
        /*005c*/ 	.word	0x00000000
        /*0060*/ 	.short	0x0004
        /*0062*/ 	.short	0x0020
        /*0064*/ 	.byte	0x00, 0xf5, 0x21, 0x00


	//----- nvinfo : EIATTR_KPARAM_INFO
	.align		4
.L_520:
        /*0068*/ 	.byte	0x04, 0x17
        /*006a*/ 	.short	(.L_522 - .L_521)
.L_521:
        /*006c*/ 	.word	0x00000000
        /*0070*/ 	.short	0x0003
        /*0072*/ 	.short	0x0018
        /*0074*/ 	.byte	0x00, 0xf0, 0x11, 0x00


	//----- nvinfo : EIATTR_KPARAM_INFO
	.align		4
.L_522:
        /*0078*/ 	.byte	0x04, 0x17
        /*007a*/ 	.short	(.L_524 - .L_523)
.L_523:
        /*007c*/ 	.word	0x00000000
        /*0080*/ 	.short	0x0002
        /*0082*/ 	.short	0x0010
        /*0084*/ 	.byte	0x00, 0xf5, 0x21, 0x00


	//----- nvinfo : EIATTR_KPARAM_INFO
	.align		4
.L_524:
        /*0088*/ 	.byte	0x04, 0x17
        /*008a*/ 	.short	(.L_526 - .L_525)
.L_525:
        /*008c*/ 	.word	0x00000000
        /*0090*/ 	.short	0x0001
        /*0092*/ 	.short	0x0008
        /*0094*/ 	.byte	0x00, 0xf0, 0x21, 0x00


	//----- nvinfo : EIATTR_KPARAM_INFO
	.align		4
.L_526:
        /*0098*/ 	.byte	0x04, 0x17
        /*009a*/ 	.short	(.L_528 - .L_527)
.L_527:
        /*009c*/ 	.word	0x00000000
        /*00a0*/ 	.short	0x0000
        /*00a2*/ 	.short	0x0000
        /*00a4*/ 	.byte	0x00, 0xf0, 0x05, 0x00


	//----- nvinfo : EIATTR_SPARSE_MMA_MASK
	.align		4
.L_528:
        /*00a8*/ 	.byte	0x03, 0x50
        /*00aa*/ 	.short	0x0000


	//----- nvinfo : EIATTR_MAXREG_COUNT
	.align		4
        /*00ac*/ 	.byte	0x03, 0x1b
        /*00ae*/ 	.short	0x00ff


	//----- nvinfo : EIATTR_NUM_BARRIERS
	.align		4
        /*00b0*/ 	.byte	0x02, 0x4c
        /*00b2*/ 	.byte	0x01
	.zero		1


	//----- nvinfo : EIATTR_MERCURY_ISA_VERSION
	.align		4
        /*00b4*/ 	.byte	0x03, 0x5f
        /*00b6*/ 	.short	0x0101


	//----- nvinfo : EIATTR_COOP_GROUP_MASK_REGIDS
	.align		4
        /*00b8*/ 	.byte	0x04, 0x29
        /*00ba*/ 	.short	(.L_530 - .L_529)


	//   ....[0]....
.L_529:
        /*00bc*/ 	.word	0xffffffff


	//   ....[1]....
        /*00c0*/ 	.word	0xffffffff


	//   ....[2]....
        /*00c4*/ 	.word	0xffffffff


	//   ....[3]....
        /*00c8*/ 	.word	0xffffffff


	//----- nvinfo : EIATTR_COOP_GROUP_INSTR_OFFSETS
	.align		4
.L_530:
        /*00cc*/ 	.byte	0x04, 0x28
        /*00ce*/ 	.short	(.L_532 - .L_531)


	//   ....[0]....
.L_531:
        /*00d0*/ 	.word	0x00001b60


	//   ....[1]....
        /*00d4*/ 	.word	0x00001f30


	//   ....[2]....
        /*00d8*/ 	.word	0x00003b50


	//   ....[3]....
        /*00dc*/ 	.word	0x00003fc0


	//----- nvinfo : EIATTR_VRC_CTA_INIT_COUNT
	.align		4
.L_532:
        /*00e0*/ 	.byte	0x02, 0x4a
	.zero		1
	.zero		1


	//----- nvinfo : EIATTR_EXIT_INSTR_OFFSETS
	.align		4
        /*00e4*/ 	.byte	0x04, 0x1c
        /*00e6*/ 	.short	(.L_534 - .L_533)


	//   ....[0]....
.L_533:
        /*00e8*/ 	.word	0x00001c70


	//   ....[1]....
        /*00ec*/ 	.word	0x00002040


	//   ....[2]....
        /*00f0*/ 	.word	0x00003cd0


	//   ....[3]....
        /*00f4*/ 	.word	0x00003d10


	//   ....[4]....
        /*00f8*/ 	.word	0x00004130


	//   ....[5]....
        /*00fc*/ 	.word	0x00004170


	//----- nvinfo : EIATTR_MAX_THREADS
	.align		4
.L_534:
        /*0100*/ 	.byte	0x04, 0x05
        /*0102*/ 	.short	(.L_536 - .L_535)
.L_535:
        /*0104*/ 	.word	0x00000100
        /*0108*/ 	.word	0x00000001
        /*010c*/ 	.word	0x00000001


	//----- nvinfo : EIATTR_CRS_STACK_SIZE
	.align		4
.L_536:
        /*0110*/ 	.byte	0x04, 0x1e
        /*0112*/ 	.short	(.L_538 - .L_537)
.L_537:
        /*0114*/ 	.word	0x00000000


	//----- nvinfo : EIATTR_CBANK_PARAM_SIZE
	.align		4
.L_538:
        /*0118*/ 	.byte	0x03, 0x19
        /*011a*/ 	.short	0x0050


	//----- nvinfo : EIATTR_PARAM_CBANK
	.align		4
        /*011c*/ 	.byte	0x04, 0x0a
        /*011e*/ 	.short	(.L_540 - .L_539)
	.align		4
.L_539:
        /*0120*/ 	.word	index@(.nv.constant0._ZN3cub18CUB_300001_SM_10006detail10merge_sort26DeviceMergeSortMergeKernelINS2_10policy_hubIN6thrust24THRUST_300001_SM_1000_NS6detail15normal_iteratorINS6_10device_ptrI4TestEEEEE9Policy600ESC_PNS0_8NullTypeESC_SG_jN4cuda3std3__44lessISA_EESA_SF_EEvbT2_T3_T4_PT6_PT7_T5_PSO_SO_NS1_7vsmem_tE)
        /*0124*/ 	.short	0x0380
        /*0126*/ 	.short	0x0050


	//----- nvinfo : EIATTR_SW_WAR
	.align		4
.L_540:
        /*0128*/ 	.byte	0x04, 0x36
        /*012a*/ 	.short	(.L_542 - .L_541)
.L_541:
        /*012c*/ 	.word	0x00000008
.L_542:


//--------------------- .nv.info._ZN3cub18CUB_300001_SM_10006detail10merge_sort30DeviceMergeSortPartitionKernelIN6thrust24THRUST_300001_SM_1000_NS6detail15normal_iteratorINS5_10device_ptrI4TestEEEEjN4cuda3std3__44lessIS9_EES9_EEvbT_PT2_T0_SK_PSK_T1_SK_i --------------------------
	.section	.nv.info._ZN3cub18CUB_300001_SM_10006detail10merge_sort30DeviceMergeSortPartitionKernelIN6thrust24THRUST_300001_SM_1000_NS6detail15normal_iteratorINS5_10device_ptrI4TestEEEEjN4cuda3std3__44lessIS9_EES9_EEvbT_PT2_T0_SK_PSK_T1_SK_i,"",@"SHT_CUDA_INFO"
	.sectionflags	@""
	.align	4


	//----- nvinfo : EIATTR_CUDA_API_VERSION
	.align		4
        /*0000*/ 	.byte	0x04, 0x37
        /*0002*/ 	.short	(.L_544 - .L_543)
.L_543:
        /*0004*/ 	.word	0x00000082


	//----- nvinfo : EIATTR_KPARAM_INFO
	.align		4
.L_544:
        /*0008*/ 	.byte	0x04, 0x17
        /*000a*/ 	.short	(.L_546 - .L_545)
.L_545:
        /*000c*/ 	.word	0x00000000
        /*0010*/ 	.short	0x0008
        /*0012*/ 	.short	0x0030
        /*0014*/ 	.byte	0x00, 0xf0, 0x11, 0x00


	//----- nvinfo : EIATTR_KPARAM_INFO
	.align		4
.L_546:
        /*0018*/ 	.byte	0x04, 0x17
        /*001a*/ 	.short	(.L_548 - .L_547)
.L_547:
        /*001c*/ 	.word	0x00000000
        /*0020*/ 	.short	0x0007
        /*0022*/ 	.short	0x002c
        /*0024*/ 	.byte	0x00, 0xf0, 0x11, 0x00


	//----- nvinfo : EIATTR_KPARAM_INFO
	.align		4
.L_548:
        /*0028*/ 	.byte	0x04, 0x17
        /*002a*/ 	.short	(.L_550 - .L_549)
.L_549:
        /*002c*/ 	.word	0x00000000
        /*0030*/ 	.short	0x0006
        /*0032*/ 	.short	0x0028
        /*0034*/ 	.byte	0x00, 0xf0, 0x05, 0x00


	//----- nvinfo : EIATTR_KPARAM_INFO
	.align		4
.L_550:
        /*0038*/ 	.byte	0x04, 0x17
        /*003a*/ 	.short	(.L_552 - .L_551)
.L_551:
        /*003c*/ 	.word	0x00000000
        /*0040*/ 	.short	0x0005
        /*0042*/ 	.short	0x0020
        /*0044*/ 	.byte	0x00, 0xf5, 0x21, 0x00


	//----- nvinfo : EIATTR_KPARAM_INFO
	.align		4
.L_552:
        /*0048*/ 	.byte	0x04, 0x17
        /*004a*/ 	.short	(.L_554 - .L_553)
.L_553:
        /*004c*/ 	.word	0x00000000
        /*0050*/ 	.short	0x0004
        /*0052*/ 	.short	0x001c
        /*0054*/ 	.byte	0x00, 0xf0, 0x11, 0x00


	//----- nvinfo : EIATTR_KPARAM_INFO
	.align		4
.L_554:
        /*0058*/ 	.byte	0x04, 0x17
        /*005a*/ 	.short	(.L_556 - .L_555)
.L_555:
        /*005c*/ 	.word	0x00000000
        /*0060*/ 	.short	0x0003
        /*0062*/ 	.short	0x0018
        /*0064*/ 	.byte	0x00, 0xf0, 0x11, 0x00


	//----- nvinfo : EIATTR_KPARAM_INFO
	.align		4
.L_556:
        /*0068*/ 	.byte	0x04, 0x17
        /*006a*/ 	.short	(.L_558 - .L_557)
.L_557:
        /*006c*/ 	.word	0x00000000
        /*0070*/ 	.short	0x0002
        /*0072*/ 	.short	0x0010
        /*0074*/ 	.byte	0x00, 0xf5, 0x21, 0x00


	//----- nvinfo : EIATTR_KPARAM_INFO
	.align		4
.L_558:
        /*0078*/ 	.byte	0x04, 0x17
        /*007a*/ 	.short	(.L_560 - .L_559)
.L_559:
        /*007c*/ 	.word	0x00000000
        /*0080*/ 	.short	0x0001
        /*0082*/ 	.short	0x0008
        /*0084*/ 	.byte	0x00, 0xf0, 0x21, 0x00


	//----- nvinfo : EIATTR_KPARAM_INFO
	.align		4
.L_560:
        /*0088*/ 	.byte	0x04, 0x17
        /*008a*/ 	.short	(.L_562 - .L_561)
.L_561:
        /*008c*/ 	.word	0x00000000
        /*0090*/ 	.short	0x0000
        /*0092*/ 	.short	0x0000
        /*0094*/ 	.byte	0x00, 0xf0, 0x05, 0x00


	//----- nvinfo : EIATTR_SPARSE_MMA_MASK
	.align		4
.L_562:
        /*0098*/ 	.byte	0x03, 0x50
        /*009a*/ 	.short	0x0000


	//----- nvinfo : EIATTR_MAXREG_COUNT
	.align		4
        /*009c*/ 	.byte	0x03, 0x1b
        /*009e*/ 	.short	0x00ff


	//----- nvinfo : EIATTR_MERCURY_ISA_VERSION
	.align		4
        /*00a0*/ 	.byte	0x03, 0x5f
        /*00a2*/ 	.short	0x0101


	//----- nvinfo : EIATTR_VRC_CTA_INIT_COUNT
	.align		4
        /*00a4*/ 	.byte	0x02, 0x4a
	.zero		1
	.zero		1


	//----- nvinfo : EIATTR_EXIT_INSTR_OFFSETS
	.align		4
        /*00a8*/ 	.byte	0x04, 0x1c
        /*00aa*/ 	.short	(.L_564 - .L_563)


	//   ....[0]....
.L_563:
        /*00ac*/ 	.word	0x00000070


	//   ....[1]....
        /*00b0*/ 	.word	0x000001e0


	//   ....[2]....
        /*00b4*/ 	.word	0x00000690


	//----- nvinfo : EIATTR_CRS_STACK_SIZE
	.align		4
.L_564:
        /*00b8*/ 	.byte	0x04, 0x1e
        /*00ba*/ 	.short	(.L_566 - .L_565)
.L_565:
        /*00bc*/ 	.word	0x00000000


	//----- nvinfo : EIATTR_CBANK_PARAM_SIZE
	.align		4
.L_566:
        /*00c0*/ 	.byte	0x03, 0x19
        /*00c2*/ 	.short	0x0034


	//----- nvinfo : EIATTR_PARAM_CBANK
	.align		4
        /*00c4*/ 	.byte	0x04, 0x0a
        /*00c6*/ 	.short	(.L_568 - .L_567)
	.align		4
.L_567:
        /*00c8*/ 	.word	index@(.nv.constant0._ZN3cub18CUB_300001_SM_10006detail10merge_sort30DeviceMergeSortPartitionKernelIN6thrust24THRUST_300001_SM_1000_NS6detail15normal_iteratorINS5_10device_ptrI4TestEEEEjN4cuda3std3__44lessIS9_EES9_EEvbT_PT2_T0_SK_PSK_T1_SK_i)
        /*00cc*/ 	.short	0x0380
        /*00ce*/ 	.short	0x0034


	//----- nvinfo : EIATTR_SW_WAR
	.align		4
.L_568:
        /*00d0*/ 	.byte	0x04, 0x36
        /*00d2*/ 	.short	(.L_570 - .L_569)
.L_569:
        /*00d4*/ 	.word	0x00000008
.L_570:


//--------------------- .nv.info._ZN3cub18CUB_300001_SM_10006detail10merge_sort30DeviceMergeSortBlockSortKernelINS2_10policy_hubIN6thrust24THRUST_300001_SM_1000_NS6detail15normal_iteratorINS6_10device_ptrI4TestEEEEE9Policy600ESC_PNS0_8NullTypeESC_SG_jN4cuda3std3__44lessISA_EESA_SF_EEvbT0_T1_T2_T3_T4_PT6_PT7_T5_NS1_7vsmem_tE --------------------------
	.section	.nv.info._ZN3cub18CUB_300001_SM_10006detail10merge_sort30DeviceMergeSortBlockSortKernelINS2_10policy_hubIN6thrust24THRUST_300001_SM_1000_NS6detail15normal_iteratorINS6_10device_ptrI4TestEEEEE9Policy600ESC_PNS0_8NullTypeESC_SG_jN4cuda3std3__44lessISA_EESA_SF_EEvbT0_T1_T2_T3_T4_PT6_PT7_T5_NS1_7vsmem_tE,"",@"SHT_CUDA_INFO"
	.sectionflags	@""
	.align	4


	//----- nvinfo : EIATTR_CUDA_API_VERSION
	.align		4
        /*0000*/ 	.byte	0x04, 0x37
        /*0002*/ 	.short	(.L_572 - .L_571)
.L_571:
        /*0004*/ 	.word	0x00000082


	//----- nvinfo : EIATTR_KPARAM_INFO
	.align		4
.L_572:
        /*0008*/ 	.byte	0x04, 0x17
        /*000a*/ 	.short	(.L_574 - .L_573)
.L_573:
        /*000c*/ 	.word	0x00000000
        /*0010*/ 	.short	0x0009
        /*0012*/ 	.short	0x0048
        /*0014*/ 	.byte	0x00, 0xf0, 0x21, 0x00


	//----- nvinfo : EIATTR_KPARAM_INFO
	.align		4
.L_574:
        /*0018*/ 	.byte	0x04, 0x17
        /*001a*/ 	.short	(.L_576 - .L_575)
.L_575:
        /*001c*/ 	.word	0x00000000
        /*0020*/ 	.short	0x0008
        /*0022*/ 	.short	0x0040
        /*0024*/ 	.byte	0x00, 0xf0, 0x05, 0x00


	//----- nvinfo : EIATTR_KPARAM_INFO
	.align		4
.L_576:
        /*0028*/ 	.byte	0x04, 0x17
        /*002a*/ 	.short	(.L_578 - .L_577)
.L_577:
        /*002c*/ 	.word	0x00000000
        /*0030*/ 	.short	0x0007
        /*0032*/ 	.short	0x0038
        /*0034*/ 	.byte	0x00, 0xf5, 0x21, 0x00


	//----- nvinfo : EIATTR_KPARAM_INFO
	.align		4
.L_578:
        /*0038*/ 	.byte	0x04, 0x17
        /*003a*/ 	.short	(.L_580 - .L_579)
.L_579:
        /*003c*/ 	.word	0x00000000
        /*0040*/ 	.short	0x0006
        /*0042*/ 	.short	0x0030
        /*0044*/ 	.byte	0x00, 0xf5, 0x21, 0x00


	//----- nvinfo : EIATTR_KPARAM_INFO
	.align		4
.L_580:
        /*0048*/ 	.byte	0x04, 0x17
        /*004a*/ 	.short	(.L_582 - .L_581)
.L_581:
        /*004c*/ 	.word	0x00000000
        /*0050*/ 	.short	0x0005
        /*0052*/ 	.short	0x0028
        /*0054*/ 	.byte	0x00, 0xf0, 0x11, 0x00


	//----- nvinfo : EIATTR_KPARAM_INFO
	.align		4
.L_582:
        /*0058*/ 	.byte	0x04, 0x17
        /*005a*/ 	.short	(.L_584 - .L_583)
.L_583:
        /*005c*/ 	.word	0x00000000
        /*0060*/ 	.short	0x0004
        /*0062*/ 	.short	0x0020
        /*0064*/ 	.byte	0x00, 0xf5, 0x21, 0x00


	//----- nvinfo : EIATTR_KPARAM_INFO
	.align		4
.L_584:
        /*0068*/ 	.byte	0x04, 0x17
        /*006a*/ 	.short	(.L_586 - .L_585)
.L_585:
        /*006c*/ 	.word	0x00000000
        /*0070*/ 	.short	0x0003
        /*0072*/ 	.short	0x0018
        /*0074*/ 	.byte	0x00, 0xf0, 0x21, 0x00


	//----- nvinfo : EIATTR_KPARAM_INFO
	.align		4
.L_586:
        /*0078*/ 	.byte	0x04, 0x17
        /*007a*/ 	.short	(.L_588 - .L_587)
.L_587:
        /*007c*/ 	.word	0x00000000
        /*0080*/ 	.short	0x0002
        /*0082*/ 	.short	0x0010
        /*0084*/ 	.byte	0x00, 0xf5, 0x21, 0x00


	//----- nvinfo : EIATTR_KPARAM_INFO
	.align		4
.L_588:
        /*0088*/ 	.byte	0x04, 0x17
        /*008a*/ 	.short	(.L_590 - .L_589)
.L_589:
        /*008c*/ 	.word	0x00000000
        /*0090*/ 	.short	0x0001
        /*0092*/ 	.short	0x0008
        /*0094*/ 	.byte	0x00, 0xf0, 0x21, 0x00


	//----- nvinfo : EIATTR_KPARAM_INFO
	.align		4
.L_590:
        /*0098*/ 	.byte	0x04, 0x17
        /*009a*/ 	.short	(.L_592 - .L_591)
.L_591:
        /*009c*/ 	.word	0x00000000
        /*00a0*/ 	.short	0x0000
        /*00a2*/ 	.short	0x0000
        /*00a4*/ 	.byte	0x00, 0xf0, 0x05, 0x00


	//----- nvinfo : EIATTR_SPARSE_MMA_MASK
	.align		4
.L_592:
        /*00a8*/ 	.byte	0x03, 0x50
        /*00aa*/ 	.short	0x0000


	//----- nvinfo : EIATTR_MAXREG_COUNT
	.align		4
        /*00ac*/ 	.byte	0x03, 0x1b
        /*00ae*/ 	.short	0x00ff


	//----- nvinfo : EIATTR_NUM_BARRIERS
	.align		4
        /*00b0*/ 	.byte	0x02, 0x4c
        /*00b2*/ 	.byte	0x01
	.zero		1


	//----- nvinfo : EIATTR_MERCURY_ISA_VERSION
	.align		4
        /*00b4*/ 	.byte	0x03, 0x5f
        /*00b6*/ 	.short	0x0101


	//----- nvinfo : EIATTR_COOP_GROUP_MASK_REGIDS
	.align		4
        /*00b8*/ 	.byte	0x04, 0x29
        /*00ba*/ 	.short	(.L_594 - .L_593)


	//   ....[0]....
.L_593:
        /*00bc*/ 	.word	0xffffffff


	//   ....[1]....
        /*00c0*/ 	.word	0xffffffff


	//   ....[2]....
        /*00c4*/ 	.word	0xffffffff


	//   ....[3]....
        /*00c8*/ 	.word	0xffffffff


	//   ....[4]....
        /*00cc*/ 	.word	0xffffffff


	//   ....[5]....
        /*00d0*/ 	.word	0xffffffff


	//----- nvinfo : EIATTR_COOP_GROUP_INSTR_OFFSETS
	.align		4
.L_594:
        /*00d4*/ 	.byte	0x04, 0x28
        /*00d6*/ 	.short	(.L_596 - .L_595)


	//   ....[0]....
.L_595:
        /*00d8*/ 	.word	0x00000260


	//   ....[1]....
        /*00dc*/ 	.word	0x00001480


	//   ....[2]....
        /*00e0*/ 	.word	0x00001840


	//   ....[3]....
        /*00e4*/ 	.word	0x00001fe0


	//   ....[4]....
        /*00e8*/ 	.word	0x000033f0


	//   ....[5]....
        /*00ec*/ 	.word	0x000037e0


	//----- nvinfo : EIATTR_VRC_CTA_INIT_COUNT
	.align		4
.L_596:
        /*00f0*/ 	.byte	0x02, 0x4a
	.zero		1
	.zero		1


	//----- nvinfo : EIATTR_EXIT_INSTR_OFFSETS
	.align		4
        /*00f4*/ 	.byte	0x04, 0x1c
        /*00f6*/ 	.short	(.L_598 - .L_597)


	//   ....[0]....
.L_597:
        /*00f8*/ 	.word	0x000015c0


	//   ....[1]....
        /*00fc*/ 	.word	0x00001970


	//   ....[2]....
        /*0100*/ 	.word	0x00003540


	//   ....[3]....
        /*0104*/ 	.word	0x00003580


	//   ....[4]....
        /*0108*/ 	.word	0x00003920


	//   ....[5]....
        /*010c*/ 	.word	0x00003960


	//----- nvinfo : EIATTR_MAX_THREADS
	.align		4
.L_598:
        /*0110*/ 	.byte	0x04, 0x05
        /*0112*/ 	.short	(.L_600 - .L_599)
.L_599:
        /*0114*/ 	.word	0x00000100
        /*0118*/ 	.word	0x00000001
        /*011c*/ 	.word	0x00000001


	//----- nvinfo : EIATTR_CRS_STACK_SIZE
	.align		4
.L_600:
        /*0120*/ 	.byte	0x04, 0x1e
        /*0122*/ 	.short	(.L_602 - .L_601)
.L_601:
        /*0124*/ 	.word	0x00000000


	//----- nvinfo : EIATTR_CBANK_PARAM_SIZE
	.align		4
.L_602:
        /*0128*/ 	.byte	0x03, 0x19
        /*012a*/ 	.short	0x0050


	//----- nvinfo : EIATTR_PARAM_CBANK
	.align		4
        /*012c*/ 	.byte	0x04, 0x0a
        /*012e*/ 	.short	(.L_604 - .L_603)
	.align		4
.L_603:
        /*0130*/ 	.word	index@(.nv.constant0._ZN3cub18CUB_300001_SM_10006detail10merge_sort30DeviceMergeSortBlockSortKernelINS2_10policy_hubIN6thrust24THRUST_300001_SM_1000_NS6detail15normal_iteratorINS6_10device_ptrI4TestEEEEE9Policy600ESC_PNS0_8NullTypeESC_SG_jN4cuda3std3__44lessISA_EESA_SF_EEvbT0_T1_T2_T3_T4_PT6_PT7_T5_NS1_7vsmem_tE)
        /*0134*/ 	.short	0x0380
        /*0136*/ 	.short	0x0050


	//----- nvinfo : EIATTR_SW_WAR
	.align		4
.L_604:
        /*0138*/ 	.byte	0x04, 0x36
        /*013a*/ 	.short	(.L_606 - .L_605)
.L_605:
        /*013c*/ 	.word	0x00000008
.L_606:


//--------------------- .nv.info._ZN3cub18CUB_300001_SM_10006detail9transform16transform_kernelINS2_10policy_hubILb1EN4cuda3std3__45tupleIJN6thrust24THRUST_300001_SM_1000_NS7pointerIcNSA_8cuda_cub3tagENSA_11use_defaultESE_EEEEEE10policy1000ElNS7_10__identityENSA_6detail15normal_iteratorINSA_10device_ptrIdEEEEJPcEEEvT0_iT1_T2_DpNS2_10kernel_argIT3_EE --------------------------
	.section	.nv.info._ZN3cub18CUB_300001_SM_10006detail9transform16transform_kernelINS2_10policy_hubILb1EN4cuda3std3__45tupleIJN6thrust24THRUST_300001_SM_1000_NS7pointerIcNSA_8cuda_cub3tagENSA_11use_defaultESE_EEEEEE10policy1000ElNS7_10__identityENSA_6detail15normal_iteratorINSA_10device_ptrIdEEEEJPcEEEvT0_iT1_T2_DpNS2_10kernel_argIT3_EE,"",@"SHT_CUDA_INFO"
	.sectionflags	@""
	.align	4


	//----- nvinfo : EIATTR_CUDA_API_VERSION
	.align		4
        /*0000*/ 	.byte	0x04, 0x37
        /*0002*/ 	.short	(.L_608 - .L_607)
.L_607:
        /*0004*/ 	.word	0x00000082


	//----- nvinfo : EIATTR_KPARAM_INFO
	.align		4
.L_608:
        /*0008*/ 	.byte	0x04, 0x17
        /*000a*/ 	.short	(.L_610 - .L_609)
.L_609:
        /*000c*/ 	.word	0x00000000
        /*0010*/ 	.short	0x0004
        /*0012*/ 	.short	0x0018
        /*0014*/ 	.byte	0x00, 0xf0, 0x41, 0x00


	//----- nvinfo : EIATTR_KPARAM_INFO
	.align		4
.L_610:
        /*0018*/ 	.byte	0x04, 0x17
        /*001a*/ 	.short	(.L_612 - .L_611)
.L_611:
        /*001c*/ 	.word	0x00000000
        /*0020*/ 	.short	0x0003
        /*0022*/ 	.short	0x0010
        /*0024*/ 	.byte	0x00, 0xf0, 0x21, 0x00


	//----- nvinfo : EIATTR_KPARAM_INFO
	.align		4
.L_612:
        /*0028*/ 	.byte	0x04, 0x17
        /*002a*/ 	.short	(.L_614 - .L_613)
.L_613:
        /*002c*/ 	.word	0x00000000
        /*0030*/ 	.short	0x0002
        /*0032*/ 	.short	0x000c
        /*0034*/ 	.byte	0x00, 0xf0, 0x05, 0x00


	//----- nvinfo : EIATTR_KPARAM_INFO
	.align		4
.L_614:
        /*0038*/ 	.byte	0x04, 0x17
        /*003a*/ 	.short	(.L_616 - .L_615)
.L_615:
        /*003c*/ 	.word	0x00000000
        /*0040*/ 	.short	0x0001
        /*0042*/ 	.short	0x0008
        /*0044*/ 	.byte	0x00, 0xf0, 0x11, 0x00


	//----- nvinfo : EIATTR_KPARAM_INFO
	.align		4
.L_616:
        /*0048*/ 	.byte	0x04, 0x17
        /*004a*/ 	.short	(.L_618 - .L_617)
.L_617:
        /*004c*/ 	.word	0x00000000
        /*0050*/ 	.short	0x0000
        /*0052*/ 	.short	0x0000
        /*0054*/ 	.byte	0x00, 0xf0, 0x21, 0x00


	//----- nvinfo : EIATTR_SPARSE_MMA_MASK
	.align		4
.L_618:
        /*0058*/ 	.byte	0x03, 0x50
        /*005a*/ 	.short	0x0000


	//----- nvinfo : EIATTR_MAXREG_COUNT
	.align		4
        /*005c*/ 	.byte	0x03, 0x1b
        /*005e*/ 	.short	0x00ff


	//----- nvinfo : EIATTR_MERCURY_ISA_VERSION
	.align		4
        /*0060*/ 	.byte	0x03, 0x5f
        /*0062*/ 	.short	0x0101


	//----- nvinfo : EIATTR_VRC_CTA_INIT_COUNT
	.align		4
        /*0064*/ 	.byte	0x02, 0x4a
	.zero		1
	.zero		1


	//----- nvinfo : EIATTR_EXIT_INSTR_OFFSETS
	.align		4
        /*0068*/ 	.byte	0x04, 0x1c
        /*006a*/ 	.short	(.L_620 - .L_619)


	//   ....[0]....
.L_619:
        /*006c*/ 	.word	0x00000290


	//   ....[1]....
        /*0070*/ 	.word	0x00000a60


	//   ....[2]....
        /*0074*/ 	.word	0x00000cd0


	//   ....[3]....
        /*0078*/ 	.word	0x00000e30


	//   ....[4]....
        /*007c*/ 	.word	0x00000e60


	//   ....[5]....
        /*0080*/ 	.word	0x00000ed0


	//   ....[6]....
        /*0084*/ 	.word	0x00000ef0


	//   ....[7]....
        /*0088*/ 	.word	0x000013a0


	//   ....[8]....
        /*008c*/ 	.word	0x000015c0


	//   ....[9]....
        /*0090*/ 	.word	0x00001720


	//   ....[10]....
        /*0094*/ 	.word	0x000017d0


	//----- nvinfo : EIATTR_MAX_THREADS
	.align		4
.L_620:
        /*0098*/ 	.byte	0x04, 0x05
        /*009a*/ 	.short	(.L_622 - .L_621)
.L_621:
        /*009c*/ 	.word	0x00000080
        /*00a0*/ 	.word	0x00000001
        /*00a4*/ 	.word	0x00000001


	//----- nvinfo : EIATTR_CRS_STACK_SIZE
	.align		4
.L_622:
        /*00a8*/ 	.byte	0x04, 0x1e
        /*00aa*/ 	.short	(.L_624 - .L_623)
.L_623:
        /*00ac*/ 	.word	0x00000000


	//----- nvinfo : EIATTR_CBANK_PARAM_SIZE
	.align		4
.L_624:
        /*00b0*/ 	.byte	0x03, 0x19
        /*00b2*/ 	.short	0x0028


	//----- nvinfo : EIATTR_PARAM_CBANK
	.align		4
        /*00b4*/ 	.byte	0x04, 0x0a
        /*00b6*/ 	.short	(.L_626 - .L_625)
	.align		4
.L_625:
        /*00b8*/ 	.word	index@(.nv.constant0._ZN3cub18CUB_300001_SM_10006detail9transform16transform_kernelINS2_10policy_hubILb1EN4cuda3std3__45tupleIJN6thrust24THRUST_300001_SM_1000_NS7pointerIcNSA_8cuda_cub3tagENSA_11use_defaultESE_EEEEEE10policy1000ElNS7_10__identityENSA_6detail15normal_iteratorINSA_10device_ptrIdEEEEJPcEEEvT0_iT1_T2_DpNS2_10kernel_argIT3_EE)
        /*00bc*/ 	.short	0x0380
        /*00be*/ 	.short	0x0028


	//----- nvinfo : EIATTR_SW_WAR
	.align		4
.L_626:
        /*00c0*/ 	.byte	0x04, 0x36
        /*00c2*/ 	.short	(.L_628 - .L_627)
.L_627:
        /*00c4*/ 	.word	0x00000008
.L_628:


//--------------------- .nv.info._ZN3cub18CUB_300001_SM_10006detail9transform16transform_kernelINS2_10policy_hubILb1EN4cuda3std3__45tupleIJN6thrust24THRUST_300001_SM_1000_NS7pointerIcNSA_8cuda_cub3tagENSA_11use_defaultESE_EEEEEE10policy1000EiNS7_10__identityENSA_6detail15normal_iteratorINSA_10device_ptrIdEEEEJPcEEEvT0_iT1_T2_DpNS2_10kernel_argIT3_EE --------------------------
	.section	.nv.info._ZN3cub18CUB_300001_SM_10006detail9transform16transform_kernelINS2_10policy_hubILb1EN4cuda3std3__45tupleIJN6thrust24THRUST_300001_SM_1000_NS7pointerIcNSA_8cuda_cub3tagENSA_11use_defaultESE_EEEEEE10policy1000EiNS7_10__identityENSA_6detail15normal_iteratorINSA_10device_ptrIdEEEEJPcEEEvT0_iT1_T2_DpNS2_10kernel_argIT3_EE,"",@"SHT_CUDA_INFO"
	.sectionflags	@""
	.align	4


	//----- nvinfo : EIATTR_CUDA_API_VERSION
	.align		4
        /*0000*/ 	.byte	0x04, 0x37
        /*0002*/ 	.short	(.L_630 - .L_629)
.L_629:
        /*0004*/ 	.word	0x00000082


	//----- nvinfo : EIATTR_KPARAM_INFO
	.align		4
.L_630:
        /*0008*/ 	.byte	0x04, 0x17
        /*000a*/ 	.short	(.L_632 - .L_631)
.L_631:
        /*000c*/ 	.word	0x00000000
        /*0010*/ 	.short	0x0004
        /*0012*/ 	.short	0x0018
        /*0014*/ 	.byte	0x00, 0xf0, 0x41, 0x00


	//----- nvinfo : EIATTR_KPARAM_INFO
	.align		4
.L_632:
        /*0018*/ 	.byte	0x04, 0x17
        /*001a*/ 	.short	(.L_634 - .L_633)
.L_633:
        /*001c*/ 	.word	0x00000000
        /*0020*/ 	.short	0x0003
        /*0022*/ 	.short	0x0010
        /*0024*/ 	.byte	0x00, 0xf0, 0x21, 0x00


	//----- nvinfo : EIATTR_KPARAM_INFO
	.align		4
.L_634:
        /*0028*/ 	.byte	0x04, 0x17
        /*002a*/ 	.short	(.L_636 - .L_635)
.L_635:
        /*002c*/ 	.word	0x00000000
        /*0030*/ 	.short	0x0002
        /*0032*/ 	.short	0x0008
        /*0034*/ 	.byte	0x00, 0xf0, 0x05, 0x00


	//----- nvinfo : EIATTR_KPARAM_INFO
	.align		4
.L_636:
        /*0038*/ 	.byte	0x04, 0x17
        /*003a*/ 	.short	(.L_638 - .L_637)
.L_637:
        /*003c*/ 	.word	0x00000000
        /*0040*/ 	.short	0x0001
        /*0042*/ 	.short	0x0004
        /*0044*/ 	.byte	0x00, 0xf0, 0x11, 0x00


	//----- nvinfo : EIATTR_KPARAM_INFO
	.align		4
.L_638:
        /*0048*/ 	.byte	0x04, 0x17
        /*004a*/ 	.short	(.L_640 - .L_639)
.L_639:
        /*004c*/ 	.word	0x00000000
        /*0050*/ 	.short	0x0000
        /*0052*/ 	.short	0x0000
        /*0054*/ 	.byte	0x00, 0xf0, 0x11, 0x00


	//----- nvinfo : EIATTR_SPARSE_MMA_MASK
	.align		4
.L_640:
        /*0058*/ 	.byte	0x03, 0x50
        /*005a*/ 	.short	0x0000


	//----- nvinfo : EIATTR_MAXREG_COUNT
	.align		4
        /*005c*/ 	.byte	0x03, 0x1b
        /*005e*/ 	.short	0x00ff


	//----- nvinfo : EIATTR_MERCURY_ISA_VERSION
	.align		4
        /*0060*/ 	.byte	0x03, 0x5f
        /*0062*/ 	.short	0x0101


	//----- nvinfo : EIATTR_VRC_CTA_INIT_COUNT
	.align		4
        /*0064*/ 	.byte	0x02, 0x4a
	.zero		1
	.zero		1


	//----- nvinfo : EIATTR_EXIT_INSTR_OFFSETS
	.align		4
        /*0068*/ 	.byte	0x04, 0x1c
        /*006a*/ 	.short	(.L_642 - .L_641)


	//   ....[0]....
.L_641:
        /*006c*/ 	.word	0x00000250


	//   ....[1]....
        /*0070*/ 	.word	0x00000700


	//   ....[2]....
        /*0074*/ 	.word	0x00000930


	//   ....[3]....
        /*0078*/ 	.word	0x00000a90


	//   ....[4]....
        /*007c*/ 	.word	0x00000b60


	//   ....[5]....
        /*0080*/ 	.word	0x00000b80


	//   ....[6]....
        /*0084*/ 	.word	0x00000f40


	//   ....[7]....
        /*0088*/ 	.word	0x000011b0


	//   ....[8]....
        /*008c*/ 	.word	0x00001310


	//   ....[9]....
        /*0090*/ 	.word	0x00001340


	//   ....[10]....
        /*0094*/ 	.word	0x000013b0


	//----- nvinfo : EIATTR_MAX_THREADS
	.align		4
.L_642:
        /*0098*/ 	.byte	0x04, 0x05
        /*009a*/ 	.short	(.L_644 - .L_643)
.L_643:
        /*009c*/ 	.word	0x00000080
        /*00a0*/ 	.word	0x00000001
        /*00a4*/ 	.word	0x00000001


	//----- nvinfo : EIATTR_CRS_STACK_SIZE
	.align		4
.L_644:
        /*00a8*/ 	.byte	0x04, 0x1e
        /*00aa*/ 	.short	(.L_646 - .L_645)
.L_645:
        /*00ac*/ 	.word	0x00000000


	//----- nvinfo : EIATTR_CBANK_PARAM_SIZE
	.align		4
.L_646:
        /*00b0*/ 	.byte	0x03, 0x19
        /*00b2*/ 	.short	0x0028


	//----- nvinfo : EIATTR_PARAM_CBANK
	.align		4
        /*00b4*/ 	.byte	0x04, 0x0a
        /*00b6*/ 	.short	(.L_648 - .L_647)
	.align		4
.L_647:
        /*00b8*/ 	.word	index@(.nv.constant0._ZN3cub18CUB_300001_SM_10006detail9transform16transform_kernelINS2_10policy_hubILb1EN4cuda3std3__45tupleIJN6thrust24THRUST_300001_SM_1000_NS7pointerIcNSA_8cuda_cub3tagENSA_11use_defaultESE_EEEEEE10policy1000EiNS7_10__identityENSA_6detail15normal_iteratorINSA_10device_ptrIdEEEEJPcEEEvT0_iT1_T2_DpNS2_10kernel_argIT3_EE)
        /*00bc*/ 	.short	0x0380
        /*00be*/ 	.short	0x0028


	//----- nvinfo : EIATTR_SW_WAR
	.align		4
.L_648:
        /*00c0*/ 	.byte	0x04, 0x36
        /*00c2*/ 	.short	(.L_650 - .L_649)
.L_649:
        /*00c4*/ 	.word	0x00000008
.L_650:


//--------------------- .nv.info._ZN3cub18CUB_300001_SM_10006detail9transform16transform_kernelINS2_10policy_hubILb1EN4cuda3std3__45tupleIJN6thrust24THRUST_300001_SM_1000_NS7pointerIcNSA_8cuda_cub3tagENSA_11use_defaultESE_EEEEEE10policy1000ElNS7_10__identityENSA_10device_ptrIdEEJPcEEEvT0_iT1_T2_DpNS2_10kernel_argIT3_EE --------------------------
	.section	.nv.info._ZN3cub18CUB_300001_SM_10006detail9transform16transform_kernelINS2_10policy_hubILb1EN4cuda3std3__45tupleIJN6thrust24THRUST_300001_SM_1000_NS7pointerIcNSA_8cuda_cub3tagENSA_11use_defaultESE_EEEEEE10policy1000ElNS7_10__identityENSA_10device_ptrIdEEJPcEEEvT0_iT1_T2_DpNS2_10kernel_argIT3_EE,"",@"SHT_CUDA_INFO"
	.sectionflags	@""
	.align	4


	//----- nvinfo : EIATTR_CUDA_API_VERSION
	.align		4
        /*0000*/ 	.byte	0x04, 0x37
        /*0002*/ 	.short	(.L_652 - .L_651)
.L_651:
        /*0004*/ 	.word	0x00000082


	//----- nvinfo : EIATTR_KPARAM_INFO
	.align		4
.L_652:
        /*0008*/ 	.byte	0x04, 0x17
        /*000a*/ 	.short	(.L_654 - .L_653)
.L_653:
        /*000c*/ 	.word	0x00000000
        /*0010*/ 	.short	0x0004
        /*0012*/ 	.short	0x0018
        /*0014*/ 	.byte	0x00, 0xf0, 0x41, 0x00


	//----- nvinfo : EIATTR_KPARAM_INFO
	.align		4
.L_654:
        /*0018*/ 	.byte	0x04, 0x17
        /*001a*/ 	.short	(.L_656 - .L_655)
.L_655:
        /*001c*/ 	.word	0x00000000
        /*0020*/ 	.short	0x0003
        /*0022*/ 	.short	0x0010
        /*0024*/ 	.byte	0x00, 0xf0, 0x21, 0x00


	//----- nvinfo : EIATTR_KPARAM_INFO
	.align		4
.L_656:
        /*0028*/ 	.byte	0x04, 0x17
        /*002a*/ 	.short	(.L_658 - .L_657)
.L_657:
        /*002c*/ 	.word	0x00000000
        /*0030*/ 	.short	0x0002
        /*0032*/ 	.short	0x000c
        /*0034*/ 	.byte	0x00, 0xf0, 0x05, 0x00


	//----- nvinfo : EIATTR_KPARAM_INFO
	.align		4
.L_658:
        /*0038*/ 	.byte	0x04, 0x17
        /*003a*/ 	.short	(.L_660 - .L_659)
.L_659:
        /*003c*/ 	.word	0x00000000
        /*0040*/ 	.short	0x0001
        /*0042*/ 	.short	0x0008
        /*0044*/ 	.byte	0x00, 0xf0, 0x11, 0x00


	//----- nvinfo : EIATTR_KPARAM_INFO
	.align		4
.L_660:
        /*0048*/ 	.byte	0x04, 0x17
        /*004a*/ 	.short	(.L_662 - .L_661)
.L_661:
        /*004c*/ 	.word	0x00000000
        /*0050*/ 	.short	0x0000
        /*0052*/ 	.short	0x0000
        /*0054*/ 	.byte	0x00, 0xf0, 0x21, 0x00


	//----- nvinfo : EIATTR_SPARSE_MMA_MASK
	.align		4
.L_662:
        /*0058*/ 	.byte	0x03, 0x50
        /*005a*/ 	.short	0x0000


	//----- nvinfo : EIATTR_MAXREG_COUNT
	.align		4
        /*005c*/ 	.byte	0x03, 0x1b
        /*005e*/ 	.short	0x00ff


	//----- nvinfo : EIATTR_MERCURY_ISA_VERSION
	.align		4
        /*0060*/ 	.byte	0x03, 0x5f
        /*0062*/ 	.short	0x0101


	//----- nvinfo : EIATTR_VRC_CTA_INIT_COUNT
	.align		4
        /*0064*/ 	.byte	0x02, 0x4a
	.zero		1
	.zero		1


	//----- nvinfo : EIATTR_EXIT_INSTR_OFFSETS
	.align		4
        /*0068*/ 	.byte	0x04, 0x1c
        /*006a*/ 	.short	(.L_664 - .L_663)


	//   ....[0]....
.L_663:
        /*006c*/ 	.word	0x00000290


	//   ....[1]....
        /*0070*/ 	.word	0x00000a60


	//   ....[2]....
        /*0074*/ 	.word	0x00000cd0


	//   ....[3]....
        /*0078*/ 	.word	0x00000e30


	//   ....[4]....
        /*007c*/ 	.word	0x00000e60


	//   ....[5]....
        /*0080*/ 	.word	0x00000ed0


	//   ....[6]....
        /*0084*/ 	.word	0x00000ef0


	//   ....[7]....
        /*0088*/ 	.word	0x000013a0


	//   ....[8]....
        /*008c*/ 	.word	0x000015c0


	//   ....[9]....
        /*0090*/ 	.word	0x00001720


	//   ....[10]....
        /*0094*/ 	.word	0x000017d0


	//----- nvinfo : EIATTR_MAX_THREADS
	.align		4
.L_664:
        /*0098*/ 	.byte	0x04, 0x05
        /*009a*/ 	.short	(.L_666 - .L_665)
.L_665:
        /*009c*/ 	.word	0x00000080
        /*00a0*/ 	.word	0x00000001
        /*00a4*/ 	.word	0x00000001


	//----- nvinfo : EIATTR_CRS_STACK_SIZE
	.align		4
.L_666:
        /*00a8*/ 	.byte	0x04, 0x1e
        /*00aa*/ 	.short	(.L_668 - .L_667)
.L_667:
        /*00ac*/ 	.word	0x00000000


	//----- nvinfo : EIATTR_CBANK_PARAM_SIZE
	.align		4
.L_668:
        /*00b0*/ 	.byte	0x03, 0x19
        /*00b2*/ 	.short	0x0028


	//----- nvinfo : EIATTR_PARAM_CBANK
	.align		4
        /*00b4*/ 	.byte	0x04, 0x0a
        /*00b6*/ 	.short	(.L_670 - .L_669)
	.align		4
.L_669:
        /*00b8*/ 	.word	index@(.nv.constant0._ZN3cub18CUB_300001_SM_10006detail9transform16transform_kernelINS2_10policy_hubILb1EN4cuda3std3__45tupleIJN6thrust24THRUST_300001_SM_1000_NS7pointerIcNSA_8cuda_cub3tagENSA_11use_defaultESE_EEEEEE10policy1000ElNS7_10__identityENSA_10device_ptrIdEEJPcEEEvT0_iT1_T2_DpNS2_10kernel_argIT3_EE)
        /*00bc*/ 	.short	0x0380
        /*00be*/ 	.short	0x0028


	//----- nvinfo : EIATTR_SW_WAR
	.align		4
.L_670:
        /*00c0*/ 	.byte	0x04, 0x36
        /*00c2*/ 	.short	(.L_672 - .L_671)
.L_671:
        /*00c4*/ 	.word	0x00000008
.L_672:


//--------------------- .nv.info._ZN3cub18CUB_300001_SM_10006detail9transform16transform_kernelINS2_10policy_hubILb1EN4cuda3std3__45tupleIJN6thrust24THRUST_300001_SM_1000_NS7pointerIcNSA_8cuda_cub3tagENSA_11use_defaultESE_EEEEEE10policy1000EiNS7_10__identityENSA_10device_ptrIdEEJPcEEEvT0_iT1_T2_DpNS2_10kernel_argIT3_EE --------------------------
	.section	.nv.info._ZN3cub18CUB_300001_SM_10006detail9transform16transform_kernelINS2_10policy_hubILb1EN4cuda3std3__45tupleIJN6thrust24THRUST_300001_SM_1000_NS7pointerIcNSA_8cuda_cub3tagENSA_11use_defaultESE_EEEEEE10policy1000EiNS7_10__identityENSA_10device_ptrIdEEJPcEEEvT0_iT1_T2_DpNS2_10kernel_argIT3_EE,"",@"SHT_CUDA_INFO"
	.sectionflags	@""
	.align	4


	//----- nvinfo : EIATTR_CUDA_API_VERSION
	.align		4
        /*0000*/ 	.byte	0x04, 0x37
        /*0002*/ 	.short	(.L_674 - .L_673)
.L_673:
        /*0004*/ 	.word	0x00000082


	//----- nvinfo : EIATTR_KPARAM_INFO
	.align		4
.L_674:
        /*0008*/ 	.byte	0x04, 0x17
        /*000a*/ 	.short	(.L_676 - .L_675)
.L_675:
        /*000c*/ 	.word	0x00000000
        /*0010*/ 	.short	0x0004
        /*0012*/ 	.short	0x0018
        /*0014*/ 	.byte	0x00, 0xf0, 0x41, 0x00


	//----- nvinfo : EIATTR_KPARAM_INFO
	.align		4
.L_676:
        /*0018*/ 	.byte	0x04, 0x17
        /*001a*/ 	.short	(.L_678 - .L_677)
.L_677:
        /*001c*/ 	.word	0x00000000
        /*0020*/ 	.short	0x0003
        /*0022*/ 	.short	0x0010
        /*0024*/ 	.byte	0x00, 0xf0, 0x21, 0x00


	//----- nvinfo : EIATTR_KPARAM_INFO
	.align		4
.L_678:
        /*0028*/ 	.byte	0x04, 0x17
        /*002a*/ 	.short	(.L_680 - .L_679)
.L_679:
        /*002c*/ 	.word	0x00000000
        /*0030*/ 	.short	0x0002
        /*0032*/ 	.short	0x0008
        /*0034*/ 	.byte	0x00, 0xf0, 0x05, 0x00


	//----- nvinfo : EIATTR_KPARAM_INFO
	.align		4
.L_680:
        /*0038*/ 	.byte	0x04, 0x17
        /*003a*/ 	.short	(.L_682 - .L_681)
.L_681:
        /*003c*/ 	.word	0x00000000
        /*0040*/ 	.short	0x0001
        /*0042*/ 	.short	0x0004
        /*0044*/ 	.byte	0x00, 0xf0, 0x11, 0x00


	//----- nvinfo : EIATTR_KPARAM_INFO
	.align		4
.L_682:
        /*0048*/ 	.byte	0x04, 0x17
        /*004a*/ 	.short	(.L_684 - .L_683)
.L_683:
        /*004c*/ 	.word	0x00000000
        /*0050*/ 	.short	0x0000
        /*0052*/ 	.short	0x0000
        /*0054*/ 	.byte	0x00, 0xf0, 0x11, 0x00


	//----- nvinfo : EIATTR_SPARSE_MMA_MASK
	.align		4
.L_684:
        /*0058*/ 	.byte	0x03, 0x50
        /*005a*/ 	.short	0x0000


	//----- nvinfo : EIATTR_MAXREG_COUNT
	.align		4
        /*005c*/ 	.byte	0x03, 0x1b
        /*005e*/ 	.short	0x00ff


	//----- nvinfo : EIATTR_MERCURY_ISA_VERSION
	.align		4
        /*0060*/ 	.byte	0x03, 0x5f
        /*0062*/ 	.short	0x0101


	//----- nvinfo : EIATTR_VRC_CTA_INIT_COUNT
	.align		4
        /*0064*/ 	.byte	0x02, 0x4a
	.zero		1
	.zero		1


	//----- nvinfo : EIATTR_EXIT_INSTR_OFFSETS
	.align		4
        /*0068*/ 	.byte	0x04, 0x1c
        /*006a*/ 	.short	(.L_686 - .L_685)


	//   ....[0]....
.L_685:
        /*006c*/ 	.word	0x00000250


	//   ....[1]....
        /*0070*/ 	.word	0x00000700


	//   ....[2]....
        /*0074*/ 	.word	0x00000930


	//   ....[3]....
        /*0078*/ 	.word	0x00000a90


	//   ....[4]....
        /*007c*/ 	.word	0x00000b60


	//   ....[5]....
        /*0080*/ 	.word	0x00000b80


	//   ....[6]....
        /*0084*/ 	.word	0x00000f40


	//   ....[7]....
        /*0088*/ 	.word	0x000011b0


	//   ....[8]....
        /*008c*/ 	.word	0x00001310


	//   ....[9]....
        /*0090*/ 	.word	0x00001340


	//   ....[10]....
        /*0094*/ 	.word	0x000013b0


	//----- nvinfo : EIATTR_MAX_THREADS
	.align		4
.L_686:
        /*0098*/ 	.byte	0x04, 0x05
        /*009a*/ 	.short	(.L_688 - .L_687)
.L_687:
        /*009c*/ 	.word	0x00000080
        /*00a0*/ 	.word	0x00000001
        /*00a4*/ 	.word	0x00000001


	//----- nvinfo : EIATTR_CRS_STACK_SIZE
	.align		4
.L_688:
        /*00a8*/ 	.byte	0x04, 0x1e
        /*00aa*/ 	.short	(.L_690 - .L_689)
.L_689:
        /*00ac*/ 	.word	0x00000000


	//----- nvinfo : EIATTR_CBANK_PARAM_SIZE
	.align		4
.L_690:
        /*00b0*/ 	.byte	0x03, 0x19
        /*00b2*/ 	.short	0x0028


	//----- nvinfo : EIATTR_PARAM_CBANK
	.align		4
        /*00b4*/ 	.byte	0x04, 0x0a
        /*00b6*/ 	.short	(.L_692 - .L_691)
	.align		4
.L_691:
        /*00b8*/ 	.word	index@(.nv.constant0._ZN3cub18CUB_300001_SM_10006detail9transform16transform_kernelINS2_10policy_hubILb1EN4cuda3std3__45tupleIJN6thrust24THRUST_300001_SM_1000_NS7pointerIcNSA_8cuda_cub3tagENSA_11use_defaultESE_EEEEEE10policy1000EiNS7_10__identityENSA_10device_ptrIdEEJPcEEEvT0_iT1_T2_DpNS2_10kernel_argIT3_EE)
        /*00bc*/ 	.short	0x0380
        /*00be*/ 	.short	0x0028


	//----- nvinfo : EIATTR_SW_WAR
	.align		4
.L_692:
        /*00c0*/ 	.byte	0x04, 0x36
        /*00c2*/ 	.short	(.L_694 - .L_693)
.L_693:
        /*00c4*/ 	.word	0x00000008
.L_694:


//--------------------- .nv.info._ZN3cub18CUB_300001_SM_10006detail8for_each13static_kernelINS2_12policy_hub_t12policy_500_tElN6thrust24THRUST_300001_SM_1000_NS8cuda_cub20__uninitialized_copy7functorINS7_6detail15normal_iteratorINS7_10device_ptrIdEEEENS7_7pointerIdNS8_3tagENS7_11use_defaultESI_EEEEEEvT0_T1_ --------------------------
	.section	.nv.info._ZN3cub18CUB_300001_SM_10006detail8for_each13static_kernelINS2_12policy_hub_t12policy_500_tElN6thrust24THRUST_300001_SM_1000_NS8cuda_cub20__uninitialized_copy7functorINS7_6detail15normal_iteratorINS7_10device_ptrIdEEEENS7_7pointerIdNS8_3tagENS7_11use_defaultESI_EEEEEEvT0_T1_,"",@"SHT_CUDA_INFO"
	.sectionflags	@""
	.align	4


	//----- nvinfo : EIATTR_CUDA_API_VERSION
	.align		4
        /*0000*/ 	.byte	0x04, 0x37
        /*0002*/ 	.short	(.L_696 - .L_695)
.L_695:
        /*0004*/ 	.word	0x00000082


	//----- nvinfo : EIATTR_KPARAM_INFO
	.align		4
.L_696:
        /*0008*/ 	.byte	0x04, 0x17
        /*000a*/ 	.short	(.L_698 - .L_697)
.L_697:
        /*000c*/ 	.word	0x00000000
        /*0010*/ 	.short	0x0001
        /*0012*/ 	.short	0x0008
        /*0014*/ 	.byte	0x00, 0xf0, 0x41, 0x00


	//----- nvinfo : EIATTR_KPARAM_INFO
	.align		4
.L_698:
        /*0018*/ 	.byte	0x04, 0x17
        /*001a*/ 	.short	(.L_700 - .L_699)
.L_699:
        /*001c*/ 	.word	0x00000000
        /*0020*/ 	.short	0x0000
        /*0022*/ 	.short	0x0000
        /*0024*/ 	.byte	0x00, 0xf0, 0x21, 0x00


	//----- nvinfo : EIATTR_SPARSE_MMA_MASK
	.align		4
.L_700:
        /*0028*/ 	.byte	0x03, 0x50
        /*002a*/ 	.short	0x0000


	//----- nvinfo : EIATTR_MAXREG_COUNT
	.align		4
        /*002c*/ 	.byte	0x03, 0x1b
        /*002e*/ 	.short	0x00ff


	//----- nvinfo : EIATTR_MERCURY_ISA_VERSION
	.align		4
        /*0030*/ 	.byte	0x03, 0x5f
        /*0032*/ 	.short	0x0101


	//----- nvinfo : EIATTR_VRC_CTA_INIT_COUNT
	.align		4
        /*0034*/ 	.byte	0x02, 0x4a
	.zero		1
	.zero		1


	//----- nvinfo : EIATTR_EXIT_INSTR_OFFSETS
	.align		4
        /*0038*/ 	.byte	0x04, 0x1c
        /*003a*/ 	.short	(.L_702 - .L_701)


	//   ....[0]....
.L_701:
        /*003c*/ 	.word	0x00000190


	//   ....[1]....
        /*0040*/ 	.word	0x00000320


	//   ....[2]....
        /*0044*/ 	.word	0x000003f0


	//----- nvinfo : EIATTR_MAX_THREADS
	.align		4
.L_702:
        /*0048*/ 	.byte	0x04, 0x05
        /*004a*/ 	.short	(.L_704 - .L_703)
.L_703:
        /*004c*/ 	.word	0x00000100
        /*0050*/ 	.word	0x00000001
        /*0054*/ 	.word	0x00000001


	//----- nvinfo : EIATTR_CRS_STACK_SIZE
	.align		4
.L_704:
        /*0058*/ 	.byte	0x04, 0x1e
        /*005a*/ 	.short	(.L_706 - .L_705)
.L_705:
        /*005c*/ 	.word	0x00000000


	//----- nvinfo : EIATTR_CBANK_PARAM_SIZE
	.align		4
.L_706:
        /*0060*/ 	.byte	0x03, 0x19
        /*0062*/ 	.short	0x0018


	//----- nvinfo : EIATTR_PARAM_CBANK
	.align		4
        /*0064*/ 	.byte	0x04, 0x0a
        /*0066*/ 	.short	(.L_708 - .L_707)
	.align		4
.L_707:
        /*0068*/ 	.word	index@(.nv.constant0._ZN3cub18CUB_300001_SM_10006detail8for_each13static_kernelINS2_12policy_hub_t12policy_500_tElN6thrust24THRUST_300001_SM_1000_NS8cuda_cub20__uninitialized_copy7functorINS7_6detail15normal_iteratorINS7_10device_ptrIdEEEENS7_7pointerIdNS8_3tagENS7_11use_defaultESI_EEEEEEvT0_T1_)
        /*006c*/ 	.short	0x0380
        /*006e*/ 	.short	0x0018


	//----- nvinfo : EIATTR_SW_WAR
	.align		4
.L_708:
        /*0070*/ 	.byte	0x04, 0x36
        /*0072*/ 	.short	(.L_710 - .L_709)
.L_709:
        /*0074*/ 	.word	0x00000008
.L_710:


//--------------------- .nv.info._ZN3cub18CUB_300001_SM_10006detail8for_each13static_kernelINS2_12policy_hub_t12policy_500_tEmN6thrust24THRUST_300001_SM_1000_NS8cuda_cub20__uninitialized_fill7functorINS7_10device_ptrIcEEcEEEEvT0_T1_ --------------------------
	.section	.nv.info._ZN3cub18CUB_300001_SM_10006detail8for_each13static_kernelINS2_12policy_hub_t12policy_500_tEmN6thrust24THRUST_300001_SM_1000_NS8cuda_cub20__uninitialized_fill7functorINS7_10device_ptrIcEEcEEEEvT0_T1_,"",@"SHT_CUDA_INFO"
	.sectionflags	@""
	.align	4


	//----- nvinfo : EIATTR_CUDA_API_VERSION
	.align		4
        /*0000*/ 	.byte	0x04, 0x37
        /*0002*/ 	.short	(.L_712 - .L_711)
.L_711:
        /*0004*/ 	.word	0x00000082


	//----- nvinfo : EIATTR_KPARAM_INFO
	.align		4
.L_712:
        /*0008*/ 	.byte	0x04, 0x17
        /*000a*/ 	.short	(.L_714 - .L_713)
.L_713:
        /*000c*/ 	.word	0x00000000
        /*0010*/ 	.short	0x0001
        /*0012*/ 	.short	0x0008
        /*0014*/ 	.byte	0x00, 0xf0, 0x41, 0x00


	//----- nvinfo : EIATTR_KPARAM_INFO
	.align		4
.L_714:
        /*0018*/ 	.byte	0x04, 0x17
        /*001a*/ 	.short	(.L_716 - .L_715)
.L_715:
        /*001c*/ 	.word	0x00000000
        /*0020*/ 	.short	0x0000
        /*0022*/ 	.short	0x0000
        /*0024*/ 	.byte	0x00, 0xf0, 0x21, 0x00


	//----- nvinfo : EIATTR_SPARSE_MMA_MASK
	.align		4
.L_716:
        /*0028*/ 	.byte	0x03, 0x50
        /*002a*/ 	.short	0x0000


	//----- nvinfo : EIATTR_MAXREG_COUNT
	.align		4
        /*002c*/ 	.byte	0x03, 0x1b
        /*002e*/ 	.short	0x00ff


	//----- nvinfo : EIATTR_MERCURY_ISA_VERSION
	.align		4
        /*0030*/ 	.byte	0x03, 0x5f
        /*0032*/ 	.short	0x0101


	//----- nvinfo : EIATTR_VRC_CTA_INIT_COUNT
	.align		4
        /*0034*/ 	.byte	0x02, 0x4a
	.zero		1
	.zero		1


	//----- nvinfo : EIATTR_EXIT_INSTR_OFFSETS
	.align		4
        /*0038*/ 	.byte	0x04, 0x1c
        /*003a*/ 	.short	(.L_718 - .L_717)


	//   ....[0]....
.L_717:
        /*003c*/ 	.word	0x00000120


	//   ....[1]....
        /*0040*/ 	.word	0x000001f0


	//   ....[2]....
        /*0044*/ 	.word	0x00000210


	//----- nvinfo : EIATTR_MAX_THREADS
	.align		4
.L_718:
        /*0048*/ 	.byte	0x04, 0x05
        /*004a*/ 	.short	(.L_720 - .L_719)
.L_719:
        /*004c*/ 	.word	0x00000100
        /*0050*/ 	.word	0x00000001
        /*0054*/ 	.word	0x00000001


	//----- nvinfo : EIATTR_CBANK_PARAM_SIZE
	.align		4
.L_720:
        /*0058*/ 	.byte	0x03, 0x19
        /*005a*/ 	.short	0x0018


	//----- nvinfo : EIATTR_PARAM_CBANK
	.align		4
        /*005c*/ 	.byte	0x04, 0x0a
        /*005e*/ 	.short	(.L_722 - .L_721)
	.align		4
.L_721:
        /*0060*/ 	.word	index@(.nv.constant0._ZN3cub18CUB_300001_SM_10006detail8for_each13static_kernelINS2_12policy_hub_t12policy_500_tEmN6thrust24THRUST_300001_SM_1000_NS8cuda_cub20__uninitialized_fill7functorINS7_10device_ptrIcEEcEEEEvT0_T1_)
        /*0064*/ 	.short	0x0380
        /*0066*/ 	.short	0x0018


	//----- nvinfo : EIATTR_SW_WAR
	.align		4
.L_722:
        /*0068*/ 	.byte	0x04, 0x36
        /*006a*/ 	.short	(.L_724 - .L_723)
.L_723:
        /*006c*/ 	.word	0x00000008
.L_724:


//--------------------- .nv.info._ZN3cub18CUB_300001_SM_10006detail8for_each13static_kernelINS2_12policy_hub_t12policy_500_tEmN6thrust24THRUST_300001_SM_1000_NS8cuda_cub20__uninitialized_fill7functorINS7_10device_ptrIdEEdEEEEvT0_T1_ --------------------------
	.section	.nv.info._ZN3cub18CUB_300001_SM_10006detail8for_each13static_kernelINS2_12policy_hub_t12policy_500_tEmN6thrust24THRUST_300001_SM_1000_NS8cuda_cub20__uninitialized_fill7functorINS7_10device_ptrIdEEdEEEEvT0_T1_,"",@"SHT_CUDA_INFO"
	.sectionflags	@""
	.align	4


	//----- nvinfo : EIATTR_CUDA_API_VERSION
	.align		4
        /*0000*/ 	.byte	0x04, 0x37
        /*0002*/ 	.short	(.L_726 - .L_725)
.L_725:
        /*0004*/ 	.word	0x00000082


	//----- nvinfo : EIATTR_KPARAM_INFO
	.align		4
.L_726:
        /*0008*/ 	.byte	0x04, 0x17
        /*000a*/ 	.short	(.L_728 - .L_727)
.L_727:
        /*000c*/ 	.word	0x00000000
        /*0010*/ 	.short	0x0001
        /*0012*/ 	.short	0x0008
        /*0014*/ 	.byte	0x00, 0xf0, 0x41, 0x00


	//----- nvinfo : EIATTR_KPARAM_INFO
	.align		4
.L_728:
        /*0018*/ 	.byte	0x04, 0x17
        /*001a*/ 	.short	(.L_730 - .L_729)
.L_729:
        /*001c*/ 	.word	0x00000000
        /*0020*/ 	.short	0x0000
        /*0022*/ 	.short	0x0000
        /*0024*/ 	.byte	0x00, 0xf0, 0x21, 0x00


	//----- nvinfo : EIATTR_SPARSE_MMA_MASK
	.align		4
.L_730:
        /*0028*/ 	.byte	0x03, 0x50
        /*002a*/ 	.short	0x0000


	//----- nvinfo : EIATTR_MAXREG_COUNT
	.align		4
        /*002c*/ 	.byte	0x03, 0x1b
        /*002e*/ 	.short	0x00ff


	//----- nvinfo : EIATTR_MERCURY_ISA_VERSION
	.align		4
        /*0030*/ 	.byte	0x03, 0x5f
        /*0032*/ 	.short	0x0101


	//----- nvinfo : EIATTR_VRC_CTA_INIT_COUNT
	.align		4
        /*0034*/ 	.byte	0x02, 0x4a
	.zero		1
	.zero		1


	//----- nvinfo : EIATTR_EXIT_INSTR_OFFSETS
	.align		4
        /*0038*/ 	.byte	0x04, 0x1c
        /*003a*/ 	.short	(.L_732 - .L_731)


	//   ....[0]....
.L_731:
        /*003c*/ 	.word	0x00000130


	//   ....[1]....
        /*0040*/ 	.word	0x00000230


	//   ....[2]....
        /*0044*/ 	.word	0x00000260


	//----- nvinfo : EIATTR_MAX_THREADS
	.align		4
.L_732:
        /*0048*/ 	.byte	0x04, 0x05
        /*004a*/ 	.short	(.L_734 - .L_733)
.L_733:
        /*004c*/ 	.word	0x00000100
        /*0050*/ 	.word	0x00000001
        /*0054*/ 	.word	0x00000001


	//----- nvinfo : EIATTR_CBANK_PARAM_SIZE
	.align		4
.L_734:
        /*0058*/ 	.byte	0x03, 0x19
        /*005a*/ 	.short	0x0018


	//----- nvinfo : EIATTR_PARAM_CBANK
	.align		4
        /*005c*/ 	.byte	0x04, 0x0a
        /*005e*/ 	.short	(.L_736 - .L_735)
	.align		4
.L_735:
        /*0060*/ 	.word	index@(.nv.constant0._ZN3cub18CUB_300001_SM_10006detail8for_each13static_kernelINS2_12policy_hub_t12policy_500_tEmN6thrust24THRUST_300001_SM_1000_NS8cuda_cub20__uninitialized_fill7functorINS7_10device_ptrIdEEdEEEEvT0_T1_)
        /*0064*/ 	.short	0x0380
        /*0066*/ 	.short	0x0018


	//----- nvinfo : EIATTR_SW_WAR
	.align		4
.L_736:
        /*0068*/ 	.byte	0x04, 0x36
        /*006a*/ 	.short	(.L_738 - .L_737)
.L_737:
        /*006c*/ 	.word	0x00000008
.L_738:


//--------------------- .nv.info._ZN3cub18CUB_300001_SM_10006detail8for_each13static_kernelINS2_12policy_hub_t12policy_500_tEmN6thrust24THRUST_300001_SM_1000_NS8cuda_cub20__uninitialized_fill7functorINS7_10device_ptrI4TestEESC_EEEEvT0_T1_ --------------------------
	.section	.nv.info._ZN3cub18CUB_300001_SM_10006detail8for_each13static_kernelINS2_12policy_hub_t12policy_500_tEmN6thrust24THRUST_300001_SM_1000_NS8cuda_cub20__uninitialized_fill7functorINS7_10device_ptrI4TestEESC_EEEEvT0_T1_,"",@"SHT_CUDA_INFO"
	.sectionflags	@""
	.align	4


	//----- nvinfo : EIATTR_CUDA_API_VERSION
	.align		4
        /*0000*/ 	.byte	0x04, 0x37
        /*0002*/ 	.short	(.L_740 - .L_739)
.L_739:
        /*0004*/ 	.word	0x00000082


	//----- nvinfo : EIATTR_KPARAM_INFO
	.align		4
.L_740:
        /*0008*/ 	.byte	0x04, 0x17
        /*000a*/ 	.short	(.L_742 - .L_741)
.L_741:
        /*000c*/ 	.word	0x00000000
        /*0010*/ 	.short	0x0001
        /*0012*/ 	.short	0x0008
        /*0014*/ 	.byte	0x00, 0xf0, 0x81, 0x00


	//----- nvinfo : EIATTR_KPARAM_INFO
	.align		4
.L_742:
        /*0018*/ 	.byte	0x04, 0x17
        /*001a*/ 	.short	(.L_744 - .L_743)
.L_743:
        /*001c*/ 	.word	0x00000000
        /*0020*/ 	.short	0x0000
        /*0022*/ 	.short	0x0000
        /*0024*/ 	.byte	0x00, 0xf0, 0x21, 0x00


	//----- nvinfo : EIATTR_SPARSE_MMA_MASK
	.align		4
.L_744:
        /*0028*/ 	.byte	0x03, 0x50
        /*002a*/ 	.short	0x0000


	//----- nvinfo : EIATTR_MAXREG_COUNT
	.align		4
        /*002c*/ 	.byte	0x03, 0x1b
        /*002e*/ 	.short	0x00ff


	//----- nvinfo : EIATTR_MERCURY_ISA_VERSION
	.align		4
        /*0030*/ 	.byte	0x03, 0x5f
        /*0032*/ 	.short	0x0101


	//----- nvinfo : EIATTR_VRC_CTA_INIT_COUNT
	.align		4
        /*0034*/ 	.byte	0x02, 0x4a
	.zero		1
	.zero		1


	//----- nvinfo : EIATTR_EXIT_INSTR_OFFSETS
	.align		4
        /*0038*/ 	.byte	0x04, 0x1c
        /*003a*/ 	.short	(.L_746 - .L_745)


	//   ....[0]....
.L_745:
        /*003c*/ 	.word	0x00000290


	//   ....[1]....
        /*0040*/ 	.word	0x00000460


	//   ....[2]....
        /*0044*/ 	.word	0x00000520


	//----- nvinfo : EIATTR_MAX_THREADS
	.align		4
.L_746:
        /*0048*/ 	.byte	0x04, 0x05
        /*004a*/ 	.short	(.L_748 - .L_747)
.L_747:
        /*004c*/ 	.word	0x00000100
        /*0050*/ 	.word	0x00000001
        /*0054*/ 	.word	0x00000001


	//----- nvinfo : EIATTR_CRS_STACK_SIZE
	.align		4
.L_748:
        /*0058*/ 	.byte	0x04, 0x1e
        /*005a*/ 	.short	(.L_750 - .L_749)
.L_749:
        /*005c*/ 	.word	0x00000000


	//----- nvinfo : EIATTR_CBANK_PARAM_SIZE
	.align		4
.L_750:
        /*0060*/ 	.byte	0x03, 0x19
        /*0062*/ 	.short	0x0028


	//----- nvinfo : EIATTR_PARAM_CBANK
	.align		4
        /*0064*/ 	.byte	0x04, 0x0a
        /*0066*/ 	.short	(.L_752 - .L_751)
	.align		4
.L_751:
        /*0068*/ 	.word	index@(.nv.constant0._ZN3cub18CUB_300001_SM_10006detail8for_each13static_kernelINS2_12policy_hub_t12policy_500_tEmN6thrust24THRUST_300001_SM_1000_NS8cuda_cub20__uninitialized_fill7functorINS7_10device_ptrI4TestEESC_EEEEvT0_T1_)
        /*006c*/ 	.short	0x0380
        /*006e*/ 	.short	0x0028


	//----- nvinfo : EIATTR_SW_WAR
	.align		4
.L_752:
        /*0070*/ 	.byte	0x04, 0x36
        /*0072*/ 	.short	(.L_754 - .L_753)
.L_753:
        /*0074*/ 	.word	0x00000008
.L_754:


//--------------------- .nv.info._ZN3cub18CUB_300001_SM_10006detail11EmptyKernelIvEEvv --------------------------
	.section	.nv.info._ZN3cub18CUB_300001_SM_10006detail11EmptyKernelIvEEvv,"",@"SHT_CUDA_INFO"
	.sectionflags	@""
	.align	4


	//----- nvinfo : EIATTR_CUDA_API_VERSION
	.align		4
        /*0000*/ 	.byte	0x04, 0x37
        /*0002*/ 	.short	(.L_756 - .L_755)
.L_755:
        /*0004*/ 	.word	0x00000082


	//----- nvinfo : EIATTR_SPARSE_MMA_MASK
	.align		4
.L_756:
        /*0008*/ 	.byte	0x03, 0x50
        /*000a*/ 	.short	0x0000


	//----- nvinfo : EIATTR_MAXREG_COUNT
	.align		4
        /*000c*/ 	.byte	0x03, 0x1b
        /*000e*/ 	.short	0x00ff


	//----- nvinfo : EIATTR_MERCURY_ISA_VERSION
	.align		4
        /*0010*/ 	.byte	0x03, 0x5f
        /*0012*/ 	.short	0x0101


	//----- nvinfo : EIATTR_VRC_CTA_INIT_COUNT
	.align		4
        /*0014*/ 	.byte	0x02, 0x4a
	.zero		1
	.zero		1


	//----- nvinfo : EIATTR_EXIT_INSTR_OFFSETS
	.align		4
        /*0018*/ 	.byte	0x04, 0x1c
        /*001a*/ 	.short	(.L_758 - .L_757)


	//   ....[0]....
.L_757:
        /*001c*/ 	.word	0x00000010


	//----- nvinfo : EIATTR_SW_WAR
	.align		4
.L_758:
        /*0020*/ 	.byte	0x04, 0x36
        /*0022*/ 	.short	(.L_760 - .L_759)
.L_759:
        /*0024*/ 	.word	0x00000008
.L_760:


//--------------------- .nv.callgraph             --------------------------
	.section	.nv.callgraph,"",@"SHT_CUDA_CALLGRAPH"
	.align	4
	.sectionentsize	8
	.align		4
        /*0000*/ 	.word	0x00000000
	.align		4
        /*0004*/ 	.word	0xffffffff
	.align		4
        /*0008*/ 	.word	0x00000000
	.align		4
        /*000c*/ 	.word	0xfffffffe
	.align		4
        /*0010*/ 	.word	0x00000000
	.align		4
        /*0014*/ 	.word	0xfffffffd
	.align		4
        /*0018*/ 	.word	0x00000000
	.align		4
        /*001c*/ 	.word	0xfffffffc


//--------------------- .nv.constant4             --------------------------
	.section	.nv.constant4,"a",@progbits
	.align	8
	.align		8
.nv.constant4:
        /*0000*/ 	.dword	_ZN34_INTERNAL_01900e0f_4_k_cu_7a8de2064cuda3std3__45__cpo5beginE
	.align		8
        /*0008*/ 	.dword	_ZN34_INTERNAL_01900e0f_4_k_cu_7a8de2064cuda3std3__45__cpo3endE
	.align		8
        /*0010*/ 	.dword	_ZN34_INTERNAL_01900e0f_4_k_cu_7a8de2064cuda3std3__45__cpo6cbeginE
	.align		8
        /*0018*/ 	.dword	_ZN34_INTERNAL_01900e0f_4_k_cu_7a8de2064cuda3std3__45__cpo4cendE
	.align		8
        /*0020*/ 	.dword	_ZN34_INTERNAL_01900e0f_4_k_cu_7a8de2064cuda3std3__45__cpo6rbeginE
	.align		8
        /*0028*/ 	.dword	_ZN34_INTERNAL_01900e0f_4_k_cu_7a8de2064cuda3std3__45__cpo4rendE
	.align		8
        /*0030*/ 	.dword	_ZN34_INTERNAL_01900e0f_4_k_cu_7a8de2064cuda3std3__45__cpo7crbeginE
	.align		8
        /*0038*/ 	.dword	_ZN34_INTERNAL_01900e0f_4_k_cu_7a8de2064cuda3std3__45__cpo5crendE
	.align		8
        /*0040*/ 	.dword	_ZN34_INTERNAL_01900e0f_4_k_cu_7a8de2064cuda3std3__436_GLOBAL__N__01900e0f_4_k_cu_7a8de2066ignoreE
	.align		8
        /*0048*/ 	.dword	_ZN34_INTERNAL_01900e0f_4_k_cu_7a8de2064cuda3std3__419piecewise_constructE
	.align		8
        /*0050*/ 	.dword	_ZN34_INTERNAL_01900e0f_4_k_cu_7a8de2064cuda3std3__48in_placeE
	.align		8
        /*0058*/ 	.dword	_ZN34_INTERNAL_01900e0f_4_k_cu_7a8de2064cuda3std3__420unreachable_sentinelE
	.align		8
        /*0060*/ 	.dword	_ZN34_INTERNAL_01900e0f_4_k_cu_7a8de2064cuda3std3__47nulloptE
	.align		8
        /*0068*/ 	.dword	_ZN34_INTERNAL_01900e0f_4_k_cu_7a8de2064cuda3std3__48unexpectE
	.align		8
        /*0070*/ 	.dword	_ZN34_INTERNAL_01900e0f_4_k_cu_7a8de2064cuda3std6ranges3__45__cpo4swapE
	.align		8
        /*0078*/ 	.dword	_ZN34_INTERNAL_01900e0f_4_k_cu_7a8de2064cuda3std6ranges3__45__cpo9iter_moveE
	.align		8
        /*0080*/ 	.dword	_ZN34_INTERNAL_01900e0f_4_k_cu_7a8de2064cuda3std6ranges3__45__cpo5beginE
	.align		8
        /*0088*/ 	.dword	_ZN34_INTERNAL_01900e0f_4_k_cu_7a8de2064cuda3std6ranges3__45__cpo3endE
	.align		8
        /*0090*/ 	.dword	_ZN34_INTERNAL_01900e0f_4_k_cu_7a8de2064cuda3std6ranges3__45__cpo6cbeginE
	.align		8
        /*0098*/ 	.dword	_ZN34_INTERNAL_01900e0f_4_k_cu_7a8de2064cuda3std6ranges3__45__cpo4cendE
	.align		8
        /*00a0*/ 	.dword	_ZN34_INTERNAL_01900e0f_4_k_cu_7a8de2064cuda3std6ranges3__45__cpo7advanceE
	.align		8
        /*00a8*/ 	.dword	_ZN34_INTERNAL_01900e0f_4_k_cu_7a8de2064cuda3std6ranges3__45__cpo9iter_swapE
	.align		8
        /*00b0*/ 	.dword	_ZN34_INTERNAL_01900e0f_4_k_cu_7a8de2064cuda3std6ranges3__45__cpo4nextE
	.align		8
        /*00b8*/ 	.dword	_ZN34_INTERNAL_01900e0f_4_k_cu_7a8de2064cuda3std6ranges3__45__cpo4prevE
	.align		8
        /*00c0*/ 	.dword	_ZN34_INTERNAL_01900e0f_4_k_cu_7a8de2064cuda3std6ranges3__45__cpo4dataE
	.align		8
        /*00c8*/ 	.dword	_ZN34_INTERNAL_01900e0f_4_k_cu_7a8de2064cuda3std6ranges3__45__cpo5cdataE
	.align		8
        /*00d0*/ 	.dword	_ZN34_INTERNAL_01900e0f_4_k_cu_7a8de2064cuda3std6ranges3__45__cpo4sizeE
	.align		8
        /*00d8*/ 	.dword	_ZN34_INTERNAL_01900e0f_4_k_cu_7a8de2064cuda3std6ranges3__45__cpo5ssizeE
	.align		8
        /*00e0*/ 	.dword	_ZN34_INTERNAL_01900e0f_4_k_cu_7a8de2064cuda3std6ranges3__45__cpo8distanceE
	.align		8
        /*00e8*/ 	.dword	_ZN34_INTERNAL_01900e0f_4_k_cu_7a8de2066thrust24THRUST_300001_SM_1000_NS8cuda_cub3parE
	.align		8
        /*00f0*/ 	.dword	_ZN34_INTERNAL_01900e0f_4_k_cu_7a8de2066thrust24THRUST_300001_SM_1000_NS8cuda_cub10par_nosyncE
	.align		8
        /*00f8*/ 	.dword	_ZN34_INTERNAL_01900e0f_4_k_cu_7a8de2066thrust24THRUST_300001_SM_1000_NS6system6detail10sequential3seqE
	.align		8
        /*0100*/ 	.dword	_ZN34_INTERNAL_01900e0f_4_k_cu_7a8de2066thrust24THRUST_300001_SM_1000_NS6system3cpp3parE
	.align		8
        /*0108*/ 	.dword	_ZN34_INTERNAL_01900e0f_4_k_cu_7a8de2066thrust24THRUST_300001_SM_1000_NS12placeholders2_1E
	.align		8
        /*0110*/ 	.dword	_ZN34_INTERNAL_01900e0f_4_k_cu_7a8de2066thrust24THRUST_300001_SM_1000_NS12placeholders2_2E
	.align		8
        /*0118*/ 	.dword	_ZN34_INTERNAL_01900e0f_4_k_cu_7a8de2066thrust24THRUST_300001_SM_1000_NS12placeholders2_3E
	.align		8
        /*0120*/ 	.dword	_ZN34_INTERNAL_01900e0f_4_k_cu_7a8de2066thrust24THRUST_300001_SM_1000_NS12placeholders2_4E
	.align		8
        /*0128*/ 	.dword	_ZN34_INTERNAL_01900e0f_4_k_cu_7a8de2066thrust24THRUST_300001_SM_1000_NS12placeholders2_5E
	.align		8
        /*0130*/ 	.dword	_ZN34_INTERNAL_01900e0f_4_k_cu_7a8de2066thrust24THRUST_300001_SM_1000_NS12placeholders2_6E
	.align		8
        /*0138*/ 	.dword	_ZN34_INTERNAL_01900e0f_4_k_cu_7a8de2066thrust24THRUST_300001_SM_1000_NS12placeholders2_7E
	.align		8
        /*0140*/ 	.dword	_ZN34_INTERNAL_01900e0f_4_k_cu_7a8de2066thrust24THRUST_300001_SM_1000_NS12placeholders2_8E
	.align		8
        /*0148*/ 	.dword	_ZN34_INTERNAL_01900e0f_4_k_cu_7a8de2066thrust24THRUST_300001_SM_1000_NS12placeholders2_9E
	.align		8
        /*0150*/ 	.dword	_ZN34_INTERNAL_01900e0f_4_k_cu_7a8de2066thrust24THRUST_300001_SM_1000_NS12placeholders3_10E
	.align		8
        /*0158*/ 	.dword	_ZN34_INTERNAL_01900e0f_4_k_cu_7a8de2066thrust24THRUST_300001_SM_1000_NS3seqE
	.align		8
        /*0160*/ 	.dword	_ZN34_INTERNAL_01900e0f_4_k_cu_7a8de2066thrust24THRUST_300001_SM_1000_NS6deviceE


//--------------------- .text._ZN3cub18CUB_300001_SM_10006detail10radix_sort29DeviceRadixSortOnesweepKernelINS1_5radix10policy_hubIdNS0_8NullTypeEyE10Policy1000ELNS0_9SortOrderE0EdS6_yiiNS1_21identity_decomposer_tEEEvPT5_SC_PT3_PKSD_PT1_PKSH_PT2_PKSL_T4_iiT6_ --------------------------
	.section	.text._ZN3cub18CUB_300001_SM_10006detail10radix_sort29DeviceRadixSortOnesweepKernelINS1_5radix10policy_hubIdNS0_8NullTypeEyE10Policy1000ELNS0_9SortOrderE0EdS6_yiiNS1_21identity_decomposer_tEEEvPT5_SC_PT3_PKSD_PT1_PKSH_PT2_PKSL_T4_iiT6_,"ax",@progbits
	.align	128
        .global         _ZN3cub18CUB_300001_SM_10006detail10radix_sort29DeviceRadixSortOnesweepKernelINS1_5radix10policy_hubIdNS0_8NullTypeEyE10Policy1000ELNS0_9SortOrderE0EdS6_yiiNS1_21identity_decomposer_tEEEvPT5_SC_PT3_PKSD_PT1_PKSH_PT2_PKSL_T4_iiT6_
        .type           _ZN3cub18CUB_300001_SM_10006detail10radix_sort29DeviceRadixSortOnesweepKernelINS1_5radix10policy_hubIdNS0_8NullTypeEyE10Policy1000ELNS0_9SortOrderE0EdS6_yiiNS1_21identity_decomposer_tEEEvPT5_SC_PT3_PKSD_PT1_PKSH_PT2_PKSL_T4_iiT6_,@function
        .size           _ZN3cub18CUB_300001_SM_10006detail10radix_sort29DeviceRadixSortOnesweepKernelINS1_5radix10policy_hubIdNS0_8NullTypeEyE10Policy1000ELNS0_9SortOrderE0EdS6_yiiNS1_21identity_decomposer_tEEEvPT5_SC_PT3_PKSD_PT1_PKSH_PT2_PKSL_T4_iiT6_,(.L_x_654 - _ZN3cub18CUB_300001_SM_10006detail10radix_sort29DeviceRadixSortOnesweepKernelINS1_5radix10policy_hubIdNS0_8NullTypeEyE10Policy1000ELNS0_9SortOrderE0EdS6_yiiNS1_21identity_decomposer_tEEEvPT5_SC_PT3_PKSD_PT1_PKSH_PT2_PKSL_T4_iiT6_)
        .other          _ZN3cub18CUB_300001_SM_10006detail10radix_sort29DeviceRadixSortOnesweepKernelINS1_5radix10policy_hubIdNS0_8NullTypeEyE10Policy1000ELNS0_9SortOrderE0EdS6_yiiNS1_21identity_decomposer_tEEEvPT5_SC_PT3_PKSD_PT1_PKSH_PT2_PKSL_T4_iiT6_,@"STO_CUDA_ENTRY STV_DEFAULT"
_ZN3cub18CUB_300001_SM_10006detail10radix_sort29DeviceRadixSortOnesweepKernelINS1_5radix10policy_hubIdNS0_8NullTypeEyE10Policy1000ELNS0_9SortOrderE0EdS6_yiiNS1_21identity_decomposer_tEEEvPT5_SC_PT3_PKSD_PT1_PKSH_PT2_PKSL_T4_iiT6_:
.text._ZN3cub18CUB_300001_SM_10006detail10radix_sort29DeviceRadixSortOnesweepKernelINS1_5radix10policy_hubIdNS0_8NullTypeEyE10Policy1000ELNS0_9SortOrderE0EdS6_yiiNS1_21identity_decomposer_tEEEvPT5_SC_PT3_PKSD_PT1_PKSH_PT2_PKSL_T4_iiT6_:
[----:B------:R-:W-:Y:S01]  /*0000*/  LDC R1, c[0x0][0x37c] ;  /* 0x0000df00ff017b82 */ /* 0x000fe20000000800 */
[----:B------:R-:W0:Y:S01]  /*0010*/  S2R R53, SR_TID.X ;  /* 0x0000000000357919 */ /* 0x000e220000002100 */
[----:B------:R-:W-:Y:S01]  /*0020*/  MOV R72, 0x400 ;  /* 0x0000040000487802 */ /* 0x000fe20000000f00 */
[----:B------:R-:W1:Y:S01]  /*0030*/  LDCU.64 UR6, c[0x0][0x358] ;  /* 0x00006b00ff0677ac */ /* 0x000e620008000a00 */
[----:B------:R-:W-:Y:S01]  /*0040*/  BSSY.RECONVERGENT B0, `(.L_x_0) ;  /* 0x000000c000007945 */ /* 0x000fe20003800200 */
[----:B------:R-:W2:Y:S01]  /*0050*/  S2R R3, SR_CgaCtaId ;  /* 0x0000000000037919 */ /* 0x000ea20000008800 */
[----:B0-----:R-:W-:Y:S02]  /*0060*/  ISETP.NE.AND P0, PT, R53, RZ, PT ;  /* 0x000000ff3500720c */ /* 0x001fe40003f05270 */
[----:B--2---:R-:W-:-:S11]  /*0070*/  LEA R72, R3, R72, 0x18 ;  /* 0x0000004803487211 */ /* 0x004fd600078ec0ff */
[----:B-1----:R-:W-:Y:S05]  /*0080*/  @P0 BRA `(.L_x_1) ;  /* 0x00000000001c0947 */ /* 0x002fea0003800000 */
[----:B------:R-:W0:Y:S01]  /*0090*/  LDC.64 R2, c[0x0][0x388] ;  /* 0x0000e200ff027b82 */ /* 0x000e220000000a00 */
[----:B------:R-:W-:-:S05]  /*00a0*/  IMAD.MOV.U32 R5, RZ, RZ, 0x1 ;  /* 0x00000001ff057424 */ /* 0x000fca00078e00ff */
[----:B0-----:R-:W2:Y:S02]  /*00b0*/  ATOMG.E.ADD.STRONG.GPU PT, R2, desc[UR6][R2.64], R5 ;  /* 0x80000005020279a8 */ /* 0x001ea400081ef106 */
[----:B------:R-:W0:Y:S01]  /*00c0*/  S2UR UR5, SR_CgaCtaId ;  /* 0x00000000000579c3 */ /* 0x000e220000008800 */
[----:B------:R-:W-:Y:S02]  /*00d0*/  UMOV UR4, 0x400 ;  /* 0x0000040000047882 */ /* 0x000fe40000000000 */
[----:B0-----:R-:W-:-:S09]  /*00e0*/  ULEA UR4, UR5, UR4, 0x18 ;  /* 0x0000000405047291 */ /* 0x001fd2000f8ec0ff */
[----:B--2---:R0:W-:Y:S03]  /*00f0*/  STS [UR4+0xb400], R2 ;  /* 0x00b40002ff007988 */ /* 0x0041e60008000804 */
.L_x_1:
[----:B------:R-:W-:Y:S05]  /*0100*/  BSYNC.RECONVERGENT B0 ;  /* 0x0000000000007941 */ /* 0x000fea0003800200 */
.L_x_0:
[----:B------:R-:W-:Y:S01]  /*0110*/  BAR.SYNC.DEFER_BLOCKING 0x0 ;  /* 0x0000000000007b1d */ /* 0x000fe20000010000 */
[----:B0-----:R-:W-:-:S05]  /*0120*/  SHF.R.U32.HI R2, RZ, 0x5, R53 ;  /* 0x00000005ff027819 */ /* 0x001fca0000011635 */
[----:B------:R-:W0:Y:S01]  /*0130*/  LDCU UR4, c[0x0][0x3c0] ;  /* 0x00007800ff0477ac */ /* 0x000e220008000800 */
[----:B------:R-:W1:Y:S01]  /*0140*/  S2R R54, SR_LANEID ;  /* 0x0000000000367919 */ /* 0x000e620000000000 */
[----:B------:R-:W2:Y:S02]  /*0150*/  LDS R71, [R72+0xb400] ;  /* 0x00b4000048477984 */ /* 0x000ea40000000800 */
[----:B--2---:R-:W-:-:S04]  /*0160*/  IMAD R3, R71, 0x1680, RZ ;  /* 0x0000168047037824 */ /* 0x004fc800078e02ff */
[----:B------:R-:W-:Y:S01]  /*0170*/  VIADD R0, R3, 0x1680 ;  /* 0x0000168003007836 */ /* 0x000fe20000000000 */
[----:B------:R-:W-:-:S04]  /*0180*/  SHF.R.S32.HI R6, RZ, 0x1f, R3 ;  /* 0x0000001fff067819 */ /* 0x000fc80000011403 */
[----:B0-----:R-:W-:-:S13]  /*0190*/  ISETP.GT.AND P0, PT, R0, UR4, PT ;  /* 0x0000000400007c0c */ /* 0x001fda000bf04270 */
[----:B-1----:R-:W-:Y:S05]  /*01a0*/  @P0 BRA `(.L_x_2) ;  /* 0x0000000000600947 */ /* 0x002fea0003800000 */
[----:B------:R-:W0:Y:S01]  /*01b0*/  LDCU.64 UR4, c[0x0][0x3a8] ;  /* 0x00007500ff0477ac */ /* 0x000e220008000a00 */
[C---:B------:R-:W-:Y:S02]  /*01c0*/  LOP3.LUT R4, R53.reuse, 0x1f, RZ, 0xc0, !PT ;  /* 0x0000001f35047812 */ /* 0x040fe400078ec0ff */
[----:B------:R-:W-:-:S05]  /*01d0*/  LOP3.LUT R5, R53, 0x3e0, RZ, 0xc0, !PT ;  /* 0x000003e035057812 */ /* 0x000fca00078ec0ff */
[----:B------:R-:W-:-:S05]  /*01e0*/  IMAD R4, R5, 0xf, R4 ;  /* 0x0000000f05047824 */ /* 0x000fca00078e0204 */
[----:B------:R-:W-:-:S05]  /*01f0*/  IADD3 R4, P0, PT, R3, R4, RZ ;  /* 0x0000000403047210 */ /* 0x000fca0007f1e0ff */
[----:B------:R-:W-:Y:S01]  /*0200*/  IMAD.X R3, RZ, RZ, R6, P0 ;  /* 0x000000ffff037224 */ /* 0x000fe200000e0606 */
[----:B0-----:R-:W-:-:S04]  /*0210*/  LEA R32, P0, R4, UR4, 0x3 ;  /* 0x0000000404207c11 */ /* 0x001fc8000f8018ff */
[----:B------:R-:W-:-:S05]  /*0220*/  LEA.HI.X R33, R4, UR5, R3, 0x3, P0 ;  /* 0x0000000504217c11 */ /* 0x000fca00080f1c03 */
[----:B------:R0:W5:Y:S04]  /*0230*/  LDG.E.64 R34, desc[UR6][R32.64] ;  /* 0x0000000620227981 */ /* 0x000168000c1e1b00 */
        /* <DEDUP_REMOVED lines=13> */
[----:B------:R0:W5:Y:S01]  /*0310*/  LDG.E.64 R6, desc[UR6][R32.64+0xe00] ;  /* 0x000e000620067981 */ /* 0x000162000c1e1b00 */
[----:B------:R-:W-:Y:S05]  /*0320*/  BRA `(.L_x_3) ;  /* 0x00000004004c7947 */ /* 0x000fea0003800000 */
.L_x_2:
[C---:B------:R-:W-:Y:S01]  /*0330*/  LOP3.LUT R4, R53.reuse, 0x1f, RZ, 0xc0, !PT ;  /* 0x0000001f35047812 */ /* 0x040fe200078ec0ff */
[----:B------:R-:W0:Y:S01]  /*0340*/  LDCU.64 UR8, c[0x0][0x3a8] ;  /* 0x00007500ff0877ac */ /* 0x000e220008000a00 */
[----:B------:R-:W-:Y:S01]  /*0350*/  LOP3.LUT R5, R53, 0x3e0, RZ, 0xc0, !PT ;  /* 0x000003e035057812 */ /* 0x000fe200078ec0ff */
[----:B------:R-:W-:Y:S02]  /*0360*/  IMAD.MOV.U32 R34, RZ, RZ, -0x1 ;  /* 0xffffffffff227424 */ /* 0x000fe400078e00ff */
[----:B------:R-:W-:Y:S02]  /*0370*/  IMAD.MOV.U32 R35, RZ, RZ, 0x7fffffff ;  /* 0x7fffffffff237424 */ /* 0x000fe400078e00ff */
[----:B------:R-:W-:Y:S01]  /*0380*/  IMAD R8, R5, 0xf, R4 ;  /* 0x0000000f05087824 */ /* 0x000fe200078e0204 */
[----:B------:R-:W-:Y:S01]  /*0390*/  IADD3 R4, PT, PT, -R3, UR4, RZ ;  /* 0x0000000403047c10 */ /* 0x000fe2000fffe1ff */
[----:B------:R-:W-:Y:S02]  /*03a0*/  IMAD.MOV.U32 R28, RZ, RZ, -0x1 ;  /* 0xffffffffff1c7424 */ /* 0x000fe400078e00ff */
[C---:B------:R-:W-:Y:S01]  /*03b0*/  VIADD R9, R8.reuse, 0x60 ;  /* 0x0000006008097836 */ /* 0x040fe20000000000 */
[C---:B------:R-:W-:Y:S01]  /*03c0*/  ISETP.GE.AND P3, PT, R8.reuse, R4, PT ;  /* 0x000000040800720c */ /* 0x040fe20003f66270 */
[----:B------:R-:W-:-:S02]  /*03d0*/  VIADD R7, R8, 0x40 ;  /* 0x0000004008077836 */ /* 0x000fc40000000000 */
[C---:B------:R-:W-:Y:S01]  /*03e0*/  VIADD R5, R8.reuse, 0x20 ;  /* 0x0000002008057836 */ /* 0x040fe20000000000 */
[----:B------:R-:W-:Y:S01]  /*03f0*/  ISETP.GE.AND P6, PT, R9, R4, PT ;  /* 0x000000040900720c */ /* 0x000fe20003fc6270 */
[----:B------:R-:W-:Y:S01]  /*0400*/  IMAD.MOV.U32 R29, RZ, RZ, 0x7fffffff ;  /* 0x7fffffffff1d7424 */ /* 0x000fe200078e00ff */
[----:B------:R-:W-:Y:S01]  /*0410*/  IADD3 R9, P0, PT, R3, R8, RZ ;  /* 0x0000000803097210 */ /* 0x000fe20007f1e0ff */
[C---:B------:R-:W-:Y:S01]  /*0420*/  VIADD R3, R8.reuse, 0x80 ;  /* 0x0000008008037836 */ /* 0x040fe20000000000 */
[-C--:B------:R-:W-:Y:S01]  /*0430*/  ISETP.GE.AND P5, PT, R7, R4.reuse, PT ;  /* 0x000000040700720c */ /* 0x080fe20003fa6270 */
[----:B------:R-:W-:Y:S01]  /*0440*/  IMAD.MOV.U32 R30, RZ, RZ, -0x1 ;  /* 0xffffffffff1e7424 */ /* 0x000fe200078e00ff */
[----:B0-----:R-:W-:Y:S01]  /*0450*/  LEA R32, P2, R9, UR8, 0x3 ;  /* 0x0000000809207c11 */ /* 0x001fe2000f8418ff */
[----:B------:R-:W-:Y:S01]  /*0460*/  IMAD.X R6, RZ, RZ, R6, P0 ;  /* 0x000000ffff067224 */ /* 0x000fe200000e0606 */
[-C--:B------:R-:W-:Y:S01]  /*0470*/  ISETP.GE.AND P0, PT, R3, R4.reuse, PT ;  /* 0x000000040300720c */ /* 0x080fe20003f06270 */
[C---:B------:R-:W-:Y:S01]  /*0480*/  VIADD R3, R8.reuse, 0xe0 ;  /* 0x000000e008037836 */ /* 0x040fe20000000000 */
[----:B------:R-:W-:Y:S01]  /*0490*/  ISETP.GE.AND P4, PT, R5, R4, PT ;  /* 0x000000040500720c */ /* 0x000fe20003f86270 */
[----:B------:R-:W-:Y:S01]  /*04a0*/  VIADD R5, R8, 0xa0 ;  /* 0x000000a008057836 */ /* 0x000fe20000000000 */
[----:B------:R-:W-:Y:S01]  /*04b0*/  LEA.HI.X R33, R9, UR9, R6, 0x3, P2 ;  /* 0x0000000909217c11 */ /* 0x000fe200090f1c06 */
[----:B------:R-:W-:-:S02]  /*04c0*/  IMAD.MOV.U32 R31, RZ, RZ, 0x7fffffff ;  /* 0x7fffffffff1f7424 */ /* 0x000fc400078e00ff */
[C---:B------:R-:W-:Y:S01]  /*04d0*/  VIADD R7, R8.reuse, 0xc0 ;  /* 0x000000c008077836 */ /* 0x040fe20000000000 */
[-C--:B------:R-:W-:Y:S01]  /*04e0*/  ISETP.GE.AND P1, PT, R5, R4.reuse, PT ;  /* 0x000000040500720c */ /* 0x080fe20003f26270 */
[----:B------:R1:W5:Y:S01]  /*04f0*/  @!P3 LDG.E.64 R34, desc[UR6][R32.64] ;  /* 0x000000062022b981 */ /* 0x000362000c1e1b00 */
[-C--:B------:R-:W-:Y:S01]  /*0500*/  ISETP.GE.AND P3, PT, R3, R4.reuse, PT ;  /* 0x000000040300720c */ /* 0x080fe20003f66270 */
[C---:B------:R-:W-:Y:S01]  /*0510*/  VIADD R3, R8.reuse, 0x120 ;  /* 0x0000012008037836 */ /* 0x040fe20000000000 */
[-C--:B------:R-:W-:Y:S01]  /*0520*/  ISETP.GE.AND P2, PT, R7, R4.reuse, PT ;  /* 0x000000040700720c */ /* 0x080fe20003f46270 */
[----:B------:R-:W-:Y:S01]  /*0530*/  IMAD.MOV.U32 R22, RZ, RZ, -0x1 ;  /* 0xffffffffff167424 */ /* 0x000fe200078e00ff */
[----:B------:R1:W5:Y:S01]  /*0540*/  @!P5 LDG.E.64 R30, desc[UR6][R32.64+0x200] ;  /* 0x00020006201ed981 */ /* 0x000362000c1e1b00 */
[----:B------:R-:W-:Y:S01]  /*0550*/  IMAD.MOV.U32 R23, RZ, RZ, 0x7fffffff ;  /* 0x7fffffffff177424 */ /* 0x000fe200078e00ff */
[----:B------:R-:W-:Y:S01]  /*0560*/  ISETP.GE.AND P5, PT, R3, R4, PT ;  /* 0x000000040300720c */ /* 0x000fe20003fa6270 */
[C---:B------:R-:W-:Y:S01]  /*0570*/  VIADD R5, R8.reuse, 0x100 ;  /* 0x0000010008057836 */ /* 0x040fe20000000000 */
[----:B------:R1:W5:Y:S01]  /*0580*/  @!P4 LDG.E.64 R28, desc[UR6][R32.64+0x100] ;  /* 0x00010006201cc981 */ /* 0x000362000c1e1b00 */
[----:B------:R-:W-:-:S02]  /*0590*/  VIADD R3, R8, 0x160 ;  /* 0x0000016008037836 */ /* 0x000fc40000000000 */
[----:B------:R-:W-:Y:S01]  /*05a0*/  IMAD.MOV.U32 R26, RZ, RZ, -0x1 ;  /* 0xffffffffff1a7424 */ /* 0x000fe200078e00ff */
[----:B------:R1:W5:Y:S01]  /*05b0*/  @!P0 LDG.E.64 R22, desc[UR6][R32.64+0x400] ;  /* 0x0004000620168981 */ /* 0x000362000c1e1b00 */
[----:B------:R-:W-:Y:S01]  /*05c0*/  IMAD.MOV.U32 R27, RZ, RZ, 0x7fffffff ;  /* 0x7fffffffff1b7424 */ /* 0x000fe200078e00ff */
[-C--:B------:R-:W-:Y:S01]  /*05d0*/  ISETP.GE.AND P4, PT, R5, R4.reuse, PT ;  /* 0x000000040500720c */ /* 0x080fe20003f86270 */
[----:B------:R-:W-:Y:S01]  /*05e0*/  IMAD.MOV.U32 R24, RZ, RZ, -0x1 ;  /* 0xffffffffff187424 */ /* 0x000fe200078e00ff */
[----:B------:R-:W-:Y:S01]  /*05f0*/  ISETP.GE.AND P0, PT, R3, R4, PT ;  /* 0x000000040300720c */ /* 0x000fe20003f06270 */
[----:B------:R-:W-:Y:S02]  /*0600*/  IMAD.MOV.U32 R25, RZ, RZ, 0x7fffffff ;  /* 0x7fffffffff197424 */ /* 0x000fe400078e00ff */
        /* <DEDUP_REMOVED lines=12> */
[----:B------:R-:W-:-:S03]  /*06d0*/  VIADD R3, R8, 0x1c0 ;  /* 0x000001c008037836 */ /* 0x000fc60000000000 */
[----:B------:R1:W5:Y:S01]  /*06e0*/  @!P3 LDG.E.64 R14, desc[UR6][R32.64+0x700] ;  /* 0x00070006200eb981 */ /* 0x000362000c1e1b00 */
[-C--:B------:R-:W-:Y:S02]  /*06f0*/  ISETP.GE.AND P2, PT, R5, R4.reuse, PT ;  /* 0x000000040500720c */ /* 0x080fe40003f46270 */
[----:B------:R-:W-:Y:S01]  /*0700*/  ISETP.GE.AND P3, PT, R3, R4, PT ;  /* 0x000000040300720c */ /* 0x000fe20003f66270 */
[----:B------:R-:W-:Y:S02]  /*0710*/  IMAD.MOV.U32 R18, RZ, RZ, -0x1 ;  /* 0xffffffffff127424 */ /* 0x000fe400078e00ff */
[----:B------:R-:W-:Y:S02]  /*0720*/  IMAD.MOV.U32 R19, RZ, RZ, 0x7fffffff ;  /* 0x7fffffffff137424 */ /* 0x000fe400078e00ff */
[----:B------:R-:W-:Y:S02]  /*0730*/  IMAD.MOV.U32 R16, RZ, RZ, -0x1 ;  /* 0xffffffffff107424 */ /* 0x000fe400078e00ff */
[----:B------:R-:W-:-:S02]  /*0740*/  IMAD.MOV.U32 R17, RZ, RZ, 0x7fffffff ;  /* 0x7fffffffff117424 */ /* 0x000fc400078e00ff */
[----:B------:R-:W-:Y:S01]  /*0750*/  IMAD.MOV.U32 R12, RZ, RZ, -0x1 ;  /* 0xffffffffff0c7424 */ /* 0x000fe200078e00ff */
[----:B------:R1:W5:Y:S01]  /*0760*/  @!P4 LDG.E.64 R18, desc[UR6][R32.64+0x800] ;  /* 0x000800062012c981 */ /* 0x000362000c1e1b00 */
[----:B------:R-:W-:Y:S02]  /*0770*/  IMAD.MOV.U32 R13, RZ, RZ, 0x7fffffff ;  /* 0x7fffffffff0d7424 */ /* 0x000fe400078e00ff */
[----:B------:R-:W-:Y:S01]  /*0780*/  IMAD.MOV.U32 R10, RZ, RZ, -0x1 ;  /* 0xffffffffff0a7424 */ /* 0x000fe200078e00ff */
[----:B------:R1:W5:Y:S01]  /*0790*/  @!P5 LDG.E.64 R16, desc[UR6][R32.64+0x900] ;  /* 0x000900062010d981 */ /* 0x000362000c1e1b00 */
[----:B------:R-:W-:Y:S02]  /*07a0*/  IMAD.MOV.U32 R11, RZ, RZ, 0x7fffffff ;  /* 0x7fffffffff0b7424 */ /* 0x000fe400078e00ff */
[----:B------:R-:W-:Y:S01]  /*07b0*/  IMAD.MOV.U32 R8, RZ, RZ, -0x1 ;  /* 0xffffffffff087424 */ /* 0x000fe200078e00ff */
[----:B------:R1:W5:Y:S01]  /*07c0*/  @!P6 LDG.E.64 R12, desc[UR6][R32.64+0xa00] ;  /* 0x000a0006200ce981 */ /* 0x000362000c1e1b00 */
[----:B------:R-:W-:-:S02]  /*07d0*/  IMAD.MOV.U32 R9, RZ, RZ, 0x7fffffff ;  /* 0x7fffffffff097424 */ /* 0x000fc400078e00ff */
[----:B------:R-:W-:Y:S01]  /*07e0*/  IMAD.MOV.U32 R4, RZ, RZ, -0x1 ;  /* 0xffffffffff047424 */ /* 0x000fe200078e00ff */
[----:B------:R1:W5:Y:S01]  /*07f0*/  @!P0 LDG.E.64 R10, desc[UR6][R32.64+0xb00] ;  /* 0x000b0006200a8981 */ /* 0x000362000c1e1b00 */
[----:B------:R-:W-:Y:S02]  /*0800*/  IMAD.MOV.U32 R5, RZ, RZ, 0x7fffffff ;  /* 0x7fffffffff057424 */ /* 0x000fe400078e00ff */
[----:B------:R-:W-:Y:S01]  /*0810*/  IMAD.MOV.U32 R6, RZ, RZ, -0x1 ;  /* 0xffffffffff067424 */ /* 0x000fe200078e00ff */
[----:B------:R1:W5:Y:S01]  /*0820*/  @!P1 LDG.E.64 R8, desc[UR6][R32.64+0xc00] ;  /* 0x000c000620089981 */ /* 0x000362000c1e1b00 */
[----:B------:R-:W-:-:S03]  /*0830*/  IMAD.MOV.U32 R7, RZ, RZ, 0x7fffffff ;  /* 0x7fffffffff077424 */ /* 0x000fc600078e00ff */
[----:B------:R1:W5:Y:S04]  /*0840*/  @!P2 LDG.E.64 R4, desc[UR6][R32.64+0xd00] ;  /* 0x000d00062004a981 */ /* 0x000368000c1e1b00 */
[----:B------:R1:W5:Y:S02]  /*0850*/  @!P3 LDG.E.64 R6, desc[UR6][R32.64+0xe00] ;  /* 0x000e00062006b981 */ /* 0x000364000c1e1b00 */
.L_x_3:
[----:B-----5:R-:W-:Y:S01]  /*0860*/  ISETP.GT.U32.AND P0, PT, R34, -0x1, PT ;  /* 0xffffffff2200780c */ /* 0x020fe20003f04070 */
[----:B------:R-:W-:Y:S01]  /*0870*/  IMAD.MOV.U32 R70, RZ, RZ, -0x1 ;  /* 0xffffffffff467424 */ /* 0x000fe200078e00ff */
[----:B------:R-:W-:Y:S01]  /*0880*/  ISETP.GT.U32.AND P1, PT, R28, -0x1, PT ;  /* 0xffffffff1c00780c */ /* 0x000fe20003f24070 */
[----:B------:R-:W-:Y:S01]  /*0890*/  BSSY.RECONVERGENT B0, `(.L_x_4) ;  /* 0x000007d000007945 */ /* 0x000fe20003800200 */
[----:B------:R-:W-:Y:S02]  /*08a0*/  ISETP.GT.AND.EX P0, PT, R35, -0x1, PT, P0 ;  /* 0xffffffff2300780c */ /* 0x000fe40003f04300 */
[----:B------:R-:W-:Y:S02]  /*08b0*/  ISETP.GT.U32.AND P2, PT, R30, -0x1, PT ;  /* 0xffffffff1e00780c */ /* 0x000fe40003f44070 */
[----:B------:R-:W-:Y:S02]  /*08c0*/  SEL R51, RZ, 0xffffffff, P0 ;  /* 0xffffffffff337807 */ /* 0x000fe40000000000 */
[----:B------:R-:W-:-:S02]  /*08d0*/  SEL R3, R70, 0x80000000, !P0 ;  /* 0x8000000046037807 */ /* 0x000fc40004000000 */
[----:B------:R-:W-:Y:S02]  /*08e0*/  ISETP.GT.AND.EX P0, PT, R29, -0x1, PT, P1 ;  /* 0xffffffff1d00780c */ /* 0x000fe40003f04310 */
[----:B------:R-:W-:Y:S02]  /*08f0*/  ISETP.GT.AND.EX P1, PT, R31, -0x1, PT, P2 ;  /* 0xffffffff1f00780c */ /* 0x000fe40003f24320 */
[----:B------:R-:W-:Y:S02]  /*0900*/  ISETP.GT.U32.AND P2, PT, R26, -0x1, PT ;  /* 0xffffffff1a00780c */ /* 0x000fe40003f44070 */
[----:B------:R-:W-:Y:S02]  /*0910*/  LOP3.LUT R50, R51, R34, RZ, 0x3c, !PT ;  /* 0x0000002233327212 */ /* 0x000fe400078e3cff */
[----:B------:R-:W-:Y:S02]  /*0920*/  LOP3.LUT R51, R3, R35, RZ, 0x3c, !PT ;  /* 0x0000002303337212 */ /* 0x000fe400078e3cff */
[----:B------:R-:W-:-:S02]  /*0930*/  SEL R47, RZ, 0xffffffff, P1 ;  /* 0xffffffffff2f7807 */ /* 0x000fc40000800000 */
[----:B------:R-:W-:Y:S02]  /*0940*/  SEL R49, RZ, 0xffffffff, P0 ;  /* 0xffffffffff317807 */ /* 0x000fe40000000000 */
[C---:B01----:R-:W-:Y:S02]  /*0950*/  SEL R33, R70.reuse, 0x80000000, !P0 ;  /* 0x8000000046217807 */ /* 0x043fe40004000000 */
[----:B------:R-:W-:Y:S02]  /*0960*/  SEL R3, R70, 0x80000000, !P1 ;  /* 0x8000000046037807 */ /* 0x000fe40004800000 */
[----:B------:R-:W-:Y:S02]  /*0970*/  ISETP.GT.AND.EX P0, PT, R27, -0x1, PT, P2 ;  /* 0xffffffff1b00780c */ /* 0x000fe40003f04320 */
[----:B------:R-:W-:Y:S02]  /*0980*/  ISETP.GT.U32.AND P1, PT, R22, -0x1, PT ;  /* 0xffffffff1600780c */ /* 0x000fe40003f24070 */
[----:B------:R-:W-:-:S02]  /*0990*/  LOP3.LUT R46, R47, R30, RZ, 0x3c, !PT ;  /* 0x0000001e2f2e7212 */ /* 0x000fc400078e3cff */
[----:B------:R-:W-:Y:S02]  /*09a0*/  ISETP.GT.U32.AND P2, PT, R24, -0x1, PT ;  /* 0xffffffff1800780c */ /* 0x000fe40003f44070 */
[----:B------:R-:W-:Y:S02]  /*09b0*/  LOP3.LUT R47, R3, R31, RZ, 0x3c, !PT ;  /* 0x0000001f032f7212 */ /* 0x000fe400078e3cff */
[----:B------:R-:W-:Y:S02]  /*09c0*/  SEL R45, RZ, 0xffffffff, P0 ;  /* 0xffffffffff2d7807 */ /* 0x000fe40000000000 */
[----:B------:R-:W-:Y:S02]  /*09d0*/  SEL R3, R70, 0x80000000, !P0 ;  /* 0x8000000046037807 */ /* 0x000fe40004000000 */
[----:B------:R-:W-:Y:S02]  /*09e0*/  ISETP.GT.AND.EX P0, PT, R23, -0x1, PT, P1 ;  /* 0xffffffff1700780c */ /* 0x000fe40003f04310 */
[----:B------:R-:W-:-:S02]  /*09f0*/  ISETP.GT.AND.EX P1, PT, R25, -0x1, PT, P2 ;  /* 0xffffffff1900780c */ /* 0x000fc40003f24320 */
[----:B------:R-:W-:Y:S02]  /*0a00*/  ISETP.GT.U32.AND P2, PT, R20, -0x1, PT ;  /* 0xffffffff1400780c */ /* 0x000fe40003f44070 */
[----:B------:R-:W-:Y:S02]  /*0a10*/  LOP3.LUT R44, R45, R26, RZ, 0x3c, !PT ;  /* 0x0000001a2d2c7212 */ /* 0x000fe400078e3cff */
[----:B------:R-:W-:Y:S02]  /*0a20*/  LOP3.LUT R45, R3, R27, RZ, 0x3c, !PT ;  /* 0x0000001b032d7212 */ /* 0x000fe400078e3cff */
[----:B------:R-:W-:Y:S02]  /*0a30*/  SEL R41, RZ, 0xffffffff, P1 ;  /* 0xffffffffff297807 */ /* 0x000fe40000800000 */
[----:B------:R-:W-:Y:S02]  /*0a40*/  SEL R43, RZ, 0xffffffff, P0 ;  /* 0xffffffffff2b7807 */ /* 0x000fe40000000000 */
[----:B------:R-:W-:-:S02]  /*0a50*/  SEL R27, R70, 0x80000000, !P0 ;  /* 0x80000000461b7807 */ /* 0x000fc40004000000 */
[----:B------:R-:W-:Y:S02]  /*0a60*/  SEL R3, R70, 0x80000000, !P1 ;  /* 0x8000000046037807 */ /* 0x000fe40004800000 */
[----:B------:R-:W-:Y:S02]  /*0a70*/  ISETP.GT.AND.EX P0, PT, R21, -0x1, PT, P2 ;  /* 0xffffffff1500780c */ /* 0x000fe40003f04320 */
[----:B------:R-:W-:Y:S02]  /*0a80*/  ISETP.GT.U32.AND P1, PT, R14, -0x1, PT ;  /* 0xffffffff0e00780c */ /* 0x000fe40003f24070 */
[----:B------:R-:W-:Y:S02]  /*0a90*/  LOP3.LUT R40, R41, R24, RZ, 0x3c, !PT ;  /* 0x0000001829287212 */ /* 0x000fe400078e3cff */
[----:B------:R-:W-:Y:S02]  /*0aa0*/  ISETP.GT.U32.AND P2, PT, R18, -0x1, PT ;  /* 0xffffffff1200780c */ /* 0x000fe40003f44070 */
[----:B------:R-:W-:-:S02]  /*0ab0*/  LOP3.LUT R41, R3, R25, RZ, 0x3c, !PT ;  /* 0x0000001903297212 */ /* 0x000fc400078e3cff */
[----:B------:R-:W-:Y:S02]  /*0ac0*/  SEL R39, RZ, 0xffffffff, P0 ;  /* 0xffffffffff277807 */ /* 0x000fe40000000000 */
[----:B------:R-:W-:Y:S02]  /*0ad0*/  SEL R3, R70, 0x80000000, !P0 ;  /* 0x8000000046037807 */ /* 0x000fe40004000000 */
[----:B------:R-:W-:Y:S02]  /*0ae0*/  ISETP.GT.AND.EX P0, PT, R15, -0x1, PT, P1 ;  /* 0xffffffff0f00780c */ /* 0x000fe40003f04310 */
[----:B------:R-:W-:Y:S02]  /*0af0*/  ISETP.GT.AND.EX P1, PT, R19, -0x1, PT, P2 ;  /* 0xffffffff1300780c */ /* 0x000fe40003f24320 */
[----:B------:R-:W-:Y:S02]  /*0b00*/  ISETP.GT.U32.AND P2, PT, R16, -0x1, PT ;  /* 0xffffffff1000780c */ /* 0x000fe40003f44070 */
[----:B------:R-:W-:-:S02]  /*0b10*/  LOP3.LUT R38, R39, R20, RZ, 0x3c, !PT ;  /* 0x0000001427267212 */ /* 0x000fc400078e3cff */
[----:B------:R-:W-:Y:S02]  /*0b20*/  LOP3.LUT R39, R3, R21, RZ, 0x3c, !PT ;  /* 0x0000001503277212 */ /* 0x000fe400078e3cff */
[----:B------:R-:W-:Y:S02]  /*0b30*/  SEL R35, RZ, 0xffffffff, P1 ;  /* 0xffffffffff237807 */ /* 0x000fe40000800000 */
[----:B------:R-:W-:Y:S02]  /*0b40*/  SEL R37, RZ, 0xffffffff, P0 ;  /* 0xffffffffff257807 */ /* 0x000fe40000000000 */
[C---:B------:R-:W-:Y:S02]  /*0b50*/  SEL R21, R70.reuse, 0x80000000, !P0 ;  /* 0x8000000046157807 */ /* 0x040fe40004000000 */
[----:B------:R-:W-:Y:S02]  /*0b60*/  SEL R3, R70, 0x80000000, !P1 ;  /* 0x8000000046037807 */ /* 0x000fe40004800000 */
[----:B------:R-:W-:-:S02]  /*0b70*/  ISETP.GT.AND.EX P0, PT, R17, -0x1, PT, P2 ;  /* 0xffffffff1100780c */ /* 0x000fc40003f04320 */
[----:B------:R-:W-:Y:S02]  /*0b80*/  ISETP.GT.U32.AND P1, PT, R12, -0x1, PT ;  /* 0xffffffff0c00780c */ /* 0x000fe40003f24070 */
[----:B------:R-:W-:Y:S02]  /*0b90*/  LOP3.LUT R48, R49, R28, RZ, 0x3c, !PT ;  /* 0x0000001c31307212 */ /* 0x000fe400078e3cff */
[----:B------:R-:W-:Y:S02]  /*0ba0*/  LOP3.LUT R34, R35, R18, RZ, 0x3c, !PT ;  /* 0x0000001223227212 */ /* 0x000fe400078e3cff */
[----:B------:R-:W-:Y:S02]  /*0bb0*/  ISETP.GT.U32.AND P2, PT, R10, -0x1, PT ;  /* 0xffffffff0a00780c */ /* 0x000fe40003f44070 */
[----:B------:R-:W-:Y:S02]  /*0bc0*/  LOP3.LUT R49, R33, R29, RZ, 0x3c, !PT ;  /* 0x0000001d21317212 */ /* 0x000fe400078e3cff */
[----:B------:R-:W-:-:S02]  /*0bd0*/  LOP3.LUT R35, R3, R19, RZ, 0x3c, !PT ;  /* 0x0000001303237212 */ /* 0x000fc400078e3cff */
[----:B------:R-:W-:Y:S02]  /*0be0*/  SEL R33, RZ, 0xffffffff, P0 ;  /* 0xffffffffff217807 */ /* 0x000fe40000000000 */
[----:B------:R-:W-:Y:S02]  /*0bf0*/  SEL R3, R70, 0x80000000, !P0 ;  /* 0x8000000046037807 */ /* 0x000fe40004000000 */
[----:B------:R-:W-:Y:S02]  /*0c00*/  ISETP.GT.AND.EX P0, PT, R13, -0x1, PT, P1 ;  /* 0xffffffff0d00780c */ /* 0x000fe40003f04310 */
[----:B------:R-:W-:Y:S02]  /*0c10*/  ISETP.GT.AND.EX P1, PT, R11, -0x1, PT, P2 ;  /* 0xffffffff0b00780c */ /* 0x000fe40003f24320 */
[----:B------:R-:W-:Y:S02]  /*0c20*/  LOP3.LUT R32, R33, R16, RZ, 0x3c, !PT ;  /* 0x0000001021207212 */ /* 0x000fe400078e3cff */
[----:B------:R-:W-:-:S02]  /*0c30*/  LOP3.LUT R33, R3, R17, RZ, 0x3c, !PT ;  /* 0x0000001103217212 */ /* 0x000fc400078e3cff */
[----:B------:R-:W-:Y:S02]  /*0c40*/  SEL R29, RZ, 0xffffffff, P1 ;  /* 0xffffffffff1d7807 */ /* 0x000fe40000800000 */
[C---:B------:R-:W-:Y:S02]  /*0c50*/  SEL R3, R70.reuse, 0x80000000, !P1 ;  /* 0x8000000046037807 */ /* 0x040fe40004800000 */
[----:B------:R-:W-:Y:S02]  /*0c60*/  LOP3.LUT R36, R37, R14, RZ, 0x3c, !PT ;  /* 0x0000000e25247212 */ /* 0x000fe400078e3cff */
[----:B------:R-:W-:Y:S02]  /*0c70*/  LOP3.LUT R37, R21, R15, RZ, 0x3c, !PT ;  /* 0x0000000f15257212 */ /* 0x000fe400078e3cff */
[----:B------:R-:W-:Y:S02]  /*0c80*/  SEL R31, RZ, 0xffffffff, P0 ;  /* 0xffffffffff1f7807 */ /* 0x000fe40000000000 */
[----:B------:R-:W-:-:S02]  /*0c90*/  SEL R15, R70, 0x80000000, !P0 ;  /* 0x80000000460f7807 */ /* 0x000fc40004000000 */
[----:B------:R-:W-:Y:S02]  /*0ca0*/  LOP3.LUT R28, R29, R10, RZ, 0x3c, !PT ;  /* 0x0000000a1d1c7212 */ /* 0x000fe400078e3cff */
[----:B------:R-:W-:Y:S02]  /*0cb0*/  LOP3.LUT R29, R3, R11, RZ, 0x3c, !PT ;  /* 0x0000000b031d7212 */ /* 0x000fe400078e3cff */
[----:B------:R-:W-:Y:S02]  /*0cc0*/  VIMNMX R3, PT, PT, R54, 0xe0, !PT ;  /* 0x000000e036037848 */ /* 0x000fe40007fe0100 */
[----:B------:R-:W-:Y:S02]  /*0cd0*/  LOP3.LUT R30, R31, R12, RZ, 0x3c, !PT ;  /* 0x0000000c1f1e7212 */ /* 0x000fe400078e3cff */
[----:B------:R-:W-:Y:S02]  /*0ce0*/  LOP3.LUT R31, R15, R13, RZ, 0x3c, !PT ;  /* 0x0000000d0f1f7212 */ /* 0x000fe400078e3cff */
[----:B------:R-:W-:Y:S01]  /*0cf0*/  ISETP.GT.U32.AND P0, PT, R8, -0x1, PT ;  /* 0xffffffff0800780c */ /* 0x000fe20003f04070 */
[----:B------:R-:W0:Y:S01]  /*0d00*/  LDC R13, c[0x0][0x3c8] ;  /* 0x0000f200ff0d7b82 */ /* 0x000e220000000800 */
[----:B------:R-:W-:-:S02]  /*0d10*/  IADD3 R3, PT, PT, R3, 0x1f, -R54 ;  /* 0x0000001f03037810 */ /* 0x000fc40007ffe836 */
[----:B------:R-:W-:Y:S02]  /*0d20*/  ISETP.GT.AND.EX P0, PT, R9, -0x1, PT, P0 ;  /* 0xffffffff0900780c */ /* 0x000fe40003f04300 */
[----:B------:R-:W-:Y:S02]  /*0d30*/  ISETP.GT.U32.AND P2, PT, R6, -0x1, PT ;  /* 0xffffffff0600780c */ /* 0x000fe40003f44070 */
[----:B------:R-:W-:Y:S02]  /*0d40*/  ISETP.GE.U32.AND P3, PT, R3, 0x1e0, PT ;  /* 0x000001e00300780c */ /* 0x000fe40003f66070 */
[----:B------:R-:W-:Y:S02]  /*0d50*/  LOP3.LUT R42, R43, R22, RZ, 0x3c, !PT ;  /* 0x000000162b2a7212 */ /* 0x000fe400078e3cff */
[----:B------:R-:W-:Y:S02]  /*0d60*/  LOP3.LUT R43, R27, R23, RZ, 0x3c, !PT ;  /* 0x000000171b2b7212 */ /* 0x000fe400078e3cff */
[----:B------:R-:W-:-:S02]  /*0d70*/  ISETP.GT.U32.AND P1, PT, R4, -0x1, PT ;  /* 0xffffffff0400780c */ /* 0x000fc40003f24070 */
[----:B------:R-:W-:Y:S02]  /*0d80*/  SEL R27, RZ, 0xffffffff, P0 ;  /* 0xffffffffff1b7807 */ /* 0x000fe40000000000 */
[----:B------:R-:W-:Y:S02]  /*0d90*/  SEL R11, R70, 0x80000000, !P0 ;  /* 0x80000000460b7807 */ /* 0x000fe40004000000 */
[----:B------:R-:W-:Y:S02]  /*0da0*/  ISETP.GT.AND.EX P0, PT, R7, -0x1, PT, P2 ;  /* 0xffffffff0700780c */ /* 0x000fe40003f04320 */
[----:B------:R-:W-:Y:S02]  /*0db0*/  ISETP.GT.AND.EX P1, PT, R5, -0x1, PT, P1 ;  /* 0xffffffff0500780c */ /* 0x000fe40003f24310 */
[----:B------:R-:W-:Y:S02]  /*0dc0*/  LEA.HI R10, R3, 0x1, RZ, 0x1b ;  /* 0x00000001030a7811 */ /* 0x000fe400078fd8ff */
[----:B------:R-:W-:-:S02]  /*0dd0*/  SEL R23, RZ, 0xffffffff, P0 ;  /* 0xffffffffff177807 */ /* 0x000fc40000000000 */
[----:B------:R-:W-:Y:S02]  /*0de0*/  LOP3.LUT R26, R27, R8, RZ, 0x3c, !PT ;  /* 0x000000081b1a7212 */ /* 0x000fe400078e3cff */
[----:B------:R-:W-:Y:S02]  /*0df0*/  SEL R3, R70, 0x80000000, !P0 ;  /* 0x8000000046037807 */ /* 0x000fe40004000000 */
[----:B------:R-:W-:Y:S02]  /*0e00*/  LOP3.LUT R27, R11, R9, RZ, 0x3c, !PT ;  /* 0x000000090b1b7212 */ /* 0x000fe400078e3cff */
[----:B------:R-:W-:Y:S02]  /*0e10*/  SEL R25, RZ, 0xffffffff, P1 ;  /* 0xffffffffff197807 */ /* 0x000fe40000800000 */
[----:B------:R-:W-:Y:S02]  /*0e20*/  LOP3.LUT R8, R10, 0xf, RZ, 0xc0, !PT ;  /* 0x0000000f0a087812 */ /* 0x000fe400078ec0ff */
[----:B------:R-:W-:-:S02]  /*0e30*/  SEL R9, R70, 0x80000000, !P1 ;  /* 0x8000000046097807 */ /* 0x000fc40004800000 */
[----:B------:R-:W-:Y:S02]  /*0e40*/  LOP3.LUT R22, R23, R6, RZ, 0x3c, !PT ;  /* 0x0000000617167212 */ /* 0x000fe400078e3cff */
[----:B------:R-:W-:Y:S01]  /*0e50*/  LOP3.LUT R23, R3, R7, RZ, 0x3c, !PT ;  /* 0x0000000703177212 */ /* 0x000fe200078e3cff */
[----:B------:R-:W-:Y:S01]  /*0e60*/  IMAD.SHL.U32 R3, R2, 0x400, RZ ;  /* 0x0000040002037824 */ /* 0x000fe200078e00ff */
[----:B------:R-:W-:Y:S01]  /*0e70*/  LOP3.LUT R24, R25, R4, RZ, 0x3c, !PT ;  /* 0x0000000419187212 */ /* 0x000fe200078e3cff */
[----:B------:R-:W-:Y:S01]  /*0e80*/  IMAD.MOV.U32 R2, RZ, RZ, R54 ;  /* 0x000000ffff027224 */ /* 0x000fe200078e0036 */
[----:B------:R-:W-:Y:S02]  /*0e90*/  ISETP.NE.AND P1, PT, R8, RZ, PT ;  /* 0x000000ff0800720c */ /* 0x000fe40003f25270 */
[----:B------:R-:W-:Y:S01]  /*0ea0*/  LOP3.LUT R25, R9, R5, RZ, 0x3c, !PT ;  /* 0x0000000509197212 */ /* 0x000fe200078e3cff */
[----:B0-----:R-:W-:Y:S10]  /*0eb0*/  @!P3 BRA `(.L_x_5) ;  /* 0x000000000068b947 */ /* 0x001ff40003800000 */
[----:B------:R-:W-:Y:S01]  /*0ec0*/  IMAD R5, R54, 0x4, R3 ;  /* 0x0000000436057824 */ /* 0x000fe200078e0203 */
[----:B------:R-:W-:Y:S01]  /*0ed0*/  LOP3.LUT R4, R10, 0xffffff0, RZ, 0xc0, !PT ;  /* 0x0ffffff00a047812 */ /* 0x000fe200078ec0ff */
[----:B------:R-:W-:-:S03]  /*0ee0*/  IMAD.MOV.U32 R2, RZ, RZ, R54 ;  /* 0x000000ffff027224 */ /* 0x000fc600078e0036 */
[----:B------:R-:W-:Y:S01]  /*0ef0*/  IADD3 R5, PT, PT, R5, 0x400, R72 ;  /* 0x0000040005057810 */ /* 0x000fe20007ffe048 */
[----:B------:R-:W-:-:S07]  /*0f00*/  IMAD.MOV R4, RZ, RZ, -R4 ;  /* 0x000000ffff047224 */ /* 0x000fce00078e0a04 */
.L_x_6:
[----:B------:R-:W-:Y:S01]  /*0f10*/  VIADD R4, R4, 0x10 ;  /* 0x0000001004047836 */ /* 0x000fe20000000000 */
[----:B------:R-:W-:Y:S01]  /*0f20*/  STS [R5+-0x400], RZ ;  /* 0xfffc00ff05007388 */ /* 0x000fe20000000800 */
[----:B------:R-:W-:-:S03]  /*0f30*/  VIADD R2, R2, 0x200 ;  /* 0x0000020002027836 */ /* 0x000fc60000000000 */
[----:B------:R-:W-:Y:S01]  /*0f40*/  ISETP.NE.AND P0, PT, R4, RZ, PT ;  /* 0x000000ff0400720c */ /* 0x000fe20003f05270 */
[----:B------:R-:W-:Y:S04]  /*0f50*/  STS [R5+-0x380], RZ ;  /* 0xfffc80ff05007388 */ /* 0x000fe80000000800 */
[----:B------:R-:W-:Y:S04]  /*0f60*/  STS [R5+-0x300], RZ ;  /* 0xfffd00ff05007388 */ /* 0x000fe80000000800 */
[----:B------:R-:W-:Y:S04]  /*0f70*/  STS [R5+-0x280], RZ ;  /* 0xfffd80ff05007388 */ /* 0x000fe80000000800 */
[----:B------:R-:W-:Y:S04]  /*0f80*/  STS [R5+-0x200], RZ ;  /* 0xfffe00ff05007388 */ /* 0x000fe80000000800 */
[----:B------:R-:W-:Y:S04]  /*0f90*/  STS [R5+-0x180], RZ ;  /* 0xfffe80ff05007388 */ /* 0x000fe80000000800 */
[----:B------:R-:W-:Y:S04]  /*0fa0*/  STS [R5+-0x100], RZ ;  /* 0xffff00ff05007388 */ /* 0x000fe80000000800 */
[----:B------:R-:W-:Y:S04]  /*0fb0*/  STS [R5+-0x80], RZ ;  /* 0xffff80ff05007388 */ /* 0x000fe80000000800 */
[----:B------:R-:W-:Y:S04]  /*0fc0*/  STS [R5], RZ ;  /* 0x000000ff05007388 */ /* 0x000fe80000000800 */
[----:B------:R-:W-:Y:S04]  /*0fd0*/  STS [R5+0x80], RZ ;  /* 0x000080ff05007388 */ /* 0x000fe80000000800 */
[----:B------:R-:W-:Y:S04]  /*0fe0*/  STS [R5+0x100], RZ ;  /* 0x000100ff05007388 */ /* 0x000fe80000000800 */
[----:B------:R-:W-:Y:S04]  /*0ff0*/  STS [R5+0x180], RZ ;  /* 0x000180ff05007388 */ /* 0x000fe80000000800 */
[----:B------:R-:W-:Y:S04]  /*1000*/  STS [R5+0x200], RZ ;  /* 0x000200ff05007388 */ /* 0x000fe80000000800 */
[----:B------:R-:W-:Y:S04]  /*1010*/  STS [R5+0x280], RZ ;  /* 0x000280ff05007388 */ /* 0x000fe80000000800 */
[----:B------:R-:W-:Y:S04]  /*1020*/  STS [R5+0x300], RZ ;  /* 0x000300ff05007388 */ /* 0x000fe80000000800 */
[----:B------:R0:W-:Y:S02]  /*1030*/  STS [R5+0x380], RZ ;  /* 0x000380ff05007388 */ /* 0x0001e40000000800 */
[----:B0-----:R-:W-:Y:S01]  /*1040*/  VIADD R5, R5, 0x800 ;  /* 0x0000080005057836 */ /* 0x001fe20000000000 */
[----:B------:R-:W-:Y:S06]  /*1050*/  @P0 BRA `(.L_x_6) ;  /* 0xfffffffc00ac0947 */ /* 0x000fec000383ffff */
.L_x_5:
[----:B------:R-:W-:Y:S05]  /*1060*/  BSYNC.RECONVERGENT B0 ;  /* 0x0000000000007941 */ /* 0x000fea0003800200 */
.L_x_4:
[----:B------:R-:W-:Y:S01]  /*1070*/  BSSY.RECONVERGENT B0, `(.L_x_7) ;  /* 0x0000027000007945 */ /* 0x000fe20003800200 */
[----:B------:R-:W-:Y:S01]  /*1080*/  SHF.L.U32 R70, R70, R13, RZ ;  /* 0x0000000d46467219 */ /* 0x000fe200000006ff */
[----:B------:R-:W-:Y:S02]  /*1090*/  IMAD.IADD R69, R72, 0x1, R3 ;  /* 0x0000000148457824 */ /* 0x000fe400078e0203 */
[----:B------:R-:W-:Y:S05]  /*10a0*/  @!P1 BRA `(.L_x_8) ;  /* 0x00000000008c9947 */ /* 0x000fea0003800000 */
[----:B------:R-:W-:Y:S01]  /*10b0*/  ISETP.GE.U32.AND P0, PT, R8, 0x8, PT ;  /* 0x000000080800780c */ /* 0x000fe20003f06070 */
[----:B------:R-:W-:Y:S01]  /*10c0*/  BSSY.RECONVERGENT B1, `(.L_x_9) ;  /* 0x000000e000017945 */ /* 0x000fe20003800200 */
[----:B------:R-:W-:-:S04]  /*10d0*/  LOP3.LUT R5, R10, 0x7, RZ, 0xc0, !PT ;  /* 0x000000070a057812 */ /* 0x000fc800078ec0ff */
[----:B------:R-:W-:-:S07]  /*10e0*/  ISETP.NE.AND P1, PT, R5, RZ, PT ;  /* 0x000000ff0500720c */ /* 0x000fce0003f25270 */
[----:B------:R-:W-:Y:S06]  /*10f0*/  @!P0 BRA `(.L_x_10) ;  /* 0x0000000000288947 */ /* 0x000fec0003800000 */
[C---:B------:R-:W-:Y:S02]  /*1100*/  IMAD R4, R2.reuse, 0x4, R69 ;  /* 0x0000000402047824 */ /* 0x040fe400078e0245 */
[----:B------:R-:W-:-:S03]  /*1110*/  VIADD R2, R2, 0x100 ;  /* 0x0000010002027836 */ /* 0x000fc60000000000 */
[----:B------:R0:W-:Y:S04]  /*1120*/  STS [R4], RZ ;  /* 0x000000ff04007388 */ /* 0x0001e80000000800 */
[----:B------:R0:W-:Y:S04]  /*1130*/  STS [R4+0x80], RZ ;  /* 0x000080ff04007388 */ /* 0x0001e80000000800 */
[----:B------:R0:W-:Y:S04]  /*1140*/  STS [R4+0x100], RZ ;  /* 0x000100ff04007388 */ /* 0x0001e80000000800 */
[----:B------:R0:W-:Y:S04]  /*1150*/  STS [R4+0x180], RZ ;  /* 0x000180ff04007388 */ /* 0x0001e80000000800 */
[----:B------:R0:W-:Y:S04]  /*1160*/  STS [R4+0x200], RZ ;  /* 0x000200ff04007388 */ /* 0x0001e80000000800 */
[----:B------:R0:W-:Y:S04]  /*1170*/  STS [R4+0x280], RZ ;  /* 0x000280ff04007388 */ /* 0x0001e80000000800 */
[----:B------:R0:W-:Y:S04]  /*1180*/  STS [R4+0x300], RZ ;  /* 0x000300ff04007388 */ /* 0x0001e80000000800 */
[----:B------:R0:W-:Y:S02]  /*1190*/  STS [R4+0x380], RZ ;  /* 0x000380ff04007388 */ /* 0x0001e40000000800 */
.L_x_10:
[----:B------:R-:W-:Y:S05]  /*11a0*/  BSYNC.RECONVERGENT B1 ;  /* 0x0000000000017941 */ /* 0x000fea0003800200 */
.L_x_9:
[----:B------:R-:W-:Y:S05]  /*11b0*/  @!P1 BRA `(.L_x_8) ;  /* 0x0000000000489947 */ /* 0x000fea0003800000 */
[----:B------:R-:W-:Y:S02]  /*11c0*/  ISETP.GE.U32.AND P0, PT, R5, 0x4, PT ;  /* 0x000000040500780c */ /* 0x000fe40003f06070 */
[----:B------:R-:W-:-:S04]  /*11d0*/  LOP3.LUT R10, R10, 0x3, RZ, 0xc0, !PT ;  /* 0x000000030a0a7812 */ /* 0x000fc800078ec0ff */
[----:B------:R-:W-:-:S07]  /*11e0*/  ISETP.NE.AND P1, PT, R10, RZ, PT ;  /* 0x000000ff0a00720c */ /* 0x000fce0003f25270 */
[C---:B0-----:R-:W-:Y:S02]  /*11f0*/  @P0 IMAD R4, R2.reuse, 0x4, R69 ;  /* 0x0000000402040824 */ /* 0x041fe400078e0245 */
[----:B------:R-:W-:-:S03]  /*1200*/  @P0 VIADD R2, R2, 0x80 ;  /* 0x0000008002020836 */ /* 0x000fc60000000000 */
[----:B------:R1:W-:Y:S04]  /*1210*/  @P0 STS [R4], RZ ;  /* 0x000000ff04000388 */ /* 0x0003e80000000800 */
[----:B------:R1:W-:Y:S04]  /*1220*/  @P0 STS [R4+0x80], RZ ;  /* 0x000080ff04000388 */ /* 0x0003e80000000800 */
[----:B------:R1:W-:Y:S04]  /*1230*/  @P0 STS [R4+0x100], RZ ;  /* 0x000100ff04000388 */ /* 0x0003e80000000800 */
[----:B------:R1:W-:Y:S01]  /*1240*/  @P0 STS [R4+0x180], RZ ;  /* 0x000180ff04000388 */ /* 0x0003e20000000800 */
[----:B------:R-:W-:Y:S05]  /*1250*/  @!P1 BRA `(.L_x_8) ;  /* 0x0000000000209947 */ /* 0x000fea0003800000 */
[----:B------:R-:W-:Y:S02]  /*1260*/  IMAD R3, R2, 0x4, R3 ;  /* 0x0000000402037824 */ /* 0x000fe400078e0203 */
[----:B------:R-:W-:Y:S02]  /*1270*/  IMAD.MOV R10, RZ, RZ, -R10 ;  /* 0x000000ffff0a7224 */ /* 0x000fe400078e0a0a */
[----:B------:R-:W-:-:S07]  /*1280*/  IMAD.IADD R3, R72, 0x1, R3 ;  /* 0x0000000148037824 */ /* 0x000fce00078e0203 */
.L_x_11:
[----:B------:R-:W-:Y:S01]  /*1290*/  VIADD R10, R10, 0x1 ;  /* 0x000000010a0a7836 */ /* 0x000fe20000000000 */
[----:B------:R0:W-:Y:S04]  /*12a0*/  STS [R3], RZ ;  /* 0x000000ff03007388 */ /* 0x0001e80000000800 */
[----:B------:R-:W-:Y:S01]  /*12b0*/  ISETP.NE.AND P0, PT, R10, RZ, PT ;  /* 0x000000ff0a00720c */ /* 0x000fe20003f05270 */
[----:B0-----:R-:W-:-:S12]  /*12c0*/  VIADD R3, R3, 0x80 ;  /* 0x0000008003037836 */ /* 0x001fd80000000000 */
[----:B------:R-:W-:Y:S05]  /*12d0*/  @P0 BRA `(.L_x_11) ;  /* 0xfffffffc00ec0947 */ /* 0x000fea000383ffff */
.L_x_8:
[----:B------:R-:W-:Y:S05]  /*12e0*/  BSYNC.RECONVERGENT B0 ;  /* 0x0000000000007941 */ /* 0x000fea0003800200 */
.L_x_7:
[----:B------:R-:W2:Y:S01]  /*12f0*/  LDCU UR4, c[0x0][0x3c4] ;  /* 0x00007880ff0477ac */ /* 0x000ea20008000800 */
[----:B------:R-:W-:Y:S01]  /*1300*/  ISETP.NE.U32.AND P2, PT, R46, -0x1, PT ;  /* 0xffffffff2e00780c */ /* 0x000fe20003f45070 */
[----:B------:R-:W3:Y:S01]  /*1310*/  LDC.64 R54, c[0x0][0x380] ;  /* 0x0000e000ff367b82 */ /* 0x000ee20000000a00 */
[----:B------:R-:W-:Y:S01]  /*1320*/  ISETP.NE.U32.AND P1, PT, R48, -0x1, PT ;  /* 0xffffffff3000780c */ /* 0x000fe20003f25070 */
[----:B------:R-:W-:Y:S01]  /*1330*/  BSSY.RECONVERGENT B0, `(.L_x_12) ;  /* 0x00000a1000007945 */ /* 0x000fe20003800200 */
[----:B------:R-:W-:Y:S01]  /*1340*/  ISETP.NE.U32.AND P0, PT, R50, -0x1, PT ;  /* 0xffffffff3200780c */ /* 0x000fe20003f05070 */
[----:B------:R-:W-:Y:S01]  /*1350*/  IMAD.MOV.U32 R16, RZ, RZ, RZ ;  /* 0x000000ffff107224 */ /* 0x000fe200078e00ff */
[----:B------:R-:W-:Y:S02]  /*1360*/  ISETP.NE.AND.EX P2, PT, R47, 0x7fffffff, PT, P2 ;  /* 0x7fffffff2f00780c */ /* 0x000fe40003f45320 */
[----:B------:R-:W-:Y:S02]  /*1370*/  ISETP.NE.AND.EX P1, PT, R49, 0x7fffffff, PT, P1 ;  /* 0x7fffffff3100780c */ /* 0x000fe40003f25310 */
[----:B------:R-:W-:-:S02]  /*1380*/  ISETP.NE.AND.EX P0, PT, R51, 0x7fffffff, PT, P0 ;  /* 0x7fffffff3300780c */ /* 0x000fc40003f05300 */
[----:B------:R-:W-:Y:S02]  /*1390*/  SEL R13, R46, RZ, P2 ;  /* 0x000000ff2e0d7207 */ /* 0x000fe40001000000 */
[----:B------:R-:W-:Y:S02]  /*13a0*/  SEL R2, R47, 0x80000000, P2 ;  /* 0x800000002f027807 */ /* 0x000fe40001000000 */
[----:B------:R-:W-:Y:S02]  /*13b0*/  ISETP.NE.U32.AND P3, PT, R38, -0x1, PT ;  /* 0xffffffff2600780c */ /* 0x000fe40003f65070 */
[----:B------:R-:W-:Y:S02]  /*13c0*/  SEL R67, R48, RZ, P1 ;  /* 0x000000ff30437207 */ /* 0x000fe40000800000 */
[----:B01----:R-:W-:Y:S02]  /*13d0*/  SEL R4, R49, 0x80000000, P1 ;  /* 0x8000000031047807 */ /* 0x003fe40000800000 */
[----:B------:R-:W-:-:S02]  /*13e0*/  ISETP.NE.U32.AND P2, PT, R40, -0x1, PT ;  /* 0xffffffff2800780c */ /* 0x000fc40003f45070 */
[----:B------:R-:W-:Y:S02]  /*13f0*/  SEL R15, R50, RZ, P0 ;  /* 0x000000ff320f7207 */ /* 0x000fe40000000000 */
[----:B------:R-:W-:Y:S02]  /*1400*/  SEL R6, R51, 0x80000000, P0 ;  /* 0x8000000033067807 */ /* 0x000fe40000000000 */
[----:B------:R-:W-:Y:S02]  /*1410*/  ISETP.NE.U32.AND P1, PT, R42, -0x1, PT ;  /* 0xffffffff2a00780c */ /* 0x000fe40003f25070 */
[----:B------:R-:W-:Y:S02]  /*1420*/  ISETP.NE.U32.AND P0, PT, R44, -0x1, PT ;  /* 0xffffffff2c00780c */ /* 0x000fe40003f05070 */
[----:B------:R-:W-:Y:S02]  /*1430*/  ISETP.NE.AND.EX P3, PT, R39, 0x7fffffff, PT, P3 ;  /* 0x7fffffff2700780c */ /* 0x000fe40003f65330 */
[----:B------:R-:W-:-:S02]  /*1440*/  ISETP.NE.AND.EX P2, PT, R41, 0x7fffffff, PT, P2 ;  /* 0x7fffffff2900780c */ /* 0x000fc40003f45320 */
[----:B------:R-:W-:Y:S02]  /*1450*/  ISETP.NE.AND.EX P1, PT, R43, 0x7fffffff, PT, P1 ;  /* 0x7fffffff2b00780c */ /* 0x000fe40003f25310 */
[----:B--2---:R-:W-:Y:S02]  /*1460*/  SHF.R.U64 R13, R13, UR4, R2 ;  /* 0x000000040d0d7c19 */ /* 0x004fe40008001202 */
[----:B------:R-:W-:Y:S02]  /*1470*/  ISETP.NE.AND.EX P0, PT, R45, 0x7fffffff, PT, P0 ;  /* 0x7fffffff2d00780c */ /* 0x000fe40003f05300 */
[----:B------:R-:W-:Y:S02]  /*1480*/  SHF.R.U64 R67, R67, UR4, R4 ;  /* 0x0000000443437c19 */ /* 0x000fe40008001204 */
[----:B------:R-:W-:Y:S02]  /*1490*/  SEL R9, R38, RZ, P3 ;  /* 0x000000ff26097207 */ /* 0x000fe40001800000 */
[----:B------:R-:W-:-:S02]  /*14a0*/  SEL R2, R39, 0x80000000, P3 ;  /* 0x8000000027027807 */ /* 0x000fc40001800000 */
[----:B------:R-:W-:Y:S02]  /*14b0*/  SHF.R.U64 R15, R15, UR4, R6 ;  /* 0x000000040f0f7c19 */ /* 0x000fe40008001206 */
[----:B------:R-:W-:Y:S02]  /*14c0*/  SEL R63, R40, RZ, P2 ;  /* 0x000000ff283f7207 */ /* 0x000fe40001000000 */
[----:B------:R-:W-:Y:S02]  /*14d0*/  SEL R4, R41, 0x80000000, P2 ;  /* 0x8000000029047807 */ /* 0x000fe40001000000 */
[----:B------:R-:W-:Y:S02]  /*14e0*/  ISETP.NE.U32.AND P3, PT, R30, -0x1, PT ;  /* 0xffffffff1e00780c */ /* 0x000fe40003f65070 */
[----:B------:R-:W-:Y:S02]  /*14f0*/  SEL R17, R42, RZ, P1 ;  /* 0x000000ff2a117207 */ /* 0x000fe40000800000 */
[----:B------:R-:W-:-:S02]  /*1500*/  SEL R6, R43, 0x80000000, P1 ;  /* 0x800000002b067807 */ /* 0x000fc40000800000 */
[----:B------:R-:W-:Y:S02]  /*1510*/  ISETP.NE.U32.AND P2, PT, R32, -0x1, PT ;  /* 0xffffffff2000780c */ /* 0x000fe40003f45070 */
[----:B------:R-:W-:Y:S02]  /*1520*/  SEL R65, R44, RZ, P0 ;  /* 0x000000ff2c417207 */ /* 0x000fe40000000000 */
[----:B------:R-:W-:Y:S02]  /*1530*/  SEL R8, R45, 0x80000000, P0 ;  /* 0x800000002d087807 */ /* 0x000fe40000000000 */
[----:B------:R-:W-:Y:S02]  /*1540*/  ISETP.NE.U32.AND P1, PT, R34, -0x1, PT ;  /* 0xffffffff2200780c */ /* 0x000fe40003f25070 */
[----:B------:R-:W-:Y:S02]  /*1550*/  ISETP.NE.U32.AND P0, PT, R36, -0x1, PT ;  /* 0xffffffff2400780c */ /* 0x000fe40003f05070 */
[----:B------:R-:W-:-:S02]  /*1560*/  ISETP.NE.AND.EX P3, PT, R31, 0x7fffffff, PT, P3 ;  /* 0x7fffffff1f00780c */ /* 0x000fc40003f65330 */
[----:B------:R-:W-:Y:S02]  /*1570*/  ISETP.NE.AND.EX P2, PT, R33, 0x7fffffff, PT, P2 ;  /* 0x7fffffff2100780c */ /* 0x000fe40003f45320 */
[----:B------:R-:W-:Y:S02]  /*1580*/  ISETP.NE.AND.EX P1, PT, R35, 0x7fffffff, PT, P1 ;  /* 0x7fffffff2300780c */ /* 0x000fe40003f25310 */
[----:B------:R-:W-:Y:S02]  /*1590*/  SHF.R.U64 R9, R9, UR4, R2 ;  /* 0x0000000409097c19 */ /* 0x000fe40008001202 */
[----:B------:R-:W-:Y:S02]  /*15a0*/  ISETP.NE.AND.EX P0, PT, R37, 0x7fffffff, PT, P0 ;  /* 0x7fffffff2500780c */ /* 0x000fe40003f05300 */
[----:B------:R-:W-:Y:S02]  /*15b0*/  SHF.R.U64 R63, R63, UR4, R4 ;  /* 0x000000043f3f7c19 */ /* 0x000fe40008001204 */
[----:B------:R-:W-:-:S02]  /*15c0*/  SEL R7, R30, RZ, P3 ;  /* 0x000000ff1e077207 */ /* 0x000fc40001800000 */
[----:B------:R-:W-:Y:S02]  /*15d0*/  SEL R2, R31, 0x80000000, P3 ;  /* 0x800000001f027807 */ /* 0x000fe40001800000 */
[----:B------:R-:W-:Y:S02]  /*15e0*/  SHF.R.U64 R17, R17, UR4, R6 ;  /* 0x0000000411117c19 */ /* 0x000fe40008001206 */
[----:B------:R-:W-:Y:S02]  /*15f0*/  SEL R59, R32, RZ, P2 ;  /* 0x000000ff203b7207 */ /* 0x000fe40001000000 */
[----:B------:R-:W-:Y:S02]  /*1600*/  SEL R4, R33, 0x80000000, P2 ;  /* 0x8000000021047807 */ /* 0x000fe40001000000 */
[----:B------:R-:W-:Y:S02]  /*1610*/  ISETP.NE.U32.AND P3, PT, R22, -0x1, PT ;  /* 0xffffffff1600780c */ /* 0x000fe40003f65070 */
[----:B------:R-:W-:-:S02]  /*1620*/  SHF.R.U64 R65, R65, UR4, R8 ;  /* 0x0000000441417c19 */ /* 0x000fc40008001208 */
[----:B------:R-:W-:Y:S02]  /*1630*/  SEL R11, R34, RZ, P1 ;  /* 0x000000ff220b7207 */ /* 0x000fe40000800000 */
[----:B------:R-:W-:Y:S02]  /*1640*/  SEL R6, R35, 0x80000000, P1 ;  /* 0x8000000023067807 */ /* 0x000fe40000800000 */
[----:B------:R-:W-:Y:S02]  /*1650*/  ISETP.NE.U32.AND P2, PT, R24, -0x1, PT ;  /* 0xffffffff1800780c */ /* 0x000fe40003f45070 */
[----:B------:R-:W-:Y:S02]  /*1660*/  SEL R61, R36, RZ, P0 ;  /* 0x000000ff243d7207 */ /* 0x000fe40000000000 */
[----:B------:R-:W-:Y:S02]  /*1670*/  SEL R8, R37, 0x80000000, P0 ;  /* 0x8000000025087807 */ /* 0x000fe40000000000 */
[----:B------:R-:W-:-:S02]  /*1680*/  ISETP.NE.U32.AND P1, PT, R26, -0x1, PT ;  /* 0xffffffff1a00780c */ /* 0x000fc40003f25070 */
[----:B------:R-:W-:Y:S02]  /*1690*/  ISETP.NE.U32.AND P0, PT, R28, -0x1, PT ;  /* 0xffffffff1c00780c */ /* 0x000fe40003f05070 */
[----:B------:R-:W-:Y:S02]  /*16a0*/  ISETP.NE.AND.EX P3, PT, R23, 0x7fffffff, PT, P3 ;  /* 0x7fffffff1700780c */ /* 0x000fe40003f65330 */
[----:B------:R-:W-:Y:S02]  /*16b0*/  ISETP.NE.AND.EX P2, PT, R25, 0x7fffffff, PT, P2 ;  /* 0x7fffffff1900780c */ /* 0x000fe40003f45320 */
[----:B------:R-:W-:Y:S02]  /*16c0*/  ISETP.NE.AND.EX P1, PT, R27, 0x7fffffff, PT, P1 ;  /* 0x7fffffff1b00780c */ /* 0x000fe40003f25310 */
[----:B------:R-:W-:Y:S02]  /*16d0*/  SHF.R.U64 R7, R7, UR4, R2 ;  /* 0x0000000407077c19 */ /* 0x000fe40008001202 */
[----:B------:R-:W-:-:S02]  /*16e0*/  ISETP.NE.AND.EX P0, PT, R29, 0x7fffffff, PT, P0 ;  /* 0x7fffffff1d00780c */ /* 0x000fc40003f05300 */
[----:B------:R-:W-:Y:S02]  /*16f0*/  SHF.R.U64 R59, R59, UR4, R4 ;  /* 0x000000043b3b7c19 */ /* 0x000fe40008001204 */
[----:B------:R-:W-:Y:S02]  /*1700*/  SEL R3, R22, RZ, P3 ;  /* 0x000000ff16037207 */ /* 0x000fe40001800000 */
[----:B------:R-:W-:Y:S02]  /*1710*/  SEL R2, R23, 0x80000000, P3 ;  /* 0x8000000017027807 */ /* 0x000fe40001800000 */
[----:B------:R-:W-:Y:S02]  /*1720*/  LOP3.LUT R68, R15, R70, RZ, 0x30, !PT ;  /* 0x000000460f447212 */ /* 0x000fe400078e30ff */
[----:B------:R-:W-:Y:S02]  /*1730*/  SHF.R.U64 R11, R11, UR4, R6 ;  /* 0x000000040b0b7c19 */ /* 0x000fe40008001206 */
[----:B------:R-:W-:-:S02]  /*1740*/  SEL R19, R24, RZ, P2 ;  /* 0x000000ff18137207 */ /* 0x000fc40001000000 */
[----:B------:R-:W-:Y:S02]  /*1750*/  SEL R4, R25, 0x80000000, P2 ;  /* 0x8000000019047807 */ /* 0x000fe40001000000 */
[-C--:B------:R-:W-:Y:S02]  /*1760*/  LOP3.LUT R67, R67, R70.reuse, RZ, 0x30, !PT ;  /* 0x0000004643437212 */ /* 0x080fe400078e30ff */
[----:B------:R-:W-:Y:S02]  /*1770*/  SHF.R.U64 R61, R61, UR4, R8 ;  /* 0x000000043d3d7c19 */ /* 0x000fe40008001208 */
[----:B------:R-:W-:Y:S02]  /*1780*/  SEL R5, R26, RZ, P1 ;  /* 0x000000ff1a057207 */ /* 0x000fe40000800000 */
[----:B------:R-:W-:Y:S02]  /*1790*/  SEL R6, R27, 0x80000000, P1 ;  /* 0x800000001b067807 */ /* 0x000fe40000800000 */
[----:B------:R-:W-:-:S02]  /*17a0*/  LOP3.LUT R66, R13, R70, RZ, 0x30, !PT ;  /* 0x000000460d427212 */ /* 0x000fc400078e30ff */
[----:B------:R-:W-:Y:S02]  /*17b0*/  SEL R21, R28, RZ, P0 ;  /* 0x000000ff1c157207 */ /* 0x000fe40000000000 */
[----:B------:R-:W-:Y:S02]  /*17c0*/  SEL R8, R29, 0x80000000, P0 ;  /* 0x800000001d087807 */ /* 0x000fe40000000000 */
[-C--:B------:R-:W-:Y:S02]  /*17d0*/  LOP3.LUT R65, R65, R70.reuse, RZ, 0x30, !PT ;  /* 0x0000004641417212 */ /* 0x080fe400078e30ff */
[----:B------:R-:W-:Y:S01]  /*17e0*/  SHF.R.U64 R3, R3, UR4, R2 ;  /* 0x0000000403037c19 */ /* 0x000fe20008001202 */
[--C-:B------:R-:W-:Y:S01]  /*17f0*/  IMAD R2, R68, 0x4, R69.reuse ;  /* 0x0000000444027824 */ /* 0x100fe200078e0245 */
[-C--:B------:R-:W-:Y:S01]  /*1800*/  LOP3.LUT R64, R17, R70.reuse, RZ, 0x30, !PT ;  /* 0x0000004611407212 */ /* 0x080fe200078e30ff */
[----:B------:R-:W-:Y:S01]  /*1810*/  NOP ;  /* 0x0000000000007918 */ /* 0x000fe20000000000 */
[----:B------:R-:W-:Y:S01]  /*1820*/  SHF.R.U64 R19, R19, UR4, R4 ;  /* 0x0000000413137c19 */ /* 0x000fe20008001204 */
[--C-:B------:R-:W-:Y:S01]  /*1830*/  IMAD R4, R67, 0x4, R69.reuse ;  /* 0x0000000443047824 */ /* 0x100fe200078e0245 */
[-C--:B------:R-:W-:Y:S01]  /*1840*/  LOP3.LUT R63, R63, R70.reuse, RZ, 0x30, !PT ;  /* 0x000000463f3f7212 */ /* 0x080fe200078e30ff */
[--C-:B------:R-:W-:Y:S01]  /*1850*/  IMAD R10, R64, 0x4, R69.reuse ;  /* 0x00000004400a7824 */ /* 0x100fe200078e0245 */
[----:B------:R-:W-:Y:S01]  /*1860*/  SHF.R.U64 R5, R5, UR4, R6 ;  /* 0x0000000405057c19 */ /* 0x000fe20008001206 */
[--C-:B------:R-:W-:Y:S01]  /*1870*/  IMAD R6, R66, 0x4, R69.reuse ;  /* 0x0000000442067824 */ /* 0x100fe200078e0245 */
[-C--:B------:R-:W-:Y:S01]  /*1880*/  LOP3.LUT R62, R9, R70.reuse, RZ, 0x30, !PT ;  /* 0x00000046093e7212 */ /* 0x080fe200078e30ff */
[----:B------:R0:W-:Y:S01]  /*1890*/  ATOMS.POPC.INC.32 RZ, [R2+URZ] ;  /* 0x0000000002ff7f8c */ /* 0x0001e2000d8000ff */
[----:B------:R-:W-:Y:S01]  /*18a0*/  SHF.R.U64 R21, R21, UR4, R8 ;  /* 0x0000000415157c19 */ /* 0x000fe20008001208 */
[--C-:B------:R-:W-:Y:S01]  /*18b0*/  IMAD R8, R65, 0x4, R69.reuse ;  /* 0x0000000441087824 */ /* 0x100fe200078e0245 */
[-C--:B------:R-:W-:Y:S01]  /*18c0*/  LOP3.LUT R61, R61, R70.reuse, RZ, 0x30, !PT ;  /* 0x000000463d3d7212 */ /* 0x080fe200078e30ff */
[--C-:B------:R-:W-:Y:S01]  /*18d0*/  IMAD R9, R63, 0x4, R69.reuse ;  /* 0x000000043f097824 */ /* 0x100fe200078e0245 */
[-C--:B------:R-:W-:Y:S01]  /*18e0*/  LOP3.LUT R60, R11, R70.reuse, RZ, 0x30, !PT ;  /* 0x000000460b3c7212 */ /* 0x080fe200078e30ff */
[----:B------:R1:W-:Y:S01]  /*18f0*/  ATOMS.POPC.INC.32 RZ, [R4+URZ] ;  /* 0x0000000004ff7f8c */ /* 0x0003e2000d8000ff */
[-C--:B------:R-:W-:Y:S01]  /*1900*/  LOP3.LUT R59, R59, R70.reuse, RZ, 0x30, !PT ;  /* 0x000000463b3b7212 */ /* 0x080fe200078e30ff */
[--C-:B0-----:R-:W-:Y:S01]  /*1910*/  IMAD R2, R62, 0x4, R69.reuse ;  /* 0x000000043e027824 */ /* 0x101fe200078e0245 */
[-C--:B------:R-:W-:Y:S01]  /*1920*/  LOP3.LUT R58, R7, R70.reuse, RZ, 0x30, !PT ;  /* 0x00000046073a7212 */ /* 0x080fe200078e30ff */
[----:B------:R0:W-:Y:S01]  /*1930*/  ATOMS.POPC.INC.32 RZ, [R6+URZ] ;  /* 0x0000000006ff7f8c */ /* 0x0001e2000d8000ff */
[-C--:B------:R-:W-:Y:S01]  /*1940*/  LOP3.LUT R21, R21, R70.reuse, RZ, 0x30, !PT ;  /* 0x0000004615157212 */ /* 0x080fe200078e30ff */
[----:B------:R-:W-:Y:S01]  /*1950*/  IMAD R17, R53, 0x4, R72 ;  /* 0x0000000435117824 */ /* 0x000fe200078e0248 */
[----:B------:R-:W-:Y:S01]  /*1960*/  LOP3.LUT R20, R5, R70, RZ, 0x30, !PT ;  /* 0x0000004605147212 */ /* 0x000fe200078e30ff */
[----:B------:R2:W-:Y:S01]  /*1970*/  ATOMS.POPC.INC.32 RZ, [R8+URZ] ;  /* 0x0000000008ff7f8c */ /* 0x0005e2000d8000ff */
[----:B-1----:R-:W-:Y:S01]  /*1980*/  IMAD R4, R61, 0x4, R69 ;  /* 0x000000043d047824 */ /* 0x002fe200078e0245 */
[----:B------:R-:W-:-:S02]  /*1990*/  ISETP.GT.U32.AND P4, PT, R53, 0xff, PT ;  /* 0x000000ff3500780c */ /* 0x000fc40003f84070 */
[----:B------:R-:W-:Y:S01]  /*19a0*/  ATOMS.POPC.INC.32 RZ, [R10+URZ] ;  /* 0x000000000aff7f8c */ /* 0x000fe2000d8000ff */
[--C-:B0-----:R-:W-:Y:S01]  /*19b0*/  IMAD R6, R60, 0x4, R69.reuse ;  /* 0x000000043c067824 */ /* 0x101fe200078e0245 */
[-C--:B------:R-:W-:Y:S02]  /*19c0*/  LOP3.LUT R19, R19, R70.reuse, RZ, 0x30, !PT ;  /* 0x0000004613137212 */ /* 0x080fe400078e30ff */
[----:B------:R-:W-:Y:S01]  /*19d0*/  ATOMS.POPC.INC.32 RZ, [R9+URZ] ;  /* 0x0000000009ff7f8c */ /* 0x000fe2000d8000ff */
[--C-:B--2---:R-:W-:Y:S01]  /*19e0*/  IMAD R8, R59, 0x4, R69.reuse ;  /* 0x000000043b087824 */ /* 0x104fe200078e0245 */
[----:B------:R-:W-:Y:S01]  /*19f0*/  LOP3.LUT R18, R3, R70, RZ, 0x30, !PT ;  /* 0x0000004603127212 */ /* 0x000fe200078e30ff */
[--C-:B------:R-:W-:Y:S01]  /*1a00*/  IMAD R3, R21, 0x4, R69.reuse ;  /* 0x0000000415037824 */ /* 0x100fe200078e0245 */
[----:B------:R0:W-:Y:S01]  /*1a10*/  ATOMS.POPC.INC.32 RZ, [R2+URZ] ;  /* 0x0000000002ff7f8c */ /* 0x0001e2000d8000ff */
[----:B------:R-:W-:Y:S01]  /*1a20*/  IMAD R5, R19, 0x4, R69 ;  /* 0x0000000413057824 */ /* 0x000fe200078e0245 */
[----:B------:R-:W-:-:S02]  /*1a30*/  P2R R74, PR, RZ, 0x10 ;  /* 0x00000010ff4a7803 */ /* 0x000fc40000000000 */
[----:B------:R1:W-:Y:S01]  /*1a40*/  ATOMS.POPC.INC.32 RZ, [R4+URZ] ;  /* 0x0000000004ff7f8c */ /* 0x0003e2000d8000ff */
[----:B0-----:R-:W-:-:S03]  /*1a50*/  IMAD R2, R58, 0x4, R69 ;  /* 0x000000043a027824 */ /* 0x001fc600078e0245 */
[----:B------:R0:W-:Y:S01]  /*1a60*/  ATOMS.POPC.INC.32 RZ, [R6+URZ] ;  /* 0x0000000006ff7f8c */ /* 0x0001e2000d8000ff */
[----:B-1----:R-:W-:-:S03]  /*1a70*/  IMAD R4, R20, 0x4, R69 ;  /* 0x0000000414047824 */ /* 0x002fc600078e0245 */
[----:B------:R1:W-:Y:S01]  /*1a80*/  ATOMS.POPC.INC.32 RZ, [R8+URZ] ;  /* 0x0000000008ff7f8c */ /* 0x0003e2000d8000ff */
[----:B0-----:R-:W-:-:S03]  /*1a90*/  IMAD R6, R18, 0x4, R69 ;  /* 0x0000000412067824 */ /* 0x001fc600078e0245 */
[----:B------:R1:W-:Y:S04]  /*1aa0*/  ATOMS.POPC.INC.32 RZ, [R2+URZ] ;  /* 0x0000000002ff7f8c */ /* 0x0003e8000d8000ff */
[----:B------:R1:W-:Y:S04]  /*1ab0*/  ATOMS.POPC.INC.32 RZ, [R3+URZ] ;  /* 0x0000000003ff7f8c */ /* 0x0003e8000d8000ff */
[----:B------:R1:W-:Y:S04]  /*1ac0*/  ATOMS.POPC.INC.32 RZ, [R4+URZ] ;  /* 0x0000000004ff7f8c */ /* 0x0003e8000d8000ff */
[----:B------:R1:W-:Y:S04]  /*1ad0*/  ATOMS.POPC.INC.32 RZ, [R5+URZ] ;  /* 0x0000000005ff7f8c */ /* 0x0003e8000d8000ff */
[----:B------:R1:W-:Y:S01]  /*1ae0*/  ATOMS.POPC.INC.32 RZ, [R6+URZ] ;  /* 0x0000000006ff7f8c */ /* 0x0003e2000d8000ff */
[----:B------:R-:W-:Y:S06]  /*1af0*/  BAR.SYNC.DEFER_BLOCKING 0x0 ;  /* 0x0000000000007b1d */ /* 0x000fec0000010000 */
[----:B---3--:R-:W-:Y:S05]  /*1b00*/  @P4 BRA `(.L_x_13) ;  /* 0x00000000008c4947 */ /* 0x008fea0003800000 */
[----:B-1----:R-:W-:Y:S04]  /*1b10*/  LDS R4, [R17] ;  /* 0x0000000011047984 */ /* 0x002fe80000000800 */
[----:B------:R-:W0:Y:S04]  /*1b20*/  LDS R3, [R17+0x400] ;  /* 0x0004000011037984 */ /* 0x000e280000000800 */
[----:B------:R-:W1:Y:S04]  /*1b30*/  LDS R5, [R17+0x800] ;  /* 0x0008000011057984 */ /* 0x000e680000000800 */
[----:B------:R-:W2:Y:S04]  /*1b40*/  LDS R7, [R17+0xc00] ;  /* 0x000c000011077984 */ /* 0x000ea80000000800 */
[----:B------:R-:W3:Y:S04]  /*1b50*/  LDS R9, [R17+0x1000] ;  /* 0x0010000011097984 */ /* 0x000ee80000000800 */
[----:B------:R-:W4:Y:S04]  /*1b60*/  LDS R11, [R17+0x1400] ;  /* 0x00140000110b7984 */ /* 0x000f280000000800 */
[----:B------:R-:W5:Y:S04]  /*1b70*/  LDS R13, [R17+0x1800] ;  /* 0x00180000110d7984 */ /* 0x000f680000000800 */
[----:B------:R-:W5:Y:S04]  /*1b80*/  LDS R15, [R17+0x1c00] ;  /* 0x001c0000110f7984 */ /* 0x000f680000000800 */
[----:B------:R-:W5:Y:S04]  /*1b90*/  LDS R57, [R17+0x2000] ;  /* 0x0020000011397984 */ /* 0x000f680000000800 */
[----:B------:R-:W5:Y:S04]  /*1ba0*/  LDS R16, [R17+0x2400] ;  /* 0x0024000011107984 */ /* 0x000f680000000800 */
[----:B------:R-:W5:Y:S01]  /*1bb0*/  LDS R2, [R17+0x2800] ;  /* 0x0028000011027984 */ /* 0x000f620000000800 */
[----:B0-----:R-:W-:-:S03]  /*1bc0*/  IMAD.IADD R6, R4, 0x1, R3 ;  /* 0x0000000104067824 */ /* 0x001fc600078e0203 */
[----:B------:R-:W-:Y:S01]  /*1bd0*/  STS [R17+0x400], R4 ;  /* 0x0004000411007388 */ /* 0x000fe20000000800 */
[----:B-1----:R-:W-:-:S03]  /*1be0*/  IMAD.IADD R8, R6, 0x1, R5 ;  /* 0x0000000106087824 */ /* 0x002fc600078e0205 */
[----:B------:R-:W-:Y:S01]  /*1bf0*/  STS [R17+0x800], R6 ;  /* 0x0008000611007388 */ /* 0x000fe20000000800 */
[----:B--2---:R-:W-:-:S03]  /*1c00*/  IMAD.IADD R10, R8, 0x1, R7 ;  /* 0x00000001080a7824 */ /* 0x004fc600078e0207 */
[----:B------:R-:W0:Y:S01]  /*1c10*/  LDS R5, [R17+0x2c00] ;  /* 0x002c000011057984 */ /* 0x000e220000000800 */
[----:B---3--:R-:W-:-:S03]  /*1c20*/  IMAD.IADD R12, R10, 0x1, R9 ;  /* 0x000000010a0c7824 */ /* 0x008fc600078e0209 */
[----:B------:R2:W-:Y:S01]  /*1c30*/  STS [R17+0xc00], R8 ;  /* 0x000c000811007388 */ /* 0x0005e20000000800 */
[----:B----4-:R-:W-:-:S03]  /*1c40*/  IMAD.IADD R14, R12, 0x1, R11 ;  /* 0x000000010c0e7824 */ /* 0x010fc600078e020b */
[----:B------:R2:W-:Y:S01]  /*1c50*/  STS [R17+0x1000], R10 ;  /* 0x0010000a11007388 */ /* 0x0005e20000000800 */
[----:B-----5:R-:W-:-:S03]  /*1c60*/  IMAD.IADD R56, R14, 0x1, R13 ;  /* 0x000000010e387824 */ /* 0x020fc600078e020d */
[----:B------:R2:W-:Y:S01]  /*1c70*/  STS [R17+0x1400], R12 ;  /* 0x0014000c11007388 */ /* 0x0005e20000000800 */
[----:B------:R-:W-:-:S03]  /*1c80*/  IMAD.IADD R76, R56, 0x1, R15 ;  /* 0x00000001384c7824 */ /* 0x000fc600078e020f */
[----:B------:R2:W-:Y:S01]  /*1c90*/  STS [R17+0x1800], R14 ;  /* 0x0018000e11007388 */ /* 0x0005e20000000800 */
[----:B------:R-:W-:-:S03]  /*1ca0*/  IMAD.IADD R57, R76, 0x1, R57 ;  /* 0x000000014c397824 */ /* 0x000fc600078e0239 */
[----:B------:R2:W-:Y:S01]  /*1cb0*/  STS [R17+0x1c00], R56 ;  /* 0x001c003811007388 */ /* 0x0005e20000000800 */
[----:B------:R-:W-:-:S03]  /*1cc0*/  IMAD.IADD R3, R57, 0x1, R16 ;  /* 0x0000000139037824 */ /* 0x000fc600078e0210 */
[----:B------:R2:W-:Y:S01]  /*1cd0*/  STS [R17+0x2000], R76 ;  /* 0x0020004c11007388 */ /* 0x0005e20000000800 */
[----:B------:R-:W-:-:S03]  /*1ce0*/  IMAD.IADD R2, R3, 0x1, R2 ;  /* 0x0000000103027824 */ /* 0x000fc600078e0202 */
[----:B------:R2:W-:Y:S04]  /*1cf0*/  STS [R17+0x2400], R57 ;  /* 0x0024003911007388 */ /* 0x0005e80000000800 */
[----:B------:R2:W-:Y:S04]  /*1d00*/  STS [R17+0x2800], R3 ;  /* 0x0028000311007388 */ /* 0x0005e80000000800 */
[----:B------:R2:W-:Y:S04]  /*1d10*/  STS [R17], RZ ;  /* 0x000000ff11007388 */ /* 0x0005e80000000800 */
[----:B------:R2:W-:Y:S01]  /*1d20*/  STS [R17+0x2c00], R2 ;  /* 0x002c000211007388 */ /* 0x0005e20000000800 */
[----:B0-----:R-:W-:-:S07]  /*1d30*/  IMAD.IADD R16, R2, 0x1, R5 ;  /* 0x0000000102107824 */ /* 0x001fce00078e0205 */
.L_x_13:
[----:B------:R-:W-:Y:S05]  /*1d40*/  BSYNC.RECONVERGENT B0 ;  /* 0x0000000000007941 */ /* 0x000fea0003800200 */
.L_x_12:
[C---:B------:R-:W-:Y:S01]  /*1d50*/  ISETP.NE.AND P0, PT, R16.reuse, 0x1680, PT ;  /* 0x000016801000780c */ /* 0x040fe20003f05270 */
[----:B-12---:R-:W-:Y:S01]  /*1d60*/  IMAD R3, R71, 0x100, R53 ;  /* 0x0000010047037824 */ /* 0x006fe200078e0235 */
[----:B------:R-:W-:Y:S01]  /*1d70*/  @!P4 LOP3.LUT R5, R16, 0x40000000, RZ, 0xfc, !PT ;  /* 0x400000001005c812 */ /* 0x000fe200078efcff */
[----:B------:R-:W0:Y:S01]  /*1d80*/  LDC.64 R56, c[0x0][0x390] ;  /* 0x0000e400ff387b82 */ /* 0x000e220000000a00 */
[----:B------:R-:W-:Y:S01]  /*1d90*/  ISETP.LT.U32.AND P0, PT, R53, 0x100, !P0 ;  /* 0x000001003500780c */ /* 0x000fe20004701070 */
[----:B------:R-:W-:-:S05]  /*1da0*/  IMAD.WIDE R54, R3, 0x4, R54 ;  /* 0x0000000403367825 */ /* 0x000fca00078e0236 */
[----:B------:R1:W-:Y:S01]  /*1db0*/  @!P4 STG.E.STRONG.SYS desc[UR6][R54.64], R5 ;  /* 0x000000053600c986 */ /* 0x0003e2000c115906 */
[----:B------:R-:W2:Y:S01]  /*1dc0*/  LDC.64 R2, c[0x0][0x398] ;  /* 0x0000e600ff027b82 */ /* 0x000ea20000000a00 */
[----:B0-----:R-:W-:-:S07]  /*1dd0*/  IMAD.WIDE.U32 R56, R53, 0x8, R56 ;  /* 0x0000000835387825 */ /* 0x001fce00078e0038 */
[----:B------:R-:W-:Y:S06]  /*1de0*/  BAR.RED.OR.DEFER_BLOCKING 0x0, P0 ;  /* 0x0000000000007b1d */ /* 0x000fec0000014800 */
[----:B------:R-:W0:Y:S02]  /*1df0*/  B2R.RESULT RZ, P0 ;  /* 0x0000000000ff731c */ /* 0x000e240000004000 */
[----:B012---:R-:W-:Y:S05]  /*1e00*/  @!P0 BRA `(.L_x_14) ;  /* 0x0000000c00b48947 */ /* 0x007fea0003800000 */
[C---:B------:R-:W-:Y:S01]  /*1e10*/  ISETP.GT.U32.AND P0, PT, R53.reuse, R68, PT ;  /* 0x000000443500720c */ /* 0x040fe20003f04070 */
[----:B------:R-:W-:Y:S01]  /*1e20*/  BSSY B1, `(.L_x_15) ;  /* 0x000002d000017945 */ /* 0x000fe20003800000 */
[----:B------:R-:W-:Y:S02]  /*1e30*/  IMAD R72, R53, 0x8, R72 ;  /* 0x0000000835487824 */ /* 0x000fe400078e0248 */
[----:B------:R-:W-:Y:S01]  /*1e40*/  SEL R9, RZ, 0x1680, !P0 ;  /* 0x00001680ff097807 */ /* 0x000fe20004000000 */
[----:B------:R-:W-:Y:S08]  /*1e50*/  @P4 BRA `(.L_x_16) ;  /* 0x0000000000a44947 */ /* 0x000ff00003800000 */
[----:B------:R-:W-:-:S06]  /*1e60*/  IMAD.WIDE.U32 R2, R53, 0x8, R2 ;  /* 0x0000000835027825 */ /* 0x000fcc00078e0002 */
[----:B------:R-:W2:Y:S01]  /*1e70*/  LDG.E.64 R2, desc[UR6][R2.64] ;  /* 0x0000000602027981 */ /* 0x000ea2000c1e1b00 */
[----:B------:R-:W-:Y:S01]  /*1e80*/  IMAD.MOV.U32 R7, RZ, RZ, R16 ;  /* 0x000000ffff077224 */ /* 0x000fe200078e0010 */
[----:B--2---:R-:W-:-:S04]  /*1e90*/  IADD3 R4, P0, PT, -R9, R2, RZ ;  /* 0x0000000209047210 */ /* 0x004fc80007f1e1ff */
[----:B------:R-:W-:Y:S02]  /*1ea0*/  IADD3.X R5, PT, PT, R3, -0x1, RZ, P0, !PT ;  /* 0xffffffff03057810 */ /* 0x000fe400007fe4ff */
[----:B------:R-:W-:-:S03]  /*1eb0*/  ISETP.GE.AND P0, PT, R71, 0x1, PT ;  /* 0x000000014700780c */ /* 0x000fc60003f06270 */
[----:B------:R0:W-:Y:S10]  /*1ec0*/  STS.64 [R72+0xb400], R4 ;  /* 0x00b4000448007388 */ /* 0x0001f40000000a00 */
[----:B------:R-:W-:Y:S05]  /*1ed0*/  @!P0 BRA `(.L_x_17) ;  /* 0x00000000006c8947 */ /* 0x000fea0003800000 */
[----:B------:R-:W-:Y:S01]  /*1ee0*/  BSSY B0, `(.L_x_18) ;  /* 0x0000019000007945 */ /* 0x000fe20003800000 */
[----:B0-----:R-:W-:Y:S02]  /*1ef0*/  IMAD.MOV.U32 R4, RZ, RZ, -0x1 ;  /* 0xffffffffff047424 */ /* 0x001fe400078e00ff */
[----:B------:R-:W-:Y:S02]  /*1f00*/  IMAD.MOV.U32 R5, RZ, RZ, R71 ;  /* 0x000000ffff057224 */ /* 0x000fe400078e0047 */
[----:B------:R-:W-:-:S07]  /*1f10*/  IMAD.MOV.U32 R7, RZ, RZ, R16 ;  /* 0x000000ffff077224 */ /* 0x000fce00078e0010 */
.L_x_22:
[----:B------:R-:W0:Y:S01]  /*1f20*/  LDC.64 R2, c[0x0][0x380] ;  /* 0x0000e000ff027b82 */ /* 0x000e220000000a00 */
[----:B------:R-:W-:Y:S01]  /*1f30*/  VIADD R13, R5, 0xffffffff ;  /* 0xffffffff050d7836 */ /* 0x000fe20000000000 */
[----:B------:R-:W-:Y:S03]  /*1f40*/  BSSY B2, `(.L_x_19) ;  /* 0x0000008000027945 */ /* 0x000fe60003800000 */
[----:B------:R-:W-:-:S04]  /*1f50*/  IMAD R11, R13, 0x100, R53 ;  /* 0x000001000d0b7824 */ /* 0x000fc800078e0235 */
[----:B0-----:R-:W-:-:S07]  /*1f60*/  IMAD.WIDE R2, R11, 0x4, R2 ;  /* 0x000000040b027825 */ /* 0x001fce00078e0202 */
.L_x_20:
[----:B------:R-:W-:Y:S05]  /*1f70*/  YIELD ;  /* 0x0000000000007946 */ /* 0x000fea0003800000 */
[----:B------:R0:W-:Y:S06]  /*1f80*/  MEMBAR.SC.CTA ;  /* 0x0000000000007992 */ /* 0x0001ec0000000000 */
[----:B0-----:R-:W2:Y:S02]  /*1f90*/  LDG.E.STRONG.SYS R6, desc[UR6][R2.64] ;  /* 0x0000000602067981 */ /* 0x001ea4000c1f5900 */
[----:B--2---:R-:W-:-:S13]  /*1fa0*/  ISETP.NE.AND P0, PT, R6, RZ, PT ;  /* 0x000000ff0600720c */ /* 0x004fda0003f05270 */
[----:B------:R-:W-:Y:S05]  /*1fb0*/  @!P0 BRA `(.L_x_20) ;  /* 0xfffffffc00ec8947 */ /* 0x000fea000383ffff */
[----:B------:R-:W-:Y:S05]  /*1fc0*/  BSYNC B2 ;  /* 0x0000000000027941 */ /* 0x000fea0003800000 */
.L_x_19:
[----:B------:R-:W-:Y:S01]  /*1fd0*/  BSSY.RECONVERGENT B2, `(.L_x_21) ;  /* 0x0000006000027945 */ /* 0x000fe20003800200 */
[C---:B------:R-:W-:Y:S02]  /*1fe0*/  ISETP.GT.AND P0, PT, R6.reuse, -0x1, PT ;  /* 0xffffffff0600780c */ /* 0x040fe40003f04270 */
[----:B------:R-:W-:Y:S01]  /*1ff0*/  LOP3.LUT R6, R6, 0x3fffffff, RZ, 0xc0, !PT ;  /* 0x3fffffff06067812 */ /* 0x000fe200078ec0ff */
[----:B------:R-:W-:Y:S05]  /*2000*/  WARPSYNC.EXCLUSIVE R4 ;  /* 0x0000000004007348 */ /* 0x000fea0003a00000 */
[----:B------:R-:W-:-:S05]  /*2010*/  IMAD.IADD R7, R6, 0x1, R7 ;  /* 0x0000000106077824 */ /* 0x000fca00078e0207 */
[----:B------:R-:W-:-:S07]  /*2020*/  VOTE.ANY R4, PT, P0 ;  /* 0x0000000000047806 */ /* 0x000fce00000e0100 */
[----:B------:R-:W-:Y:S05]  /*2030*/  BSYNC.RECONVERGENT B2 ;  /* 0x0000000000027941 */ /* 0x000fea0003800200 */
.L_x_21:
[----:B------:R-:W-:Y:S01]  /*2040*/  ISETP.GT.U32.AND P1, PT, R5, 0x1, PT ;  /* 0x000000010500780c */ /* 0x000fe20003f24070 */
[----:B------:R-:W-:-:S12]  /*2050*/  IMAD.MOV.U32 R5, RZ, RZ, R13 ;  /* 0x000000ffff057224 */ /* 0x000fd800078e000d */
[----:B------:R-:W-:Y:S05]  /*2060*/  @P0 BRA P1, `(.L_x_22) ;  /* 0xfffffffc00ac0947 */ /* 0x000fea000083ffff */
[----:B------:R-:W-:Y:S05]  /*2070*/  BSYNC B0 ;  /* 0x0000000000007941 */ /* 0x000fea0003800000 */
.L_x_18:
[----:B------:R1:W2:Y:S02]  /*2080*/  LDS.64 R4, [R72+0xb400] ;  /* 0x00b4000048047984 */ /* 0x0002a40000000a00 */
.L_x_17:
[C---:B------:R-:W-:Y:S01]  /*2090*/  IMAD.IADD R3, R7.reuse, 0x1, -R16 ;  /* 0x0000000107037824 */ /* 0x040fe200078e0a10 */
[----:B------:R-:W-:-:S04]  /*20a0*/  LOP3.LUT R7, R7, 0x80000000, RZ, 0xfc, !PT ;  /* 0x8000000007077812 */ /* 0x000fc800078efcff */
[C---:B--2---:R-:W-:Y:S01]  /*20b0*/  IADD3 R2, P0, PT, R3.reuse, R4, RZ ;  /* 0x0000000403027210 */ /* 0x044fe20007f1e0ff */
[----:B------:R2:W-:Y:S03]  /*20c0*/  STG.E.STRONG.SYS desc[UR6][R54.64], R7 ;  /* 0x0000000736007986 */ /* 0x0005e6000c115906 */
[----:B------:R-:W-:-:S05]  /*20d0*/  LEA.HI.X.SX32 R3, R3, R5, 0x1, P0 ;  /* 0x0000000503037211 */ /* 0x000fca00000f0eff */
[----:B------:R2:W-:Y:S04]  /*20e0*/  STS.64 [R72+0xb400], R2 ;  /* 0x00b4000248007388 */ /* 0x0005e80000000a00 */
.L_x_16:
[----:B------:R-:W-:Y:S05]  /*20f0*/  BSYNC B1 ;  /* 0x0000000000017941 */ /* 0x000fea0003800000 */
.L_x_15:
[----:B------:R-:W3:Y:S01]  /*2100*/  LDC.64 R12, c[0x0][0x390] ;  /* 0x0000e400ff0c7b82 */ /* 0x000ee20000000a00 */
[----:B------:R-:W-:Y:S01]  /*2110*/  ISETP.GT.U32.AND P0, PT, R50, -0x1, PT ;  /* 0xffffffff3200780c */ /* 0x000fe20003f04070 */
[----:B------:R-:W-:Y:S01]  /*2120*/  IMAD.MOV.U32 R8, RZ, RZ, -0x1 ;  /* 0xffffffffff087424 */ /* 0x000fe200078e00ff */
[----:B------:R-:W-:Y:S01]  /*2130*/  ISETP.GT.U32.AND P1, PT, R48, -0x1, PT ;  /* 0xffffffff3000780c */ /* 0x000fe20003f24070 */
[----:B------:R-:W-:Y:S05]  /*2140*/  WARPSYNC.ALL ;  /* 0x0000000000007948 */ /* 0x000fea0003800000 */
[----:B------:R-:W4:Y:S01]  /*2150*/  LDC R15, c[0x0][0x3c0] ;  /* 0x0000f000ff0f7b82 */ /* 0x000f220000000800 */
[----:B------:R-:W-:Y:S01]  /*2160*/  ISETP.GT.AND.EX P0, PT, R51, -0x1, PT, P0 ;  /* 0xffffffff3300780c */ /* 0x000fe20003f04300 */
[----:B------:R-:W-:Y:S01]  /*2170*/  UMOV UR4, 0x400 ;  /* 0x0000040000047882 */ /* 0x000fe20000000000 */
[----:B------:R-:W-:-:S02]  /*2180*/  ISETP.GT.U32.AND P2, PT, R46, -0x1, PT ;  /* 0xffffffff2e00780c */ /* 0x000fc40003f44070 */
[----:B--2---:R-:W-:Y:S02]  /*2190*/  SEL R3, RZ, 0xffffffff, !P0 ;  /* 0xffffffffff037807 */ /* 0x004fe40004000000 */
[----:B0-----:R-:W-:Y:S01]  /*21a0*/  SEL R5, R8, 0x80000000, P0 ;  /* 0x8000000008057807 */ /* 0x001fe20000000000 */
[----:B------:R-:W0:Y:S01]  /*21b0*/  S2UR UR5, SR_CgaCtaId ;  /* 0x00000000000579c3 */ /* 0x000e220000008800 */
[----:B------:R-:W-:Y:S02]  /*21c0*/  ISETP.GT.AND.EX P0, PT, R49, -0x1, PT, P1 ;  /* 0xffffffff3100780c */ /* 0x000fe40003f04310 */
[----:B------:R-:W-:Y:S02]  /*21d0*/  ISETP.GT.AND.EX P1, PT, R47, -0x1, PT, P2 ;  /* 0xffffffff2f00780c */ /* 0x000fe40003f24320 */
[----:B------:R-:W-:Y:S02]  /*21e0*/  LOP3.LUT R2, R3, R50, RZ, 0x3c, !PT ;  /* 0x0000003203027212 */ /* 0x000fe400078e3cff */
[----:B------:R-:W-:-:S02]  /*21f0*/  LOP3.LUT R3, R5, R51, RZ, 0x3c, !PT ;  /* 0x0000003305037212 */ /* 0x000fc400078e3cff */
[----:B------:R-:W-:Y:S02]  /*2200*/  SEL R5, RZ, 0xffffffff, !P0 ;  /* 0xffffffffff057807 */ /* 0x000fe40004000000 */
[----:B------:R-:W-:Y:S02]  /*2210*/  SEL R11, R8, 0x80000000, P0 ;  /* 0x80000000080b7807 */ /* 0x000fe40000000000 */
[----:B------:R-:W-:Y:S02]  /*2220*/  ISETP.GT.U32.AND P0, PT, R44, -0x1, PT ;  /* 0xffffffff2c00780c */ /* 0x000fe40003f04070 */
[----:B------:R-:W-:Y:S02]  /*2230*/  SEL R7, RZ, 0xffffffff, !P1 ;  /* 0xffffffffff077807 */ /* 0x000fe40004800000 */
[----:B------:R-:W-:Y:S02]  /*2240*/  ISETP.GT.AND.EX P0, PT, R45, -0x1, PT, P0 ;  /* 0xffffffff2d00780c */ /* 0x000fe40003f04300 */
[----:B------:R-:W-:-:S02]  /*2250*/  LOP3.LUT R6, R7, R46, RZ, 0x3c, !PT ;  /* 0x0000002e07067212 */ /* 0x000fc400078e3cff */
[----:B------:R-:W-:Y:S02]  /*2260*/  SEL R7, R8, 0x80000000, P1 ;  /* 0x8000000008077807 */ /* 0x000fe40000800000 */
[----:B------:R-:W-:Y:S01]  /*2270*/  LOP3.LUT R4, R5, R48, RZ, 0x3c, !PT ;  /* 0x0000003005047212 */ /* 0x000fe200078e3cff */
[----:B0-----:R-:W-:Y:S01]  /*2280*/  ULEA UR4, UR5, UR4, 0x18 ;  /* 0x0000000405047291 */ /* 0x001fe2000f8ec0ff */
[----:B---3--:R-:W-:Y:S02]  /*2290*/  ISETP.EQ.U32.AND P3, PT, R12, RZ, PT ;  /* 0x000000ff0c00720c */ /* 0x008fe40003f62070 */
[----:B----4-:R-:W-:Y:S02]  /*22a0*/  ISETP.GE.AND P1, PT, R0, R15, PT ;  /* 0x0000000f0000720c */ /* 0x010fe40003f26270 */
[----:B------:R-:W-:Y:S02]  /*22b0*/  LOP3.LUT R5, R11, R49, RZ, 0x3c, !PT ;  /* 0x000000310b057212 */ /* 0x000fe400078e3cff */
[----:B------:R-:W-:-:S02]  /*22c0*/  SEL R11, RZ, 0xffffffff, !P0 ;  /* 0xffffffffff0b7807 */ /* 0x000fc40004000000 */
[----:B------:R-:W-:Y:S02]  /*22d0*/  ISETP.EQ.OR.EX P1, PT, R13, RZ, !P1, P3 ;  /* 0x000000ff0d00720c */ /* 0x000fe40004f22730 */
[----:B------:R-:W-:Y:S02]  /*22e0*/  LOP3.LUT R10, R11, R44, RZ, 0x3c, !PT ;  /* 0x0000002c0b0a7212 */ /* 0x000fe400078e3cff */
[----:B------:R-:W-:Y:S02]  /*22f0*/  SEL R11, R8, 0x80000000, P0 ;  /* 0x80000000080b7807 */ /* 0x000fe40000000000 */
[----:B------:R-:W-:Y:S02]  /*2300*/  ISETP.GT.U32.OR P0, PT, R53, 0xff, P1 ;  /* 0x000000ff3500780c */ /* 0x000fe40000f04470 */
[----:B------:R-:W-:Y:S02]  /*2310*/  ISETP.GT.U32.AND P2, PT, R42, -0x1, PT ;  /* 0xffffffff2a00780c */ /* 0x000fe40003f44070 */
[----:B------:R-:W-:-:S02]  /*2320*/  ISETP.GT.U32.AND P3, PT, R40, -0x1, PT ;  /* 0xffffffff2800780c */ /* 0x000fc40003f64070 */
[----:B------:R-:W-:Y:S02]  /*2330*/  ISETP.GT.AND.EX P2, PT, R43, -0x1, PT, P2 ;  /* 0xffffffff2b00780c */ /* 0x000fe40003f44320 */
[----:B------:R-:W-:Y:S02]  /*2340*/  ISETP.GT.AND.EX P1, PT, R41, -0x1, PT, P3 ;  /* 0xffffffff2900780c */ /* 0x000fe40003f24330 */
[----:B------:R-:W-:Y:S02]  /*2350*/  SEL R13, RZ, 0xffffffff, !P2 ;  /* 0xffffffffff0d7807 */ /* 0x000fe40005000000 */
[----:B------:R-:W-:Y:S01]  /*2360*/  SEL R17, R8, 0x80000000, P2 ;  /* 0x8000000008117807 */ /* 0x000fe20001000000 */
[----:B-1----:R-:W0:Y:S01]  /*2370*/  @!P0 LDS.64 R72, [R72+0xb400] ;  /* 0x00b4000048488984 */ /* 0x002e220000000a00 */
[----:B------:R-:W-:Y:S02]  /*2380*/  ISETP.GT.U32.AND P2, PT, R38, -0x1, PT ;  /* 0xffffffff2600780c */ /* 0x000fe40003f44070 */
[----:B------:R-:W-:-:S02]  /*2390*/  LOP3.LUT R12, R13, R42, RZ, 0x3c, !PT ;  /* 0x0000002a0d0c7212 */ /* 0x000fc400078e3cff */
[----:B------:R-:W-:Y:S02]  /*23a0*/  ISETP.GT.U32.AND P3, PT, R36, -0x1, PT ;  /* 0xffffffff2400780c */ /* 0x000fe40003f64070 */
[----:B------:R-:W-:Y:S02]  /*23b0*/  LOP3.LUT R13, R17, R43, RZ, 0x3c, !PT ;  /* 0x0000002b110d7212 */ /* 0x000fe400078e3cff */
[----:B------:R-:W-:Y:S02]  /*23c0*/  SEL R19, RZ, 0xffffffff, !P1 ;  /* 0xffffffffff137807 */ /* 0x000fe40004800000 */
[----:B------:R-:W-:Y:S02]  /*23d0*/  SEL R17, R8, 0x80000000, P1 ;  /* 0x8000000008117807 */ /* 0x000fe40000800000 */
[----:B------:R-:W-:Y:S02]  /*23e0*/  ISETP.GT.AND.EX P1, PT, R39, -0x1, PT, P2 ;  /* 0xffffffff2700780c */ /* 0x000fe40003f24320 */
[----:B------:R-:W-:-:S02]  /*23f0*/  ISETP.GT.AND.EX P2, PT, R37, -0x1, PT, P3 ;  /* 0xffffffff2500780c */ /* 0x000fc40003f44330 */
[----:B------:R-:W-:Y:S02]  /*2400*/  ISETP.GT.U32.AND P3, PT, R34, -0x1, PT ;  /* 0xffffffff2200780c */ /* 0x000fe40003f64070 */
[----:B------:R-:W-:Y:S02]  /*2410*/  LOP3.LUT R18, R19, R40, RZ, 0x3c, !PT ;  /* 0x0000002813127212 */ /* 0x000fe400078e3cff */
[----:B------:R-:W-:Y:S02]  /*2420*/  LOP3.LUT R19, R17, R41, RZ, 0x3c, !PT ;  /* 0x0000002911137212 */ /* 0x000fe400078e3cff */
[----:B------:R-:W-:Y:S02]  /*2430*/  SEL R21, RZ, 0xffffffff, !P1 ;  /* 0xffffffffff157807 */ /* 0x000fe40004800000 */
[----:B------:R-:W-:Y:S02]  /*2440*/  SEL R41, R8, 0x80000000, P1 ;  /* 0x8000000008297807 */ /* 0x000fe40000800000 */
[----:B------:R-:W-:-:S02]  /*2450*/  SEL R17, RZ, 0xffffffff, !P2 ;  /* 0xffffffffff117807 */ /* 0x000fc40005000000 */
[----:B------:R-:W-:Y:S02]  /*2460*/  ISETP.GT.AND.EX P1, PT, R35, -0x1, PT, P3 ;  /* 0xffffffff2300780c */ /* 0x000fe40003f24330 */
[----:B------:R-:W-:Y:S02]  /*2470*/  LOP3.LUT R20, R21, R38, RZ, 0x3c, !PT ;  /* 0x0000002615147212 */ /* 0x000fe400078e3cff */
[----:B------:R-:W-:Y:S02]  /*2480*/  LOP3.LUT R21, R41, R39, RZ, 0x3c, !PT ;  /* 0x0000002729157212 */ /* 0x000fe400078e3cff */
[----:B------:R-:W-:Y:S02]  /*2490*/  LOP3.LUT R36, R17, R36, RZ, 0x3c, !PT ;  /* 0x0000002411247212 */ /* 0x000fe400078e3cff */
[----:B------:R-:W-:Y:S02]  /*24a0*/  SEL R17, RZ, 0xffffffff, !P1 ;  /* 0xffffffffff117807 */ /* 0x000fe40004800000 */
[----:B------:R-:W-:-:S02]  /*24b0*/  SEL R39, R8, 0x80000000, P1 ;  /* 0x8000000008277807 */ /* 0x000fc40000800000 */
[----:B------:R-:W-:Y:S02]  /*24c0*/  ISETP.GT.U32.AND P1, PT, R32, -0x1, PT ;  /* 0xffffffff2000780c */ /* 0x000fe40003f24070 */
[----:B------:R-:W-:Y:S02]  /*24d0*/  SEL R41, R8, 0x80000000, P2 ;  /* 0x8000000008297807 */ /* 0x000fe40001000000 */
[----:B------:R-:W-:Y:S02]  /*24e0*/  ISETP.GT.AND.EX P1, PT, R33, -0x1, PT, P1 ;  /* 0xffffffff2100780c */ /* 0x000fe40003f24310 */
[----:B------:R-:W-:Y:S02]  /*24f0*/  ISETP.GT.U32.AND P2, PT, R30, -0x1, PT ;  /* 0xffffffff1e00780c */ /* 0x000fe40003f44070 */
[----:B------:R-:W-:Y:S02]  /*2500*/  LOP3.LUT R34, R17, R34, RZ, 0x3c, !PT ;  /* 0x0000002211227212 */ /* 0x000fe400078e3cff */
[----:B------:R-:W-:-:S02]  /*2510*/  LOP3.LUT R35, R39, R35, RZ, 0x3c, !PT ;  /* 0x0000002327237212 */ /* 0x000fc400078e3cff */
[----:B------:R-:W-:Y:S02]  /*2520*/  SEL R17, RZ, 0xffffffff, !P1 ;  /* 0xffffffffff117807 */ /* 0x000fe40004800000 */
[----:B------:R-:W-:Y:S02]  /*2530*/  SEL R39, R8, 0x80000000, P1 ;  /* 0x8000000008277807 */ /* 0x000fe40000800000 */
[----:B------:R-:W-:Y:S02]  /*2540*/  ISETP.GT.AND.EX P1, PT, R31, -0x1, PT, P2 ;  /* 0xffffffff1f00780c */ /* 0x000fe40003f24320 */
[----:B------:R-:W-:Y:S02]  /*2550*/  ISETP.GT.U32.AND P2, PT, R28, -0x1, PT ;  /* 0xffffffff1c00780c */ /* 0x000fe40003f44070 */
[----:B------:R-:W-:Y:S02]  /*2560*/  ISETP.GT.U32.AND P3, PT, R26, -0x1, PT ;  /* 0xffffffff1a00780c */ /* 0x000fe40003f64070 */
[----:B------:R-:W-:-:S02]  /*2570*/  LOP3.LUT R32, R17, R32, RZ, 0x3c, !PT ;  /* 0x0000002011207212 */ /* 0x000fc400078e3cff */
[----:B------:R-:W-:Y:S02]  /*2580*/  LOP3.LUT R33, R39, R33, RZ, 0x3c, !PT ;  /* 0x0000002127217212 */ /* 0x000fe400078e3cff */
[----:B------:R-:W-:Y:S02]  /*2590*/  SEL R17, RZ, 0xffffffff, !P1 ;  /* 0xffffffffff117807 */ /* 0x000fe40004800000 */
[----:B------:R-:W-:Y:S02]  /*25a0*/  SEL R39, R8, 0x80000000, P1 ;  /* 0x8000000008277807 */ /* 0x000fe40000800000 */
[----:B------:R-:W-:Y:S02]  /*25b0*/  ISETP.GT.AND.EX P1, PT, R29, -0x1, PT, P2 ;  /* 0xffffffff1d00780c */ /* 0x000fe40003f24320 */
[----:B------:R-:W-:Y:S02]  /*25c0*/  ISETP.GT.AND.EX P2, PT, R27, -0x1, PT, P3 ;  /* 0xffffffff1b00780c */ /* 0x000fe40003f44330 */
[----:B------:R-:W-:-:S02]  /*25d0*/  LOP3.LUT R37, R41, R37, RZ, 0x3c, !PT ;  /* 0x0000002529257212 */ /* 0x000fc400078e3cff */
[----:B------:R-:W-:Y:S02]  /*25e0*/  LOP3.LUT R30, R17, R30, RZ, 0x3c, !PT ;  /* 0x0000001e111e7212 */ /* 0x000fe400078e3cff */
[----:B------:R-:W-:Y:S02]  /*25f0*/  LOP3.LUT R31, R39, R31, RZ, 0x3c, !PT ;  /* 0x0000001f271f7212 */ /* 0x000fe400078e3cff */
[----:B------:R-:W-:Y:S02]  /*2600*/  SEL R17, RZ, 0xffffffff, !P1 ;  /* 0xffffffffff117807 */ /* 0x000fe40004800000 */
[----:B------:R-:W-:Y:S02]  /*2610*/  SEL R41, R8, 0x80000000, P1 ;  /* 0x8000000008297807 */ /* 0x000fe40000800000 */
[----:B------:R-:W-:Y:S02]  /*2620*/  SEL R39, RZ, 0xffffffff, !P2 ;  /* 0xffffffffff277807 */ /* 0x000fe40005000000 */
[----:B0-----:R-:W-:-:S02]  /*2630*/  @!P0 IADD3 R38, P1, P3, R72, R9, R16 ;  /* 0x0000000948268210 */ /* 0x001fc40007b3e010 */
[----:B------:R-:W-:Y:S02]  /*2640*/  @!P0 SHF.R.S32.HI R9, RZ, 0x1f, R16 ;  /* 0x0000001fff098819 */ /* 0x000fe40000011410 */
[----:B------:R-:W-:Y:S02]  /*2650*/  LOP3.LUT R26, R39, R26, RZ, 0x3c, !PT ;  /* 0x0000001a271a7212 */ /* 0x000fe400078e3cff */
[----:B------:R-:W-:Y:S02]  /*2660*/  @!P0 IADD3.X R39, PT, PT, R73, RZ, R9, P1, P3 ;  /* 0x000000ff49278210 */ /* 0x000fe40000fe6409 */
[----:B------:R-:W-:Y:S02]  /*2670*/  LOP3.LUT R16, R17, R28, RZ, 0x3c, !PT ;  /* 0x0000001c11107212 */ /* 0x000fe400078e3cff */
[----:B------:R-:W-:Y:S01]  /*2680*/  LEA R28, R68, UR4, 0x3 ;  /* 0x00000004441c7c11 */ /* 0x000fe2000f8e18ff */
[----:B------:R0:W-:Y:S01]  /*2690*/  @!P0 STG.E.64 desc[UR6][R56.64], R38 ;  /* 0x0000002638008986 */ /* 0x0001e2000c101b06 */
[----:B------:R-:W-:-:S02]  /*26a0*/  LOP3.LUT R17, R41, R29, RZ, 0x3c, !PT ;  /* 0x0000001d29117212 */ /* 0x000fc400078e3cff */
[----:B------:R-:W-:Y:S01]  /*26b0*/  SEL R9, R8, 0x80000000, P2 ;  /* 0x8000000008097807 */ /* 0x000fe20001000000 */
[----:B------:R-:W-:Y:S01]  /*26c0*/  BAR.SYNC.DEFER_BLOCKING 0x0 ;  /* 0x0000000000007b1d */ /* 0x000fe20000010000 */
[----:B------:R-:W-:Y:S02]  /*26d0*/  ISETP.GT.U32.AND P2, PT, R22, -0x1, PT ;  /* 0xffffffff1600780c */ /* 0x000fe40003f44070 */
[----:B------:R-:W-:Y:S02]  /*26e0*/  ISETP.GT.U32.AND P1, PT, R24, -0x1, PT ;  /* 0xffffffff1800780c */ /* 0x000fe40003f24070 */
[----:B------:R-:W-:Y:S02]  /*26f0*/  ISETP.GT.AND.EX P0, PT, R23, -0x1, PT, P2 ;  /* 0xffffffff1700780c */ /* 0x000fe40003f04320 */
[----:B------:R-:W-:Y:S02]  /*2700*/  ISETP.GT.AND.EX P1, PT, R25, -0x1, PT, P1 ;  /* 0xffffffff1900780c */ /* 0x000fe40003f24310 */
[----:B------:R-:W-:-:S02]  /*2710*/  SEL R41, RZ, 0xffffffff, !P0 ;  /* 0xffffffffff297807 */ /* 0x000fc40004000000 */
[----:B------:R-:W-:Y:S02]  /*2720*/  SEL R43, R8, 0x80000000, P0 ;  /* 0x80000000082b7807 */ /* 0x000fe40000000000 */
[----:B------:R-:W-:Y:S02]  /*2730*/  ISETP.GT.AND P0, PT, R0, R15, PT ;  /* 0x0000000f0000720c */ /* 0x000fe40003f04270 */
[----:B------:R-:W-:Y:S02]  /*2740*/  LOP3.LUT R27, R9, R27, RZ, 0x3c, !PT ;  /* 0x0000001b091b7212 */ /* 0x000fe400078e3cff */
[----:B------:R-:W-:Y:S02]  /*2750*/  LOP3.LUT R11, R11, R45, RZ, 0x3c, !PT ;  /* 0x0000002d0b0b7212 */ /* 0x000fe400078e3cff */
[----:B------:R-:W-:Y:S02]  /*2760*/  SEL R9, RZ, 0xffffffff, !P1 ;  /* 0xffffffffff097807 */ /* 0x000fe40004800000 */
[----:B------:R-:W-:-:S02]  /*2770*/  SEL R45, R8, 0x80000000, P1 ;  /* 0x80000000082d7807 */ /* 0x000fc40000800000 */
[----:B------:R-:W-:Y:S01]  /*2780*/  LOP3.LUT R8, R9, R24, RZ, 0x3c, !PT ;  /* 0x0000001809087212 */ /* 0x000fe200078e3cff */
[----:B------:R-:W1:Y:S01]  /*2790*/  LDS.64 R28, [R28+0xb400] ;  /* 0x00b400001c1c7984 */ /* 0x000e620000000a00 */
[----:B------:R-:W-:Y:S02]  /*27a0*/  LOP3.LUT R7, R7, R47, RZ, 0x3c, !PT ;  /* 0x0000002f07077212 */ /* 0x000fe400078e3cff */
[----:B------:R-:W-:Y:S02]  /*27b0*/  LOP3.LUT R9, R45, R25, RZ, 0x3c, !PT ;  /* 0x000000192d097212 */ /* 0x000fe400078e3cff */
[----:B------:R-:W-:Y:S02]  /*27c0*/  LOP3.LUT R22, R41, R22, RZ, 0x3c, !PT ;  /* 0x0000001629167212 */ /* 0x000fe400078e3cff */
[----:B------:R-:W-:Y:S01]  /*27d0*/  LOP3.LUT R23, R43, R23, RZ, 0x3c, !PT ;  /* 0x000000172b177212 */ /* 0x000fe200078e3cff */
[----:B0-----:R-:W-:Y:S06]  /*27e0*/  @P0 BRA `(.L_x_23) ;  /* 0x0000000000600947 */ /* 0x001fec0003800000 */
[----:B------:R-:W0:Y:S01]  /*27f0*/  LDCU.64 UR4, c[0x0][0x3a0] ;  /* 0x00007400ff0477ac */ /* 0x000e220008000a00 */
[C---:B------:R-:W-:Y:S02]  /*2800*/  LOP3.LUT R15, R53.reuse, 0x3e0, RZ, 0xc0, !PT ;  /* 0x000003e0350f7812 */ /* 0x040fe400078ec0ff */
[----:B------:R-:W-:-:S05]  /*2810*/  LOP3.LUT R52, R53, 0x1f, RZ, 0xc0, !PT ;  /* 0x0000001f35347812 */ /* 0x000fca00078ec0ff */
[----:B------:R-:W-:-:S05]  /*2820*/  IMAD R15, R15, 0xf, R52 ;  /* 0x0000000f0f0f7824 */ /* 0x000fca00078e0234 */
[----:B-1----:R-:W-:-:S05]  /*2830*/  IADD3 R0, P0, PT, R15, R28, RZ ;  /* 0x0000001c0f007210 */ /* 0x002fca0007f1e0ff */
[----:B------:R-:W-:Y:S01]  /*2840*/  IMAD.X R29, RZ, RZ, R29, P0 ;  /* 0x000000ffff1d7224 */ /* 0x000fe200000e061d */
[----:B0-----:R-:W-:-:S04]  /*2850*/  LEA R14, P0, R0, UR4, 0x3 ;  /* 0x00000004000e7c11 */ /* 0x001fc8000f8018ff */
[----:B------:R-:W-:-:S05]  /*2860*/  LEA.HI.X R15, R0, UR5, R29, 0x3, P0 ;  /* 0x00000005000f7c11 */ /* 0x000fca00080f1c1d */
[----:B------:R-:W-:Y:S04]  /*2870*/  STG.E.64 desc[UR6][R14.64], R2 ;  /* 0x000000020e007986 */ /* 0x000fe8000c101b06 */
        /* <DEDUP_REMOVED lines=13> */
[----:B------:R-:W-:Y:S01]  /*2950*/  STG.E.64 desc[UR6][R14.64+0xe00], R22 ;  /* 0x000e00160e007986 */ /* 0x000fe2000c101b06 */
[----:B------:R-:W-:Y:S05]  /*2960*/  EXIT ;  /* 0x000000000000794d */ /* 0x000fea0003800000 */
.L_x_23:
[----:B------:R-:W0:Y:S01]  /*2970*/  LDCU.64 UR4, c[0x0][0x3a0] ;  /* 0x00007400ff0477ac */ /* 0x000e220008000a00 */
[----:B------:R-:W-:Y:S01]  /*2980*/  LOP3.LUT R25, R53, 0x3e0, RZ, 0xc0, !PT ;  /* 0x000003e035197812 */ /* 0x000fe200078ec0ff */
[----:B------:R-:W-:Y:S01]  /*2990*/  IMAD R71, R71, -0x1680, R15 ;  /* 0xffffe98047477824 */ /* 0x000fe200078e020f */
[----:B------:R-:W-:-:S05]  /*29a0*/  LOP3.LUT R52, R53, 0x1f, RZ, 0xc0, !PT ;  /* 0x0000001f35347812 */ /* 0x000fca00078ec0ff */
[----:B------:R-:W-:-:S04]  /*29b0*/  IMAD R25, R25, 0xf, R52 ;  /* 0x0000000f19197824 */ /* 0x000fc800078e0234 */
[C---:B------:R-:W-:Y:S01]  /*29c0*/  VIADD R14, R25.reuse, 0x20 ;  /* 0x00000020190e7836 */ /* 0x040fe20000000000 */
[C---:B-1----:R-:W-:Y:S01]  /*29d0*/  IADD3 R0, P0, PT, R25.reuse, R28, RZ ;  /* 0x0000001c19007210 */ /* 0x042fe20007f1e0ff */
[C---:B------:R-:W-:Y:S01]  /*29e0*/  VIADD R24, R25.reuse, 0x40 ;  /* 0x0000004019187836 */ /* 0x040fe20000000000 */
[CC--:B------:R-:W-:Y:S01]  /*29f0*/  ISETP.GE.AND P3, PT, R25.reuse, R71.reuse, PT ;  /* 0x000000471900720c */ /* 0x0c0fe20003f66270 */
[C---:B------:R-:W-:Y:S01]  /*2a00*/  VIADD R28, R25.reuse, 0x60 ;  /* 0x00000060191c7836 */ /* 0x040fe20000000000 */
[-C--:B------:R-:W-:Y:S01]  /*2a10*/  ISETP.GE.AND P4, PT, R14, R71.reuse, PT ;  /* 0x000000470e00720c */ /* 0x080fe20003f86270 */
[----:B------:R-:W-:Y:S01]  /*2a20*/  IMAD.X R29, RZ, RZ, R29, P0 ;  /* 0x000000ffff1d7224 */ /* 0x000fe200000e061d */
[----:B0-----:R-:W-:Y:S01]  /*2a30*/  LEA R14, P0, R0, UR4, 0x3 ;  /* 0x00000004000e7c11 */ /* 0x001fe2000f8018ff */
[C---:B------:R-:W-:Y:S01]  /*2a40*/  VIADD R38, R25.reuse, 0xc0 ;  /* 0x000000c019267836 */ /* 0x040fe20000000000 */
[-C--:B------:R-:W-:Y:S01]  /*2a50*/  ISETP.GE.AND P5, PT, R24, R71.reuse, PT ;  /* 0x000000471800720c */ /* 0x080fe20003fa6270 */
[C---:B------:R-:W-:Y:S01]  /*2a60*/  VIADD R24, R25.reuse, 0x80 ;  /* 0x0000008019187836 */ /* 0x040fe20000000000 */
[----:B------:R-:W-:Y:S01]  /*2a70*/  LEA.HI.X R15, R0, UR5, R29, 0x3, P0 ;  /* 0x00000005000f7c11 */ /* 0x000fe200080f1c1d */
[C---:B------:R-:W-:Y:S01]  /*2a80*/  VIADD R0, R25.reuse, 0xe0 ;  /* 0x000000e019007836 */ /* 0x040fe20000000000 */
[-C--:B------:R-:W-:Y:S01]  /*2a90*/  ISETP.GE.AND P6, PT, R28, R71.reuse, PT ;  /* 0x000000471c00720c */ /* 0x080fe20003fc6270 */
[C---:B------:R-:W-:Y:S01]  /*2aa0*/  VIADD R28, R25.reuse, 0xa0 ;  /* 0x000000a0191c7836 */ /* 0x040fe20000000000 */
[-C--:B------:R-:W-:Y:S01]  /*2ab0*/  ISETP.GE.AND P0, PT, R24, R71.reuse, PT ;  /* 0x000000471800720c */ /* 0x080fe20003f06270 */
[----:B------:R0:W-:Y:S01]  /*2ac0*/  @!P3 STG.E.64 desc[UR6][R14.64], R2 ;  /* 0x000000020e00b986 */ /* 0x0001e2000c101b06 */
[-C--:B------:R-:W-:Y:S01]  /*2ad0*/  ISETP.GE.AND P3, PT, R0, R71.reuse, PT ;  /* 0x000000470000720c */ /* 0x080fe20003f66270 */
[C---:B------:R-:W-:Y:S01]  /*2ae0*/  VIADD R0, R25.reuse, 0x120 ;  /* 0x0000012019007836 */ /* 0x040fe20000000000 */
[-C--:B------:R-:W-:Y:S01]  /*2af0*/  ISETP.GE.AND P2, PT, R38, R71.reuse, PT ;  /* 0x000000472600720c */ /* 0x080fe20003f46270 */
[C---:B------:R-:W-:Y:S01]  /*2b00*/  VIADD R24, R25.reuse, 0x100 ;  /* 0x0000010019187836 */ /* 0x040fe20000000000 */
[-C--:B------:R-:W-:Y:S01]  /*2b10*/  ISETP.GE.AND P1, PT, R28, R71.reuse, PT ;  /* 0x000000471c00720c */ /* 0x080fe20003f26270 */
[----:B------:R1:W-:Y:S01]  /*2b20*/  @!P5 STG.E.64 desc[UR6][R14.64+0x200], R6 ;  /* 0x000200060e00d986 */ /* 0x0003e2000c101b06 */
[----:B------:R-:W-:Y:S01]  /*2b30*/  ISETP.GE.AND P5, PT, R0, R71, PT ;  /* 0x000000470000720c */ /* 0x000fe20003fa6270 */
[----:B------:R-:W-:-:S02]  /*2b40*/  VIADD R0, R25, 0x160 ;  /* 0x0000016019007836 */ /* 0x000fc40000000000 */
[----:B------:R1:W-:Y:S01]  /*2b50*/  @!P4 STG.E.64 desc[UR6][R14.64+0x100], R4 ;  /* 0x000100040e00c986 */ /* 0x0003e2000c101b06 */
[-C--:B------:R-:W-:Y:S01]  /*2b60*/  ISETP.GE.AND P4, PT, R24, R71.reuse, PT ;  /* 0x000000471800720c */ /* 0x080fe20003f86270 */
[C---:B------:R-:W-:Y:S02]  /*2b70*/  VIADD R24, R25.reuse, 0x140 ;  /* 0x0000014019187836 */ /* 0x040fe40000000000 */
[----:B------:R1:W-:Y:S01]  /*2b80*/  @!P0 STG.E.64 desc[UR6][R14.64+0x400], R12 ;  /* 0x0004000c0e008986 */ /* 0x0003e2000c101b06 */
[-C--:B------:R-:W-:Y:S01]  /*2b90*/  ISETP.GE.AND P0, PT, R0, R71.reuse, PT ;  /* 0x000000470000720c */ /* 0x080fe20003f06270 */
[C---:B------:R-:W-:Y:S02]  /*2ba0*/  VIADD R0, R25.reuse, 0x1a0 ;  /* 0x000001a019007836 */ /* 0x040fe40000000000 */
[----:B------:R1:W-:Y:S01]  /*2bb0*/  @!P2 STG.E.64 desc[UR6][R14.64+0x600], R20 ;  /* 0x000600140e00a986 */ /* 0x0003e2000c101b06 */
[C---:B0-----:R-:W-:Y:S02]  /*2bc0*/  VIADD R2, R25.reuse, 0x180 ;  /* 0x0000018019027836 */ /* 0x041fe40000000000 */
[-C--:B------:R-:W-:Y:S01]  /*2bd0*/  ISETP.GE.AND P2, PT, R0, R71.reuse, PT ;  /* 0x000000470000720c */ /* 0x080fe20003f46270 */
[----:B------:R-:W-:Y:S01]  /*2be0*/  VIADD R0, R25, 0x1c0 ;  /* 0x000001c019007836 */ /* 0x000fe20000000000 */
[----:B------:R1:W-:Y:S01]  /*2bf0*/  @!P6 STG.E.64 desc[UR6][R14.64+0x300], R10 ;  /* 0x0003000a0e00e986 */ /* 0x0003e2000c101b06 */
[----:B------:R-:W-:-:S03]  /*2c00*/  ISETP.GE.AND P6, PT, R24, R71, PT ;  /* 0x000000471800720c */ /* 0x000fc60003fc6270 */
[----:B------:R1:W-:Y:S01]  /*2c10*/  @!P1 STG.E.64 desc[UR6][R14.64+0x500], R18 ;  /* 0x000500120e009986 */ /* 0x0003e2000c101b06 */
[----:B------:R-:W-:-:S03]  /*2c20*/  ISETP.GE.AND P1, PT, R2, R71, PT ;  /* 0x000000470200720c */ /* 0x000fc60003f26270 */
[----:B------:R1:W-:Y:S01]  /*2c30*/  @!P3 STG.E.64 desc[UR6][R14.64+0x700], R36 ;  /* 0x000700240e00b986 */ /* 0x0003e2000c101b06 */
[----:B------:R-:W-:-:S03]  /*2c40*/  ISETP.GE.AND P3, PT, R0, R71, PT ;  /* 0x000000470000720c */ /* 0x000fc60003f66270 */
[----:B------:R1:W-:Y:S04]  /*2c50*/  @!P4 STG.E.64 desc[UR6][R14.64+0x800], R34 ;  /* 0x000800220e00c986 */ /* 0x0003e8000c101b06 */
[----:B------:R1:W-:Y:S04]  /*2c60*/  @!P5 STG.E.64 desc[UR6][R14.64+0x900], R32 ;  /* 0x000900200e00d986 */ /* 0x0003e8000c101b06 */
[----:B------:R1:W-:Y:S04]  /*2c70*/  @!P6 STG.E.64 desc[UR6][R14.64+0xa00], R30 ;  /* 0x000a001e0e00e986 */ /* 0x0003e8000c101b06 */
[----:B------:R1:W-:Y:S04]  /*2c80*/  @!P0 STG.E.64 desc[UR6][R14.64+0xb00], R16 ;  /* 0x000b00100e008986 */ /* 0x0003e8000c101b06 */
[----:B------:R1:W-:Y:S04]  /*2c90*/  @!P1 STG.E.64 desc[UR6][R14.64+0xc00], R26 ;  /* 0x000c001a0e009986 */ /* 0x0003e8000c101b06 */
[----:B------:R1:W-:Y:S01]  /*2ca0*/  @!P2 STG.E.64 desc[UR6][R14.64+0xd00], R8 ;  /* 0x000d00080e00a986 */ /* 0x0003e2000c101b06 */
[----:B------:R-:W-:Y:S05]  /*2cb0*/  @P3 EXIT ;  /* 0x000000000000394d */ /* 0x000fea0003800000 */
[----:B------:R-:W-:Y:S01]  /*2cc0*/  STG.E.64 desc[UR6][R14.64+0xe00], R22 ;  /* 0x000e00160e007986 */ /* 0x000fe2000c101b06 */
[----:B------:R-:W-:Y:S05]  /*2cd0*/  EXIT ;  /* 0x000000000000794d */ /* 0x000fea0003800000 */
.L_x_14:
[----:B------:R-:W-:Y:S01]  /*2ce0*/  IMAD.MOV.U32 R52, RZ, RZ, RZ ;  /* 0x000000ffff347224 */ /* 0x000fe200078e00ff */
[C---:B------:R-:W-:Y:S01]  /*2cf0*/  ISETP.GT.U32.AND P0, PT, R53.reuse, 0x1f, PT ;  /* 0x0000001f3500780c */ /* 0x040fe20003f04070 */
[----:B------:R-:W-:Y:S05]  /*2d00*/  WARPSYNC.ALL ;  /* 0x0000000000007948 */ /* 0x000fea0003800000 */
[----:B------:R-:W-:-:S04]  /*2d10*/  IMAD.HI.U32 R15, R53, 0x15555556, R52 ;  /* 0x15555556350f7827 */ /* 0x000fc800078e0034 */
[----:B------:R-:W-:-:S05]  /*2d20*/  IMAD R15, R15, 0x4, R72 ;  /* 0x000000040f0f7824 */ /* 0x000fca00078e0248 */
[----:B------:R0:W-:Y:S01]  /*2d30*/  STS [R15+0x3410], R16 ;  /* 0x003410100f007388 */ /* 0x0001e20000000800 */
[----:B------:R-:W-:Y:S06]  /*2d40*/  BAR.SYNC.DEFER_BLOCKING 0x0 ;  /* 0x0000000000007b1d */ /* 0x000fec0000010000 */
[----:B------:R-:W-:Y:S05]  /*2d50*/  @P0 BRA `(.L_x_24) ;  /* 0x0000000000dc0947 */ /* 0x000fea0003800000 */
[----:B------:R-:W-:Y:S01]  /*2d60*/  IMAD R14, R53, 0x34, R72 ;  /* 0x00000034350e7824 */ /* 0x000fe200078e0248 */
[----:B------:R-:W-:-:S04]  /*2d70*/  UMOV UR4, 0xffffffff ;  /* 0xffffffff00047882 */ /* 0x000fc80000000000 */
[----:B------:R-:W-:Y:S04]  /*2d80*/  LDS R13, [R14+0x3410] ;  /* 0x003410000e0d7984 */ /* 0x000fe80000000800 */
[----:B------:R-:W-:Y:S04]  /*2d90*/  LDS R12, [R14+0x3414] ;  /* 0x003414000e0c7984 */ /* 0x000fe80000000800 */
[----:B------:R-:W1:Y:S04]  /*2da0*/  LDS R11, [R14+0x3418] ;  /* 0x003418000e0b7984 */ /* 0x000e680000000800 */
[----:B------:R-:W-:Y:S04]  /*2db0*/  LDS R10, [R14+0x341c] ;  /* 0x00341c000e0a7984 */ /* 0x000fe80000000800 */
[----:B------:R-:W2:Y:S04]  /*2dc0*/  LDS R9, [R14+0x3420] ;  /* 0x003420000e097984 */ /* 0x000ea80000000800 */
[----:B------:R-:W-:Y:S04]  /*2dd0*/  LDS R8, [R14+0x3424] ;  /* 0x003424000e087984 */ /* 0x000fe80000000800 */
[----:B------:R-:W3:Y:S04]  /*2de0*/  LDS R7, [R14+0x3428] ;  /* 0x003428000e077984 */ /* 0x000ee80000000800 */
[----:B------:R-:W-:Y:S04]  /*2df0*/  LDS R6, [R14+0x342c] ;  /* 0x00342c000e067984 */ /* 0x000fe80000000800 */
[----:B------:R-:W4:Y:S04]  /*2e00*/  LDS R5, [R14+0x3430] ;  /* 0x003430000e057984 */ /* 0x000f280000000800 */
[----:B------:R-:W-:Y:S04]  /*2e10*/  LDS R4, [R14+0x3434] ;  /* 0x003434000e047984 */ /* 0x000fe80000000800 */
[----:B------:R-:W5:Y:S04]  /*2e20*/  LDS R3, [R14+0x3438] ;  /* 0x003438000e037984 */ /* 0x000f680000000800 */
[----:B------:R-:W0:Y:S01]  /*2e30*/  LDS R2, [R14+0x343c] ;  /* 0x00343c000e027984 */ /* 0x000e220000000800 */
[----:B-1----:R-:W-:-:S04]  /*2e40*/  IADD3 R0, PT, PT, R11, R12, R13 ;  /* 0x0000000c0b007210 */ /* 0x002fc80007ffe00d */
[----:B--2---:R-:W-:-:S04]  /*2e50*/  IADD3 R0, PT, PT, R9, R0, R10 ;  /* 0x0000000009007210 */ /* 0x004fc80007ffe00a */
[----:B---3--:R-:W-:-:S04]  /*2e60*/  IADD3 R0, PT, PT, R7, R0, R8 ;  /* 0x0000000007007210 */ /* 0x008fc80007ffe008 */
[----:B----4-:R-:W-:-:S04]  /*2e70*/  IADD3 R0, PT, PT, R5, R0, R6 ;  /* 0x0000000005007210 */ /* 0x010fc80007ffe006 */
[----:B-----5:R-:W-:-:S05]  /*2e80*/  IADD3 R73, PT, PT, R3, R0, R4 ;  /* 0x0000000003497210 */ /* 0x020fca0007ffe004 */
[----:B0-----:R-:W-:Y:S01]  /*2e90*/  IMAD.IADD R2, R2, 0x1, R73 ;  /* 0x0000000102027824 */ /* 0x001fe200078e0249 */
[----:B------:R-:W-:Y:S06]  /*2ea0*/  BRA.DIV UR4, `(.L_x_25) ;  /* 0x0000005e04487947 */ /* 0x000fec000b800000 */
[----:B------:R-:W0:Y:S02]  /*2eb0*/  SHFL.UP P0, R77, R2, 0x1, RZ ;  /* 0x04200000024d7989 */ /* 0x000e2400000000ff */
[----:B0-----:R-:W-:-:S05]  /*2ec0*/  @P0 IMAD.IADD R77, R2, 0x1, R77 ;  /* 0x00000001024d0824 */ /* 0x001fca00078e024d */
[----:B------:R-:W0:Y:S02]  /*2ed0*/  SHFL.UP P0, R73, R77, 0x2, RZ ;  /* 0x044000004d497989 */ /* 0x000e2400000000ff */
[----:B0-----:R-:W-:-:S05]  /*2ee0*/  @P0 IMAD.IADD R73, R77, 0x1, R73 ;  /* 0x000000014d490824 */ /* 0x001fca00078e0249 */
[----:B------:R-:W0:Y:S02]  /*2ef0*/  SHFL.UP P0, R77, R73, 0x4, RZ ;  /* 0x04800000494d7989 */ /* 0x000e2400000000ff */
[----:B0-----:R-:W-:-:S05]  /*2f00*/  @P0 IMAD.IADD R77, R73, 0x1, R77 ;  /* 0x00000001494d0824 */ /* 0x001fca00078e024d */
[----:B------:R-:W0:Y:S02]  /*2f10*/  SHFL.UP P0, R73, R77, 0x8, RZ ;  /* 0x050000004d497989 */ /* 0x000e2400000000ff */
[----:B0-----:R-:W-:-:S05]  /*2f20*/  @P0 IMAD.IADD R73, R77, 0x1, R73 ;  /* 0x000000014d490824 */ /* 0x001fca00078e0249 */
[----:B------:R0:W1:Y:S02]  /*2f30*/  SHFL.UP P0, R0, R73, 0x10, RZ ;  /* 0x0600000049007989 */ /* 0x00006400000000ff */
.L_x_102:
[----:B-1----:R-:W-:-:S04]  /*2f40*/  @P0 IMAD.IADD R0, R73, 0x1, R0 ;  /* 0x0000000149000824 */ /* 0x002fc800078e0200 */
[----:B------:R-:W-:-:S04]  /*2f50*/  IMAD.IADD R2, R0, 0x1, -R2 ;  /* 0x0000000100027824 */ /* 0x000fc800078e0a02 */
[----:B------:R-:W-:Y:S01]  /*2f60*/  IMAD.IADD R13, R13, 0x1, R2 ;  /* 0x000000010d0d7824 */ /* 0x000fe200078e0202 */
[----:B------:R1:W-:Y:S03]  /*2f70*/  STS [R14+0x3410], R2 ;  /* 0x003410020e007388 */ /* 0x0003e60000000800 */
        /* <DEDUP_REMOVED lines=19> */
[----:B------:R1:W-:Y:S04]  /*30b0*/  STS [R14+0x3438], R4 ;  /* 0x003438040e007388 */ /* 0x0003e80000000800 */
[----:B------:R1:W-:Y:S02]  /*30c0*/  STS [R14+0x343c], R3 ;  /* 0x00343c030e007388 */ /* 0x0003e40000000800 */
.L_x_24:
[----:B------:R-:W-:Y:S05]  /*30d0*/  WARPSYNC.ALL ;  /* 0x0000000000007948 */ /* 0x000fea0003800000 */
[----:B------:R-:W-:Y:S01]  /*30e0*/  BAR.SYNC.DEFER_BLOCKING 0x0 ;  /* 0x0000000000007b1d */ /* 0x000fe20000010000 */
[----:B------:R-:W-:-:S05]  /*30f0*/  ISETP.NE.AND P0, PT, R74, RZ, PT ;  /* 0x000000ff4a00720c */ /* 0x000fca0003f05270 */
[----:B------:R-:W-:Y:S01]  /*3100*/  BSSY.RECONVERGENT B0, `(.L_x_26) ;  /* 0x0000027000007945 */ /* 0x000fe20003800200 */
[----:B0-----:R-:W0:Y:S07]  /*3110*/  LDS R15, [R15+0x3410] ;  /* 0x003410000f0f7984 */ /* 0x001e2e0000000800 */
[----:B------:R-:W-:Y:S05]  /*3120*/  @P0 BRA `(.L_x_27) ;  /* 0x0000000000900947 */ /* 0x000fea0003800000 */
[----:B-1----:R-:W0:Y:S04]  /*3130*/  LDS R12, [R17] ;  /* 0x00000000110c7984 */ /* 0x002e280000000800 */
        /* <DEDUP_REMOVED lines=8> */
[----:B------:R-:W5:Y:S04]  /*31c0*/  LDS R6, [R17+0x2400] ;  /* 0x0024000011067984 */ /* 0x000f680000000800 */
[----:B------:R-:W5:Y:S01]  /*31d0*/  LDS R4, [R17+0x2800] ;  /* 0x0028000011047984 */ /* 0x000f620000000800 */
[----:B0-----:R-:W-:-:S03]  /*31e0*/  IMAD.IADD R12, R15, 0x1, R12 ;  /* 0x000000010f0c7824 */ /* 0x001fc600078e020c */
[----:B------:R-:W0:Y:S01]  /*31f0*/  LDS R2, [R17+0x2c00] ;  /* 0x002c000011027984 */ /* 0x000e220000000800 */
[C---:B-1----:R-:W-:Y:S02]  /*3200*/  IMAD.IADD R14, R15.reuse, 0x1, R14 ;  /* 0x000000010f0e7824 */ /* 0x042fe400078e020e */
[C---:B--2---:R-:W-:Y:S01]  /*3210*/  IMAD.IADD R76, R15.reuse, 0x1, R76 ;  /* 0x000000010f4c7824 */ /* 0x044fe200078e024c */
[----:B------:R2:W-:Y:S01]  /*3220*/  STS [R17], R12 ;  /* 0x0000000c11007388 */ /* 0x0005e20000000800 */
        /* <DEDUP_REMOVED lines=16> */
[----:B0-----:R-:W-:-:S03]  /*3330*/  IMAD.IADD R2, R15, 0x1, R2 ;  /* 0x000000010f027824 */ /* 0x001fc600078e0202 */
[----:B------:R2:W-:Y:S04]  /*3340*/  STS [R17+0x2400], R6 ;  /* 0x0024000611007388 */ /* 0x0005e80000000800 */
[----:B------:R2:W-:Y:S04]  /*3350*/  STS [R17+0x2800], R4 ;  /* 0x0028000411007388 */ /* 0x0005e80000000800 */
[----:B------:R2:W-:Y:S02]  /*3360*/  STS [R17+0x2c00], R2 ;  /* 0x002c000211007388 */ /* 0x0005e40000000800 */
.L_x_27:
[----:B------:R-:W-:Y:S05]  /*3370*/  BSYNC.RECONVERGENT B0 ;  /* 0x0000000000007941 */ /* 0x000fea0003800200 */
.L_x_26:
[----:B------:R-:W-:Y:S01]  /*3380*/  BAR.SYNC.DEFER_BLOCKING 0x0 ;  /* 0x0000000000007b1d */ /* 0x000fe20000010000 */
[----:B------:R-:W-:Y:S01]  /*3390*/  R2P PR, R68, 0x7f ;  /* 0x0000007f44007804 */ /* 0x000fe20000000000 */
[----:B-12---:R-:W-:-:S04]  /*33a0*/  IMAD.MOV.U32 R4, RZ, RZ, RZ ;  /* 0x000000ffff047224 */ /* 0x006fc800078e00ff */
[----:B------:R-:W-:Y:S01]  /*33b0*/  BSSY.RECONVERGENT B0, `(.L_x_28) ;  /* 0x0000022000007945 */ /* 0x000fe20003800200 */
[----:B------:R-:W1:Y:S01]  /*33c0*/  S2R R2, SR_LEMASK ;  /* 0x0000000000027919 */ /* 0x000e620000003a00 */
[----:B------:R-:W2:Y:S06]  /*33d0*/  S2R R76, SR_LANEID ;  /* 0x00000000004c7919 */ /* 0x000eac0000000000 */
[----:B------:R-:W-:Y:S02]  /*33e0*/  VOTE.ANY R0, PT, P0 ;  /* 0x0000000000007806 */ /* 0x000fe400000e0100 */
[----:B------:R-:W-:-:S02]  /*33f0*/  VOTE.ANY R3, PT, P1 ;  /* 0x0000000000037806 */ /* 0x000fc400008e0100 */
[----:B------:R-:W-:Y:S02]  /*3400*/  @!P0 LOP3.LUT R0, RZ, R0, RZ, 0x33, !PT ;  /* 0x00000000ff008212 */ /* 0x000fe400078e33ff */
[----:B------:R-:W-:Y:S02]  /*3410*/  VOTE.ANY R5, PT, P2 ;  /* 0x0000000000057806 */ /* 0x000fe400010e0100 */
[----:B------:R-:W-:Y:S02]  /*3420*/  @!P1 LOP3.LUT R3, RZ, R3, RZ, 0x33, !PT ;  /* 0x00000003ff039212 */ /* 0x000fe400078e33ff */
[----:B------:R-:W-:Y:S02]  /*3430*/  VOTE.ANY R7, PT, P3 ;  /* 0x0000000000077806 */ /* 0x000fe400018e0100 */
[----:B------:R-:W-:Y:S02]  /*3440*/  @!P2 LOP3.LUT R5, RZ, R5, RZ, 0x33, !PT ;  /* 0x00000005ff05a212 */ /* 0x000fe400078e33ff */
[----:B------:R-:W-:-:S02]  /*3450*/  LOP3.LUT R0, R3, R0, RZ, 0xc0, !PT ;  /* 0x0000000003007212 */ /* 0x000fc400078ec0ff */
[----:B------:R-:W-:Y:S02]  /*3460*/  @!P3 LOP3.LUT R7, RZ, R7, RZ, 0x33, !PT ;  /* 0x00000007ff07b212 */ /* 0x000fe400078e33ff */
[----:B------:R-:W-:Y:S02]  /*3470*/  LOP3.LUT R0, R5, R0, RZ, 0xc0, !PT ;  /* 0x0000000005007212 */ /* 0x000fe400078ec0ff */
[----:B------:R-:W-:Y:S02]  /*3480*/  VOTE.ANY R3, PT, P4 ;  /* 0x0000000000037806 */ /* 0x000fe400020e0100 */
[----:B------:R-:W-:Y:S02]  /*3490*/  LOP3.LUT P0, RZ, R68, 0x80, RZ, 0xc0, !PT ;  /* 0x0000008044ff7812 */ /* 0x000fe4000780c0ff */
[----:B------:R-:W-:Y:S02]  /*34a0*/  LOP3.LUT R0, R7, R0, RZ, 0xc0, !PT ;  /* 0x0000000007007212 */ /* 0x000fe400078ec0ff */
[----:B------:R-:W-:-:S02]  /*34b0*/  VOTE.ANY R5, PT, P5 ;  /* 0x0000000000057806 */ /* 0x000fc400028e0100 */
[----:B------:R-:W-:Y:S02]  /*34c0*/  @!P4 LOP3.LUT R3, RZ, R3, RZ, 0x33, !PT ;  /* 0x00000003ff03c212 */ /* 0x000fe400078e33ff */
[----:B------:R-:W-:Y:S02]  /*34d0*/  @!P5 LOP3.LUT R5, RZ, R5, RZ, 0x33, !PT ;  /* 0x00000005ff05d212 */ /* 0x000fe400078e33ff */
[----:B------:R-:W-:Y:S02]  /*34e0*/  LOP3.LUT R0, R3, R0, RZ, 0xc0, !PT ;  /* 0x0000000003007212 */ /* 0x000fe400078ec0ff */
[----:B------:R-:W-:Y:S02]  /*34f0*/  VOTE.ANY R3, PT, P6 ;  /* 0x0000000000037806 */ /* 0x000fe400030e0100 */
[----:B------:R-:W-:Y:S02]  /*3500*/  LOP3.LUT R0, R5, R0, RZ, 0xc0, !PT ;  /* 0x0000000005007212 */ /* 0x000fe400078ec0ff */
[----:B------:R-:W-:-:S02]  /*3510*/  VOTE.ANY R5, PT, P0 ;  /* 0x0000000000057806 */ /* 0x000fc400000e0100 */
[----:B------:R-:W-:Y:S02]  /*3520*/  @!P6 LOP3.LUT R3, RZ, R3, RZ, 0x33, !PT ;  /* 0x00000003ff03e212 */ /* 0x000fe400078e33ff */
[----:B------:R-:W-:Y:S02]  /*3530*/  @!P0 LOP3.LUT R5, RZ, R5, RZ, 0x33, !PT ;  /* 0x00000005ff058212 */ /* 0x000fe400078e33ff */
[----:B------:R-:W-:-:S04]  /*3540*/  LOP3.LUT R0, R3, R0, RZ, 0xc0, !PT ;  /* 0x0000000003007212 */ /* 0x000fc800078ec0ff */
[----:B------:R-:W-:-:S04]  /*3550*/  LOP3.LUT R3, R5, R0, RZ, 0xc0, !PT ;  /* 0x0000000005037212 */ /* 0x000fc800078ec0ff */
[----:B------:R-:W2:Y:S01]  /*3560*/  FLO.U32 R5, R3 ;  /* 0x0000000300057300 */ /* 0x000ea200000e0000 */
[----:B-1----:R-:W-:-:S07]  /*3570*/  LOP3.LUT R0, R2, R3, RZ, 0xc0, !PT ;  /* 0x0000000302007212 */ /* 0x002fce00078ec0ff */
[----:B------:R-:W1:Y:S01]  /*3580*/  POPC R0, R0 ;  /* 0x0000000000007309 */ /* 0x000e620000000000 */
[----:B--2---:R-:W-:-:S13]  /*3590*/  ISETP.NE.AND P0, PT, R76, R5, PT ;  /* 0x000000054c00720c */ /* 0x004fda0003f05270 */
[----:B-1----:R-:W-:Y:S05]  /*35a0*/  @P0 BRA `(.L_x_29) ;  /* 0x0000000000080947 */ /* 0x002fea0003800000 */
[----:B------:R-:W-:-:S05]  /*35b0*/  IMAD R3, R68, 0x4, R69 ;  /* 0x0000000444037824 */ /* 0x000fca00078e0245 */
[----:B------:R1:W2:Y:S02]  /*35c0*/  ATOMS.ADD R4, [R3], R0 ;  /* 0x000000000304738c */ /* 0x0002a40000000000 */
.L_x_29:
[----:B------:R-:W-:Y:S05]  /*35d0*/  BSYNC.RECONVERGENT B0 ;  /* 0x0000000000007941 */ /* 0x000fea0003800200 */
.L_x_28:
[----:B------:R-:W-:Y:S01]  /*35e0*/  R2P PR, R67, 0x7f ;  /* 0x0000007f43007804 */ /* 0x000fe20000000000 */
[----:B--2---:R2:W3:Y:S01]  /*35f0*/  SHFL.IDX PT, R5, R4, R5, 0x1f ;  /* 0x00001f0504057589 */ /* 0x0044e200000e0000 */
[----:B------:R-:W-:Y:S01]  /*3600*/  BSSY.RECONVERGENT B0, `(.L_x_30) ;  /* 0x0000021000007945 */ /* 0x000fe20003800200 */
[----:B------:R-:W-:-:S10]  /*3610*/  IMAD.MOV.U32 R7, RZ, RZ, RZ ;  /* 0x000000ffff077224 */ /* 0x000fd400078e00ff */
[----:B-1----:R-:W-:Y:S02]  /*3620*/  VOTE.ANY R3, PT, P0 ;  /* 0x0000000000037806 */ /* 0x002fe400000e0100 */
[----:B------:R-:W-:Y:S02]  /*3630*/  VOTE.ANY R6, PT, P1 ;  /* 0x0000000000067806 */ /* 0x000fe400008e0100 */
[----:B------:R-:W-:Y:S02]  /*3640*/  @!P0 LOP3.LUT R3, RZ, R3, RZ, 0x33, !PT ;  /* 0x00000003ff038212 */ /* 0x000fe400078e33ff */
[----:B------:R-:W-:Y:S02]  /*3650*/  VOTE.ANY R8, PT, P2 ;  /* 0x0000000000087806 */ /* 0x000fe400010e0100 */
[----:B------:R-:W-:Y:S02]  /*3660*/  @!P1 LOP3.LUT R6, RZ, R6, RZ, 0x33, !PT ;  /* 0x00000006ff069212 */ /* 0x000fe400078e33ff */
[----:B------:R-:W-:-:S02]  /*3670*/  @!P2 LOP3.LUT R8, RZ, R8, RZ, 0x33, !PT ;  /* 0x00000008ff08a212 */ /* 0x000fc400078e33ff */
[----:B------:R-:W-:Y:S02]  /*3680*/  LOP3.LUT R3, R6, R3, RZ, 0xc0, !PT ;  /* 0x0000000306037212 */ /* 0x000fe400078ec0ff */
[----:B------:R-:W-:Y:S02]  /*3690*/  VOTE.ANY R6, PT, P3 ;  /* 0x0000000000067806 */ /* 0x000fe400018e0100 */
[----:B------:R-:W-:Y:S02]  /*36a0*/  LOP3.LUT R3, R8, R3, RZ, 0xc0, !PT ;  /* 0x0000000308037212 */ /* 0x000fe400078ec0ff */
[----:B------:R-:W-:Y:S02]  /*36b0*/  LOP3.LUT P0, RZ, R67, 0x80, RZ, 0xc0, !PT ;  /* 0x0000008043ff7812 */ /* 0x000fe4000780c0ff */
[----:B------:R-:W-:Y:S02]  /*36c0*/  VOTE.ANY R8, PT, P4 ;  /* 0x0000000000087806 */ /* 0x000fe400020e0100 */
[----:B------:R-:W-:-:S02]  /*36d0*/  @!P3 LOP3.LUT R6, RZ, R6, RZ, 0x33, !PT ;  /* 0x00000006ff06b212 */ /* 0x000fc400078e33ff */
[----:B------:R-:W-:Y:S02]  /*36e0*/  @!P4 LOP3.LUT R8, RZ, R8, RZ, 0x33, !PT ;  /* 0x00000008ff08c212 */ /* 0x000fe400078e33ff */
[----:B------:R-:W-:Y:S02]  /*36f0*/  LOP3.LUT R3, R6, R3, RZ, 0xc0, !PT ;  /* 0x0000000306037212 */ /* 0x000fe400078ec0ff */
[----:B------:R-:W-:Y:S02]  /*3700*/  VOTE.ANY R6, PT, P5 ;  /* 0x0000000000067806 */ /* 0x000fe400028e0100 */
[----:B------:R-:W-:Y:S02]  /*3710*/  LOP3.LUT R3, R8, R3, RZ, 0xc0, !PT ;  /* 0x0000000308037212 */ /* 0x000fe400078ec0ff */
[----:B------:R-:W-:Y:S02]  /*3720*/  VOTE.ANY R8, PT, P6 ;  /* 0x0000000000087806 */ /* 0x000fe400030e0100 */
[----:B------:R-:W-:-:S02]  /*3730*/  @!P5 LOP3.LUT R6, RZ, R6, RZ, 0x33, !PT ;  /* 0x00000006ff06d212 */ /* 0x000fc400078e33ff */
[----:B------:R-:W-:Y:S02]  /*3740*/  VOTE.ANY R10, PT, P0 ;  /* 0x00000000000a7806 */ /* 0x000fe400000e0100 */
[----:B------:R-:W-:Y:S02]  /*3750*/  @!P6 LOP3.LUT R8, RZ, R8, RZ, 0x33, !PT ;  /* 0x00000008ff08e212 */ /* 0x000fe400078e33ff */
[----:B------:R-:W-:Y:S02]  /*3760*/  LOP3.LUT R3, R6, R3, RZ, 0xc0, !PT ;  /* 0x0000000306037212 */ /* 0x000fe400078ec0ff */
[----:B------:R-:W-:Y:S02]  /*3770*/  @!P0 LOP3.LUT R10, RZ, R10, RZ, 0x33, !PT ;  /* 0x0000000aff0a8212 */ /* 0x000fe400078e33ff */
[----:B------:R-:W-:-:S04]  /*3780*/  LOP3.LUT R3, R8, R3, RZ, 0xc0, !PT ;  /* 0x0000000308037212 */ /* 0x000fc800078ec0ff */
[----:B------:R-:W-:-:S04]  /*3790*/  LOP3.LUT R9, R10, R3, RZ, 0xc0, !PT ;  /* 0x000000030a097212 */ /* 0x000fc800078ec0ff */
[----:B------:R-:W1:Y:S01]  /*37a0*/  FLO.U32 R6, R9 ;  /* 0x0000000900067300 */ /* 0x000e6200000e0000 */
[----:B------:R-:W-:-:S07]  /*37b0*/  LOP3.LUT R3, R2, R9, RZ, 0xc0, !PT ;  /* 0x0000000902037212 */ /* 0x000fce00078ec0ff */
[----:B------:R-:W4:Y:S01]  /*37c0*/  POPC R3, R3 ;  /* 0x0000000300037309 */ /* 0x000f220000000000 */
[----:B-1----:R-:W-:-:S13]  /*37d0*/  ISETP.NE.AND P0, PT, R76, R6, PT ;  /* 0x000000064c00720c */ /* 0x002fda0003f05270 */
[----:B--234-:R-:W-:Y:S05]  /*37e0*/  @P0 BRA `(.L_x_31) ;  /* 0x0000000000080947 */ /* 0x01cfea0003800000 */
[----:B------:R-:W-:-:S05]  /*37f0*/  IMAD R4, R67, 0x4, R69 ;  /* 0x0000000443047824 */ /* 0x000fca00078e0245 */
[----:B------:R1:W2:Y:S02]  /*3800*/  ATOMS.ADD R7, [R4], R3 ;  /* 0x000000030407738c */ /* 0x0002a40000000000 */
.L_x_31:
[----:B------:R-:W-:Y:S05]  /*3810*/  BSYNC.RECONVERGENT B0 ;  /* 0x0000000000007941 */ /* 0x000fea0003800200 */
.L_x_30:
        /* <DEDUP_REMOVED lines=35> */
.L_x_33:
[----:B------:R-:W-:Y:S05]  /*3a50*/  BSYNC.RECONVERGENT B0 ;  /* 0x0000000000007941 */ /* 0x000fea0003800200 */
.L_x_32:
        /* <DEDUP_REMOVED lines=35> */
.L_x_35:
[----:B------:R-:W-:Y:S05]  /*3c90*/  BSYNC.RECONVERGENT B0 ;  /* 0x0000000000007941 */ /* 0x000fea0003800200 */
.L_x_34:
        /* <DEDUP_REMOVED lines=35> */
.L_x_37:
[----:B------:R-:W-:Y:S05]  /*3ed0*/  BSYNC.RECONVERGENT B0 ;  /* 0x0000000000007941 */ /* 0x000fea0003800200 */
.L_x_36:
        /* <DEDUP_REMOVED lines=35> */
.L_x_39:
[----:B------:R-:W-:Y:S05]  /*4110*/  BSYNC.RECONVERGENT B0 ;  /* 0x0000000000007941 */ /* 0x000fea0003800200 */
.L_x_38:
[----:B------:R-:W-:Y:S01]  /*4120*/  R2P PR, R62, 0x7f ;  /* 0x0000007f3e007804 */ /* 0x000fe20000000000 */
[----:B--2---:R2:W3:Y:S01]  /*4130*/  SHFL.IDX PT, R14, R17, R14, 0x1f ;  /* 0x00001f0e110e7589 */ /* 0x0044e200000e0000 */
[----:B------:R-:W-:Y:S01]  /*4140*/  BSSY.RECONVERGENT B0, `(.L_x_40) ;  /* 0x0000021000007945 */ /* 0x000fe20003800200 */
[----:B------:R-:W-:-:S10]  /*4150*/  IMAD.MOV.U32 R64, RZ, RZ, RZ ;  /* 0x000000ffff407224 */ /* 0x000fd400078e00ff */
[----:B-1----:R-:W-:Y:S02]  /*4160*/  VOTE.ANY R12, PT, P0 ;  /* 0x00000000000c7806 */ /* 0x002fe400000e0100 */
[----:B------:R-:W-:Y:S02]  /*4170*/  VOTE.ANY R63, PT, P1 ;  /* 0x00000000003f7806 */ /* 0x000fe400008e0100 */
[----:B------:R-:W-:Y:S02]  /*4180*/  @!P0 LOP3.LUT R12, RZ, R12, RZ, 0x33, !PT ;  /* 0x0000000cff0c8212 */ /* 0x000fe400078e33ff */
[----:B------:R-:W-:Y:S02]  /*4190*/  @!P1 LOP3.LUT R63, RZ, R63, RZ, 0x33, !PT ;  /* 0x0000003fff3f9212 */ /* 0x000fe400078e33ff */
[----:B------:R-:W-:Y:S02]  /*41a0*/  VOTE.ANY R65, PT, P2 ;  /* 0x0000000000417806 */ /* 0x000fe400010e0100 */
[----:B------:R-:W-:-:S02]  /*41b0*/  LOP3.LUT R12, R63, R12, RZ, 0xc0, !PT ;  /* 0x0000000c3f0c7212 */ /* 0x000fc400078ec0ff */
[----:B------:R-:W-:Y:S02]  /*41c0*/  VOTE.ANY R63, PT, P3 ;  /* 0x00000000003f7806 */ /* 0x000fe400018e0100 */
[----:B------:R-:W-:Y:S02]  /*41d0*/  @!P2 LOP3.LUT R65, RZ, R65, RZ, 0x33, !PT ;  /* 0x00000041ff41a212 */ /* 0x000fe400078e33ff */
[----:B------:R-:W-:Y:S02]  /*41e0*/  @!P3 LOP3.LUT R63, RZ, R63, RZ, 0x33, !PT ;  /* 0x0000003fff3fb212 */ /* 0x000fe400078e33ff */
[----:B------:R-:W-:Y:S02]  /*41f0*/  LOP3.LUT R12, R65, R12, RZ, 0xc0, !PT ;  /* 0x0000000c410c7212 */ /* 0x000fe400078ec0ff */
[----:B------:R-:W-:Y:S02]  /*4200*/  LOP3.LUT P0, RZ, R62, 0x80, RZ, 0xc0, !PT ;  /* 0x000000803eff7812 */ /* 0x000fe4000780c0ff */
[----:B------:R-:W-:-:S02]  /*4210*/  VOTE.ANY R65, PT, P4 ;  /* 0x0000000000417806 */ /* 0x000fc400020e0100 */
[----:B------:R-:W-:Y:S02]  /*4220*/  LOP3.LUT R12, R63, R12, RZ, 0xc0, !PT ;  /* 0x0000000c3f0c7212 */ /* 0x000fe400078ec0ff */
[----:B------:R-:W-:Y:S02]  /*4230*/  VOTE.ANY R63, PT, P5 ;  /* 0x00000000003f7806 */ /* 0x000fe400028e0100 */
[----:B------:R-:W-:Y:S02]  /*4240*/  @!P4 LOP3.LUT R65, RZ, R65, RZ, 0x33, !PT ;  /* 0x00000041ff41c212 */ /* 0x000fe400078e33ff */
[----:B------:R-:W-:Y:S02]  /*4250*/  @!P5 LOP3.LUT R63, RZ, R63, RZ, 0x33, !PT ;  /* 0x0000003fff3fd212 */ /* 0x000fe400078e33ff */
[----:B------:R-:W-:Y:S02]  /*4260*/  LOP3.LUT R12, R65, R12, RZ, 0xc0, !PT ;  /* 0x0000000c410c7212 */ /* 0x000fe400078ec0ff */
[----:B------:R-:W-:-:S02]  /*4270*/  VOTE.ANY R65, PT, P6 ;  /* 0x0000000000417806 */ /* 0x000fc400030e0100 */
[----:B------:R-:W-:Y:S02]  /*4280*/  LOP3.LUT R12, R63, R12, RZ, 0xc0, !PT ;  /* 0x0000000c3f0c7212 */ /* 0x000fe400078ec0ff */
[----:B------:R-:W-:Y:S02]  /*4290*/  VOTE.ANY R63, PT, P0 ;  /* 0x00000000003f7806 */ /* 0x000fe400000e0100 */
[----:B------:R-:W-:Y:S02]  /*42a0*/  @!P6 LOP3.LUT R65, RZ, R65, RZ, 0x33, !PT ;  /* 0x00000041ff41e212 */ /* 0x000fe400078e33ff */
        /* <DEDUP_REMOVED lines=10> */
.L_x_41:
[----:B------:R-:W-:Y:S05]  /*4350*/  BSYNC.RECONVERGENT B0 ;  /* 0x0000000000007941 */ /* 0x000fea0003800200 */
.L_x_40:
        /* <DEDUP_REMOVED lines=10> */
[----:B------:R-:W-:Y:S02]  /*4400*/  @!P2 LOP3.LUT R66, RZ, R66, RZ, 0x33, !PT ;  /* 0x00000042ff42a212 */ /* 0x000fe400078e33ff */
[----:B------:R-:W-:Y:S02]  /*4410*/  VOTE.ANY R62, PT, P3 ;  /* 0x00000000003e7806 */ /* 0x000fe400018e0100 */
[----:B------:R-:W-:Y:S02]  /*4420*/  LOP3.LUT R17, R66, R17, RZ, 0xc0, !PT ;  /* 0x0000001142117212 */ /* 0x000fe400078ec0ff */
[----:B------:R-:W-:Y:S02]  /*4430*/  @!P3 LOP3.LUT R62, RZ, R62, RZ, 0x33, !PT ;  /* 0x0000003eff3eb212 */ /* 0x000fe400078e33ff */
[----:B------:R-:W-:Y:S02]  /*4440*/  LOP3.LUT P0, RZ, R61, 0x80, RZ, 0xc0, !PT ;  /* 0x000000803dff7812 */ /* 0x000fe4000780c0ff */
[----:B------:R-:W-:-:S02]  /*4450*/  LOP3.LUT R17, R62, R17, RZ, 0xc0, !PT ;  /* 0x000000113e117212 */ /* 0x000fc400078ec0ff */
[----:B------:R-:W-:Y:S02]  /*4460*/  VOTE.ANY R62, PT, P4 ;  /* 0x00000000003e7806 */ /* 0x000fe400020e0100 */
[----:B------:R-:W-:Y:S02]  /*4470*/  VOTE.ANY R66, PT, P5 ;  /* 0x0000000000427806 */ /* 0x000fe400028e0100 */
[----:B------:R-:W-:Y:S02]  /*4480*/  @!P4 LOP3.LUT R62, RZ, R62, RZ, 0x33, !PT ;  /* 0x0000003eff3ec212 */ /* 0x000fe400078e33ff */
[----:B------:R-:W-:Y:S02]  /*4490*/  @!P5 LOP3.LUT R66, RZ, R66, RZ, 0x33, !PT ;  /* 0x00000042ff42d212 */ /* 0x000fe400078e33ff */
[----:B------:R-:W-:Y:S02]  /*44a0*/  LOP3.LUT R17, R62, R17, RZ, 0xc0, !PT ;  /* 0x000000113e117212 */ /* 0x000fe400078ec0ff */
[----:B------:R-:W-:-:S02]  /*44b0*/  VOTE.ANY R62, PT, P6 ;  /* 0x00000000003e7806 */ /* 0x000fc400030e0100 */
[----:B------:R-:W-:Y:S02]  /*44c0*/  LOP3.LUT R17, R66, R17, RZ, 0xc0, !PT ;  /* 0x0000001142117212 */ /* 0x000fe400078ec0ff */
[----:B------:R-:W-:Y:S02]  /*44d0*/  @!P6 LOP3.LUT R62, RZ, R62, RZ, 0x33, !PT ;  /* 0x0000003eff3ee212 */ /* 0x000fe400078e33ff */
[----:B------:R-:W-:Y:S02]  /*44e0*/  VOTE.ANY R66, PT, P0 ;  /* 0x0000000000427806 */ /* 0x000fe400000e0100 */
[----:B------:R-:W-:Y:S02]  /*44f0*/  LOP3.LUT R17, R62, R17, RZ, 0xc0, !PT ;  /* 0x000000113e117212 */ /* 0x000fe400078ec0ff */
[----:B------:R-:W-:-:S04]  /*4500*/  @!P0 LOP3.LUT R66, RZ, R66, RZ, 0x33, !PT ;  /* 0x00000042ff428212 */ /* 0x000fc800078e33ff */
        /* <DEDUP_REMOVED lines=8> */
.L_x_43:
[----:B------:R-:W-:Y:S05]  /*4590*/  BSYNC.RECONVERGENT B0 ;  /* 0x0000000000007941 */ /* 0x000fea0003800200 */
.L_x_42:
[----:B------:R-:W-:Y:S01]  /*45a0*/  R2P PR, R60, 0x7f ;  /* 0x0000007f3c007804 */ /* 0x000fe20000000000 */
[----:B--2---:R2:W3:Y:S01]  /*45b0*/  SHFL.IDX PT, R62, R65, R62, 0x1f ;  /* 0x00001f3e413e7589 */ /* 0x0044e200000e0000 */
[----:B------:R-:W-:Y:S01]  /*45c0*/  BSSY.RECONVERGENT B0, `(.L_x_44) ;  /* 0x0000021000007945 */ /* 0x000fe20003800200 */
[----:B------:R-:W-:-:S10]  /*45d0*/  IMAD.MOV.U32 R67, RZ, RZ, RZ ;  /* 0x000000ffff437224 */ /* 0x000fd400078e00ff */
[----:B------:R-:W-:Y:S02]  /*45e0*/  VOTE.ANY R61, PT, P0 ;  /* 0x00000000003d7806 */ /* 0x000fe400000e0100 */
[----:B-1----:R-:W-:Y:S02]  /*45f0*/  VOTE.ANY R64, PT, P1 ;  /* 0x0000000000407806 */ /* 0x002fe400008e0100 */
[----:B------:R-:W-:Y:S02]  /*4600*/  @!P0 LOP3.LUT R61, RZ, R61, RZ, 0x33, !PT ;  /* 0x0000003dff3d8212 */ /* 0x000fe400078e33ff */
[----:B------:R-:W-:Y:S02]  /*4610*/  @!P1 LOP3.LUT R64, RZ, R64, RZ, 0x33, !PT ;  /* 0x00000040ff409212 */ /* 0x000fe400078e33ff */
[----:B------:R-:W-:Y:S02]  /*4620*/  LOP3.LUT P0, RZ, R60, 0x80, RZ, 0xc0, !PT ;  /* 0x000000803cff7812 */ /* 0x000fe4000780c0ff */
[----:B------:R-:W-:-:S02]  /*4630*/  LOP3.LUT R61, R64, R61, RZ, 0xc0, !PT ;  /* 0x0000003d403d7212 */ /* 0x000fc400078ec0ff */
[----:B------:R-:W-:-:S04]  /*4640*/  VOTE.ANY R64, PT, P2 ;  /* 0x0000000000407806 */ /* 0x000fc800010e0100 */
[----:B------:R-:W-:-:S04]  /*4650*/  @!P2 LOP3.LUT R64, RZ, R64, RZ, 0x33, !PT ;  /* 0x00000040ff40a212 */ /* 0x000fc800078e33ff */
[----:B------:R-:W-:Y:S02]  /*4660*/  LOP3.LUT R61, R64, R61, RZ, 0xc0, !PT ;  /* 0x0000003d403d7212 */ /* 0x000fe400078ec0ff */
        /* <DEDUP_REMOVED lines=22> */
.L_x_45:
[----:B------:R-:W-:Y:S05]  /*47d0*/  BSYNC.RECONVERGENT B0 ;  /* 0x0000000000007941 */ /* 0x000fea0003800200 */
.L_x_44:
        /* <DEDUP_REMOVED lines=35> */
.L_x_47:
[----:B------:R-:W-:Y:S05]  /*4a10*/  BSYNC.RECONVERGENT B0 ;  /* 0x0000000000007941 */ /* 0x000fea0003800200 */
.L_x_46:
[----:B------:R-:W-:Y:S01]  /*4a20*/  R2P PR, R58, 0x7f ;  /* 0x0000007f3a007804 */ /* 0x000fe20000000000 */
[----:B--2---:R2:W3:Y:S01]  /*4a30*/  SHFL.IDX PT, R65, R66, R65, 0x1f ;  /* 0x00001f4142417589 */ /* 0x0044e200000e0000 */
[----:B------:R-:W-:Y:S11]  /*4a40*/  BSSY.RECONVERGENT B0, `(.L_x_48) ;  /* 0x0000021000007945 */ /* 0x000ff60003800200 */
[----:B-1----:R-:W-:-:S02]  /*4a50*/  VOTE.ANY R59, PT, P0 ;  /* 0x00000000003b7806 */ /* 0x002fc400000e0100 */
[----:B------:R-:W-:Y:S02]  /*4a60*/  VOTE.ANY R68, PT, P1 ;  /* 0x0000000000447806 */ /* 0x000fe400008e0100 */
[----:B------:R-:W-:Y:S02]  /*4a70*/  @!P0 LOP3.LUT R59, RZ, R59, RZ, 0x33, !PT ;  /* 0x0000003bff3b8212 */ /* 0x000fe400078e33ff */
[----:B------:R-:W-:Y:S02]  /*4a80*/  @!P1 LOP3.LUT R68, RZ, R68, RZ, 0x33, !PT ;  /* 0x00000044ff449212 */ /* 0x000fe400078e33ff */
[----:B------:R-:W-:Y:S02]  /*4a90*/  LOP3.LUT P0, RZ, R58, 0x80, RZ, 0xc0, !PT ;  /* 0x000000803aff7812 */ /* 0x000fe4000780c0ff */
        /* <DEDUP_REMOVED lines=18> */
[----:B------:R-:W-:Y:S01]  /*4bc0*/  LOP3.LUT R73, R68, R59, RZ, 0xc0, !PT ;  /* 0x0000003b44497212 */ /* 0x000fe200078ec0ff */
[----:B------:R-:W-:-:S03]  /*4bd0*/  IMAD.MOV.U32 R68, RZ, RZ, RZ ;  /* 0x000000ffff447224 */ /* 0x000fc600078e00ff */
[----:B------:R-:W1:Y:S01]  /*4be0*/  FLO.U32 R67, R73 ;  /* 0x0000004900437300 */ /* 0x000e6200000e0000 */
[----:B------:R-:W-:-:S07]  /*4bf0*/  LOP3.LUT R59, R2, R73, RZ, 0xc0, !PT ;  /* 0x00000049023b7212 */ /* 0x000fce00078ec0ff */
[----:B------:R-:W4:Y:S01]  /*4c00*/  POPC R59, R59 ;  /* 0x0000003b003b7309 */ /* 0x000f220000000000 */
[----:B-1----:R-:W-:-:S13]  /*4c10*/  ISETP.NE.AND P0, PT, R76, R67, PT ;  /* 0x000000434c00720c */ /* 0x002fda0003f05270 */
[----:B--234-:R-:W-:Y:S05]  /*4c20*/  @P0 BRA `(.L_x_49) ;  /* 0x0000000000080947 */ /* 0x01cfea0003800000 */
[----:B------:R-:W-:-:S05]  /*4c30*/  IMAD R58, R58, 0x4, R69 ;  /* 0x000000043a3a7824 */ /* 0x000fca00078e0245 */
[----:B------:R1:W2:Y:S02]  /*4c40*/  ATOMS.ADD R68, [R58], R59 ;  /* 0x0000003b3a44738c */ /* 0x0002a40000000000 */
.L_x_49:
[----:B------:R-:W-:Y:S05]  /*4c50*/  BSYNC.RECONVERGENT B0 ;  /* 0x0000000000007941 */ /* 0x000fea0003800200 */
.L_x_48:
        /* <DEDUP_REMOVED lines=30> */
[----:B-1----:R-:W-:Y:S01]  /*4e40*/  ISETP.NE.AND P0, PT, R76, R73, PT ;  /* 0x000000494c00720c */ /* 0x002fe20003f05270 */
[----:B------:R-:W-:-:S12]  /*4e50*/  IMAD.MOV.U32 R76, RZ, RZ, RZ ;  /* 0x000000ffff4c7224 */ /* 0x000fd800078e00ff */
[----:B--234-:R-:W-:Y:S05]  /*4e60*/  @P0 BRA `(.L_x_51) ;  /* 0x0000000000080947 */ /* 0x01cfea0003800000 */
[----:B------:R-:W-:-:S05]  /*4e70*/  IMAD R21, R21, 0x4, R69 ;  /* 0x0000000415157824 */ /* 0x000fca00078e0245 */
[----:B------:R1:W2:Y:S02]  /*4e80*/  ATOMS.ADD R76, [R21], R58 ;  /* 0x0000003a154c738c */ /* 0x0002a40000000000 */
.L_x_51:
[----:B------:R-:W-:Y:S05]  /*4e90*/  BSYNC.RECONVERGENT B0 ;  /* 0x0000000000007941 */ /* 0x000fea0003800200 */
.L_x_50:
[----:B------:R-:W-:Y:S01]  /*4ea0*/  R2P PR, R20, 0x7f ;  /* 0x0000007f14007804 */ /* 0x000fe20000000000 */
[----:B------:R-:W3:Y:S01]  /*4eb0*/  S2R R67, SR_LANEID ;  /* 0x0000000000437919 */ /* 0x000ee20000000000 */
        /* <DEDUP_REMOVED lines=26> */
[----:B------:R-:W3:Y:S01]  /*5060*/  FLO.U32 R68, R77 ;  /* 0x0000004d00447300 */ /* 0x000ee200000e0000 */
[----:B------:R-:W-:-:S07]  /*5070*/  LOP3.LUT R21, R2, R77, RZ, 0xc0, !PT ;  /* 0x0000004d02157212 */ /* 0x000fce00078ec0ff */
[----:B------:R-:W1:Y:S01]  /*5080*/  POPC R21, R21 ;  /* 0x0000001500157309 */ /* 0x000e620000000000 */
[----:B---3--:R-:W-:Y:S02]  /*5090*/  ISETP.NE.AND P0, PT, R67, R68, PT ;  /* 0x000000444300720c */ /* 0x008fe40003f05270 */
[----:B--2---:R2:W3:Y:S11]  /*50a0*/  SHFL.IDX PT, R67, R76, R73, 0x1f ;  /* 0x00001f494c437589 */ /* 0x0044f600000e0000 */
[----:B-12---:R-:W-:Y:S05]  /*50b0*/  @P0 BRA `(.L_x_53) ;  /* 0x0000000000080947 */ /* 0x006fea0003800000 */
[----:B------:R-:W-:-:S05]  /*50c0*/  IMAD R20, R20, 0x4, R69 ;  /* 0x0000000414147824 */ /* 0x000fca00078e0245 */
[----:B------:R1:W2:Y:S02]  /*50d0*/  ATOMS.ADD R75, [R20], R21 ;  /* 0x00000015144b738c */ /* 0x0002a40000000000 */
.L_x_53:
[----:B------:R-:W-:Y:S05]  /*50e0*/  BSYNC.RECONVERGENT B0 ;  /* 0x0000000000007941 */ /* 0x000fea0003800200 */
.L_x_52:
[----:B------:R-:W-:Y:S01]  /*50f0*/  R2P PR, R19, 0x7f ;  /* 0x0000007f13007804 */ /* 0x000fe20000000000 */
[----:B------:R-:W4:Y:S01]  /*5100*/  S2R R76, SR_LANEID ;  /* 0x00000000004c7919 */ /* 0x000f220000000000 */
[----:B------:R-:W-:Y:S01]  /*5110*/  IMAD.IADD R5, R0, 0x1, R5 ;  /* 0x0000000100057824 */ /* 0x000fe200078e0205 */
[----:B------:R-:W-:Y:S01]  /*5120*/  BSSY.RECONVERGENT B0, `(.L_x_54) ;  /* 0x0000022000007945 */ /* 0x000fe20003800200 */
[----:B------:R-:W-:Y:S01]  /*5130*/  IMAD.MOV.U32 R77, RZ, RZ, RZ ;  /* 0x000000ffff4d7224 */ /* 0x000fe200078e00ff */
[----:B--2---:R2:W0:Y:S08]  /*5140*/  SHFL.IDX PT, R68, R75, R68, 0x1f ;  /* 0x00001f444b447589 */ /* 0x00443000000e0000 */
        /* <DEDUP_REMOVED lines=24> */
[----:B------:R-:W4:Y:S01]  /*52d0*/  FLO.U32 R20, R73 ;  /* 0x0000004900147300 */ /* 0x000f2200000e0000 */
[----:B------:R-:W-:-:S07]  /*52e0*/  LOP3.LUT R0, R2, R73, RZ, 0xc0, !PT ;  /* 0x0000004902007212 */ /* 0x000fce00078ec0ff */
[----:B------:R-:W1:Y:S01]  /*52f0*/  POPC R0, R0 ;  /* 0x0000000000007309 */ /* 0x000e620000000000 */
[----:B----4-:R-:W-:-:S13]  /*5300*/  ISETP.NE.AND P0, PT, R76, R20, PT ;  /* 0x000000144c00720c */ /* 0x010fda0003f05270 */
[----:B012---:R-:W-:Y:S05]  /*5310*/  @P0 BRA `(.L_x_55) ;  /* 0x0000000000080947 */ /* 0x007fea0003800000 */
[----:B------:R-:W-:-:S05]  /*5320*/  IMAD R19, R19, 0x4, R69 ;  /* 0x0000000413137824 */ /* 0x000fca00078e0245 */
[----:B------:R0:W1:Y:S02]  /*5330*/  ATOMS.ADD R77, [R19], R0 ;  /* 0x00000000134d738c */ /* 0x0000640000000000 */
.L_x_55:
[----:B------:R-:W-:Y:S05]  /*5340*/  BSYNC.RECONVERGENT B0 ;  /* 0x0000000000007941 */ /* 0x000fea0003800200 */
.L_x_54:
[----:B------:R-:W-:Y:S01]  /*5350*/  R2P PR, R18, 0x7f ;  /* 0x0000007f12007804 */ /* 0x000fe20000000000 */
[----:B01----:R0:W1:Y:S01]  /*5360*/  SHFL.IDX PT, R19, R77, R20, 0x1f ;  /* 0x00001f144d137589 */ /* 0x00306200000e0000 */
[----:B------:R-:W-:Y:S01]  /*5370*/  BSSY.RECONVERGENT B0, `(.L_x_56) ;  /* 0x0000022000007945 */ /* 0x000fe20003800200 */
[----:B------:R-:W2:Y:S10]  /*5380*/  S2R R75, SR_LANEID ;  /* 0x00000000004b7919 */ /* 0x000eb40000000000 */
[----:B------:R-:W-:-:S02]  /*5390*/  VOTE.ANY R73, PT, P0 ;  /* 0x0000000000497806 */ /* 0x000fc400000e0100 */
[----:B------:R-:W-:Y:S02]  /*53a0*/  VOTE.ANY R76, PT, P1 ;  /* 0x00000000004c7806 */ /* 0x000fe400008e0100 */
[----:B------:R-:W-:Y:S02]  /*53b0*/  @!P0 LOP3.LUT R73, RZ, R73, RZ, 0x33, !PT ;  /* 0x00000049ff498212 */ /* 0x000fe400078e33ff */
[----:B------:R-:W-:Y:S02]  /*53c0*/  @!P1 LOP3.LUT R76, RZ, R76, RZ, 0x33, !PT ;  /* 0x0000004cff4c9212 */ /* 0x000fe400078e33ff */
[----:B0-----:R-:W-:Y:S02]  /*53d0*/  VOTE.ANY R20, PT, P5 ;  /* 0x0000000000147806 */ /* 0x001fe400028e0100 */
[----:B------:R-:W-:Y:S02]  /*53e0*/  LOP3.LUT R73, R76, R73, RZ, 0xc0, !PT ;  /* 0x000000494c497212 */ /* 0x000fe400078ec0ff */
[----:B------:R-:W-:-:S02]  /*53f0*/  VOTE.ANY R76, PT, P2 ;  /* 0x00000000004c7806 */ /* 0x000fc400010e0100 */
        /* <DEDUP_REMOVED lines=9> */
[----:B------:R-:W-:-:S04]  /*5490*/  LOP3.LUT R73, R76, R73, RZ, 0xc0, !PT ;  /* 0x000000494c497212 */ /* 0x000fc800078ec0ff */
[----:B------:R-:W-:Y:S02]  /*54a0*/  LOP3.LUT R73, R20, R73, RZ, 0xc0, !PT ;  /* 0x0000004914497212 */ /* 0x000fe400078ec0ff */
[----:B------:R-:W-:-:S04]  /*54b0*/  VOTE.ANY R20, PT, P6 ;  /* 0x0000000000147806 */ /* 0x000fc800030e0100 */
[----:B------:R-:W-:-:S04]  /*54c0*/  @!P6 LOP3.LUT R20, RZ, R20, RZ, 0x33, !PT ;  /* 0x00000014ff14e212 */ /* 0x000fc800078e33ff */
[----:B------:R-:W-:Y:S02]  /*54d0*/  LOP3.LUT R73, R20, R73, RZ, 0xc0, !PT ;  /* 0x0000004914497212 */ /* 0x000fe400078ec0ff */
[----:B------:R-:W-:-:S04]  /*54e0*/  VOTE.ANY R20, PT, P0 ;  /* 0x0000000000147806 */ /* 0x000fc800000e0100 */
[----:B------:R-:W-:-:S04]  /*54f0*/  @!P0 LOP3.LUT R20, RZ, R20, RZ, 0x33, !PT ;  /* 0x00000014ff148212 */ /* 0x000fc800078e33ff */
[----:B------:R-:W-:-:S04]  /*5500*/  LOP3.LUT R73, R20, R73, RZ, 0xc0, !PT ;  /* 0x0000004914497212 */ /* 0x000fc800078ec0ff */
[----:B------:R-:W2:Y:S01]  /*5510*/  FLO.U32 R20, R73 ;  /* 0x0000004900147300 */ /* 0x000ea200000e0000 */
[----:B------:R-:W-:-:S07]  /*5520*/  LOP3.LUT R2, R2, R73, RZ, 0xc0, !PT ;  /* 0x0000004902027212 */ /* 0x000fce00078ec0ff */
[----:B------:R-:W0:Y:S01]  /*5530*/  POPC R2, R2 ;  /* 0x0000000200027309 */ /* 0x000e220000000000 */
[----:B--2---:R-:W-:Y:S01]  /*5540*/  ISETP.NE.AND P0, PT, R75, R20, PT ;  /* 0x000000144b00720c */ /* 0x004fe20003f05270 */
[----:B------:R-:W-:-:S12]  /*5550*/  IMAD.MOV.U32 R75, RZ, RZ, RZ ;  /* 0x000000ffff4b7224 */ /* 0x000fd800078e00ff */
[----:B01----:R-:W-:Y:S05]  /*5560*/  @P0 BRA `(.L_x_57) ;  /* 0x0000000000080947 */ /* 0x003fea0003800000 */
[----:B------:R-:W-:-:S05]  /*5570*/  IMAD R69, R18, 0x4, R69 ;  /* 0x0000000412457824 */ /* 0x000fca00078e0245 */
[----:B------:R0:W1:Y:S02]  /*5580*/  ATOMS.ADD R75, [R69], R2 ;  /* 0x00000002454b738c */ /* 0x0000640000000000 */
.L_x_57:
[----:B------:R-:W-:Y:S05]  /*5590*/  BSYNC.RECONVERGENT B0 ;  /* 0x0000000000007941 */ /* 0x000fea0003800200 */
.L_x_56:
[----:B------:R-:W-:Y:S01]  /*55a0*/  BAR.SYNC.DEFER_BLOCKING 0x0 ;  /* 0x0000000000007b1d */ /* 0x000fe20000010000 */
[----:B------:R-:W-:Y:S01]  /*55b0*/  IMAD.IADD R3, R3, 0x1, R6 ;  /* 0x0000000103037824 */ /* 0x000fe200078e0206 */
[----:B------:R-:W-:Y:S01]  /*55c0*/  ISETP.NE.AND P0, PT, R74, RZ, PT ;  /* 0x000000ff4a00720c */ /* 0x000fe20003f05270 */
[----:B------:R-:W-:Y:S02]  /*55d0*/  IMAD.IADD R9, R4, 0x1, R9 ;  /* 0x0000000104097824 */ /* 0x000fe400078e0209 */
[----:B------:R-:W-:Y:S01]  /*55e0*/  IMAD.IADD R7, R7, 0x1, R10 ;  /* 0x0000000107077824 */ /* 0x000fe200078e020a */
[----:B------:R-:W-:Y:S01]  /*55f0*/  BSSY B1, `(.L_x_58) ;  /* 0x0000059000017945 */ /* 0x000fe20003800000 */
[----:B------:R-:W-:Y:S01]  /*5600*/  IMAD.IADD R13, R8, 0x1, R13 ;  /* 0x00000001080d7824 */ /* 0x000fe200078e020d */
[----:B01----:R-:W0:Y:S01]  /*5610*/  SHFL.IDX PT, R69, R75, R20, 0x1f ;  /* 0x00001f144b457589 */ /* 0x003e2200000e0000 */
[----:B------:R-:W-:Y:S02]  /*5620*/  IMAD R5, R5, 0x8, R72 ;  /* 0x0000000805057824 */ /* 0x000fe400078e0248 */
[----:B------:R-:W-:-:S02]  /*5630*/  IMAD.IADD R11, R11, 0x1, R14 ;  /* 0x000000010b0b7824 */ /* 0x000fc400078e020e */
[--C-:B------:R-:W-:Y:S02]  /*5640*/  IMAD R3, R3, 0x8, R72.reuse ;  /* 0x0000000803037824 */ /* 0x100fe400078e0248 */
[----:B------:R-:W-:Y:S02]  /*5650*/  IMAD.IADD R63, R12, 0x1, R63 ;  /* 0x000000010c3f7824 */ /* 0x000fe400078e023f */
[----:B------:R-:W-:Y:S02]  /*5660*/  IMAD R9, R9, 0x8, R72 ;  /* 0x0000000809097824 */ /* 0x000fe400078e0248 */
[----:B------:R-:W-:Y:S02]  /*5670*/  IMAD.IADD R17, R17, 0x1, R62 ;  /* 0x0000000111117824 */ /* 0x000fe400078e023e */
[----:B------:R-:W-:Y:S02]  /*5680*/  IMAD R7, R7, 0x8, R72 ;  /* 0x0000000807077824 */ /* 0x000fe400078e0248 */
[----:B------:R-:W-:Y:S01]  /*5690*/  IMAD.IADD R61, R61, 0x1, R64 ;  /* 0x000000013d3d7824 */ /* 0x000fe200078e0240 */
[----:B------:R1:W-:Y:S01]  /*56a0*/  STS.64 [R5+-0x8], R50 ;  /* 0xfffff83205007388 */ /* 0x0003e20000000a00 */
[----:B------:R-:W-:-:S02]  /*56b0*/  IMAD R13, R13, 0x8, R72 ;  /* 0x000000080d0d7824 */ /* 0x000fc400078e0248 */
[----:B------:R-:W-:Y:S01]  /*56c0*/  IMAD.IADD R65, R60, 0x1, R65 ;  /* 0x000000013c417824 */ /* 0x000fe200078e0241 */
[----:B------:R2:W-:Y:S01]  /*56d0*/  STS.64 [R3+-0x8], R48 ;  /* 0xfffff83003007388 */ /* 0x0005e20000000a00 */
[----:B------:R-:W-:Y:S02]  /*56e0*/  IMAD R11, R11, 0x8, R72 ;  /* 0x000000080b0b7824 */ /* 0x000fe400078e0248 */
[----:B------:R-:W-:Y:S01]  /*56f0*/  IMAD.IADD R59, R59, 0x1, R66 ;  /* 0x000000013b3b7824 */ /* 0x000fe200078e0242 */
[----:B------:R4:W-:Y:S01]  /*5700*/  STS.64 [R9+-0x8], R46 ;  /* 0xfffff82e09007388 */ /* 0x0009e20000000a00 */
[--C-:B------:R-:W-:Y:S02]  /*5710*/  IMAD R63, R63, 0x8, R72.reuse ;  /* 0x000000083f3f7824 */ /* 0x100fe400078e0248 */
[----:B---3--:R-:W-:Y:S01]  /*5720*/  IMAD.IADD R67, R58, 0x1, R67 ;  /* 0x000000013a437824 */ /* 0x008fe200078e0243 */
[----:B------:R3:W-:Y:S01]  /*5730*/  STS.64 [R7+-0x8], R44 ;  /* 0xfffff82c07007388 */ /* 0x0007e20000000a00 */
[----:B-1----:R-:W-:-:S02]  /*5740*/  IMAD R5, R17, 0x8, R72 ;  /* 0x0000000811057824 */ /* 0x002fc400078e0248 */
[----:B------:R-:W-:Y:S01]  /*5750*/  IMAD.IADD R21, R21, 0x1, R68 ;  /* 0x0000000115157824 */ /* 0x000fe200078e0244 */
[----:B------:R1:W-:Y:S01]  /*5760*/  STS.64 [R13+-0x8], R42 ;  /* 0xfffff82a0d007388 */ /* 0x0003e20000000a00 */
[--C-:B--2---:R-:W-:Y:S02]  /*5770*/  IMAD R3, R61, 0x8, R72.reuse ;  /* 0x000000083d037824 */ /* 0x104fe400078e0248 */
[----:B------:R-:W-:Y:S01]  /*5780*/  IMAD.IADD R19, R0, 0x1, R19 ;  /* 0x0000000100137824 */ /* 0x000fe200078e0213 */
[----:B------:R2:W-:Y:S01]  /*5790*/  STS.64 [R11+-0x8], R40 ;  /* 0xfffff8280b007388 */ /* 0x0005e20000000a00 */
[--C-:B----4-:R-:W-:Y:S02]  /*57a0*/  IMAD R9, R65, 0x8, R72.reuse ;  /* 0x0000000841097824 */ /* 0x110fe400078e0248 */
[----:B0-----:R-:W-:Y:S01]  /*57b0*/  IMAD.IADD R69, R2, 0x1, R69 ;  /* 0x0000000102457824 */ /* 0x001fe200078e0245 */
[----:B------:R0:W-:Y:S01]  /*57c0*/  STS.64 [R63+-0x8], R38 ;  /* 0xfffff8263f007388 */ /* 0x0001e20000000a00 */
[----:B---3--:R-:W-:-:S02]  /*57d0*/  IMAD R7, R59, 0x8, R72 ;  /* 0x000000083b077824 */ /* 0x008fc400078e0248 */
[--C-:B------:R-:W-:Y:S01]  /*57e0*/  IMAD R17, R19, 0x8, R72.reuse ;  /* 0x0000000813117824 */ /* 0x100fe200078e0248 */
[----:B------:R0:W-:Y:S01]  /*57f0*/  STS.64 [R5+-0x8], R36 ;  /* 0xfffff82405007388 */ /* 0x0001e20000000a00 */
[--C-:B-1----:R-:W-:Y:S01]  /*5800*/  IMAD R13, R67, 0x8, R72.reuse ;  /* 0x00000008430d7824 */ /* 0x102fe200078e0248 */
[----:B------:R-:W-:Y:S01]  /*5810*/  SHF.R.S32.HI R19, RZ, 0x1f, R15 ;  /* 0x0000001fff137819 */ /* 0x000fe2000001140f */
[--C-:B------:R-:W-:Y:S01]  /*5820*/  IMAD R69, R69, 0x8, R72.reuse ;  /* 0x0000000845457824 */ /* 0x100fe200078e0248 */
[----:B------:R0:W-:Y:S01]  /*5830*/  STS.64 [R3+-0x8], R34 ;  /* 0xfffff82203007388 */ /* 0x0001e20000000a00 */
[--C-:B--2---:R-:W-:Y:S02]  /*5840*/  IMAD R11, R21, 0x8, R72.reuse ;  /* 0x00000008150b7824 */ /* 0x104fe400078e0248 */
[----:B------:R-:W-:Y:S01]  /*5850*/  IMAD R0, R53, 0x8, R72 ;  /* 0x0000000835007824 */ /* 0x000fe200078e0248 */
[----:B------:R0:W-:Y:S04]  /*5860*/  STS.64 [R9+-0x8], R32 ;  /* 0xfffff82009007388 */ /* 0x0001e80000000a00 */
[----:B------:R0:W-:Y:S04]  /*5870*/  STS.64 [R7+-0x8], R30 ;  /* 0xfffff81e07007388 */ /* 0x0001e80000000a00 */
[----:B------:R0:W-:Y:S04]  /*5880*/  STS.64 [R13+-0x8], R28 ;  /* 0xfffff81c0d007388 */ /* 0x0001e80000000a00 */
[----:B------:R0:W-:Y:S04]  /*5890*/  STS.64 [R11+-0x8], R26 ;  /* 0xfffff81a0b007388 */ /* 0x0001e80000000a00 */
[----:B------:R0:W-:Y:S04]  /*58a0*/  STS.64 [R17+-0x8], R24 ;  /* 0xfffff81811007388 */ /* 0x0001e80000000a00 */
[----:B------:R0:W-:Y:S01]  /*58b0*/  STS.64 [R69+-0x8], R22 ;  /* 0xfffff81645007388 */ /* 0x0001e20000000a00 */
[----:B------:R-:W-:Y:S05]  /*58c0*/  @P0 BRA `(.L_x_59) ;  /* 0x0000000000ac0947 */ /* 0x000fea0003800000 */
[----:B------:R-:W1:Y:S02]  /*58d0*/  LDCU.64 UR4, c[0x0][0x398] ;  /* 0x00007300ff0477ac */ /* 0x000e640008000a00 */
[----:B-1----:R-:W-:-:S04]  /*58e0*/  LEA R4, P0, R53, UR4, 0x3 ;  /* 0x0000000435047c11 */ /* 0x002fc8000f8018ff */
[----:B0-----:R-:W-:-:S05]  /*58f0*/  LEA.HI.X R5, R53, UR5, RZ, 0x3, P0 ;  /* 0x0000000535057c11 */ /* 0x001fca00080f1cff */
[----:B------:R-:W2:Y:S01]  /*5900*/  LDG.E.64 R2, desc[UR6][R4.64] ;  /* 0x0000000604027981 */ /* 0x000ea2000c1e1b00 */
[----:B------:R-:W-:Y:S01]  /*5910*/  IMAD.MOV.U32 R7, RZ, RZ, R16 ;  /* 0x000000ffff077224 */ /* 0x000fe200078e0010 */
[----:B--2---:R-:W-:-:S05]  /*5920*/  IADD3 R2, P0, PT, -R15, R2, RZ ;  /* 0x000000020f027210 */ /* 0x004fca0007f1e1ff */
[----:B------:R-:W-:Y:S01]  /*5930*/  IMAD.X R3, R3, 0x1, ~R19, P0 ;  /* 0x0000000103037824 */ /* 0x000fe200000e0e13 */
[----:B------:R-:W-:-:S04]  /*5940*/  ISETP.GE.AND P0, PT, R71, 0x1, PT ;  /* 0x000000014700780c */ /* 0x000fc80003f06270 */
[----:B------:R0:W-:Y:S09]  /*5950*/  STS.64 [R0+0xb400], R2 ;  /* 0x00b4000200007388 */ /* 0x0001f20000000a00 */
[----:B------:R-:W-:Y:S05]  /*5960*/  @!P0 BRA `(.L_x_60) ;  /* 0x00000000006c8947 */ /* 0x000fea0003800000 */
[----:B------:R-:W-:Y:S01]  /*5970*/  BSSY B0, `(.L_x_61) ;  /* 0x0000019000007945 */ /* 0x000fe20003800000 */
[----:B------:R-:W-:Y:S02]  /*5980*/  IMAD.MOV.U32 R4, RZ, RZ, -0x1 ;  /* 0xffffffffff047424 */ /* 0x000fe400078e00ff */
[----:B------:R-:W-:Y:S02]  /*5990*/  IMAD.MOV.U32 R5, RZ, RZ, R71 ;  /* 0x000000ffff057224 */ /* 0x000fe400078e0047 */
[----:B------:R-:W-:-:S07]  /*59a0*/  IMAD.MOV.U32 R7, RZ, RZ, R16 ;  /* 0x000000ffff077224 */ /* 0x000fce00078e0010 */
.L_x_65:
[----:B0-----:R-:W0:Y:S01]  /*59b0*/  LDC.64 R2, c[0x0][0x380] ;  /* 0x0000e000ff027b82 */ /* 0x001e220000000a00 */
[----:B------:R-:W-:Y:S01]  /*59c0*/  VIADD R11, R5, 0xffffffff ;  /* 0xffffffff050b7836 */ /* 0x000fe20000000000 */
[----:B------:R-:W-:Y:S03]  /*59d0*/  BSSY B2, `(.L_x_62) ;  /* 0x0000008000027945 */ /* 0x000fe60003800000 */
[----:B------:R-:W-:-:S04]  /*59e0*/  IMAD R9, R11, 0x100, R53 ;  /* 0x000001000b097824 */ /* 0x000fc800078e0235 */
[----:B0-----:R-:W-:-:S07]  /*59f0*/  IMAD.WIDE R2, R9, 0x4, R2 ;  /* 0x0000000409027825 */ /* 0x001fce00078e0202 */
.L_x_63:
[----:B------:R-:W-:Y:S05]  /*5a00*/  YIELD ;  /* 0x0000000000007946 */ /* 0x000fea0003800000 */
[----:B------:R0:W-:Y:S06]  /*5a10*/  MEMBAR.SC.CTA ;  /* 0x0000000000007992 */ /* 0x0001ec0000000000 */
[----:B0-----:R-:W2:Y:S02]  /*5a20*/  LDG.E.STRONG.SYS R6, desc[UR6][R2.64] ;  /* 0x0000000602067981 */ /* 0x001ea4000c1f5900 */
[----:B--2---:R-:W-:-:S13]  /*5a30*/  ISETP.NE.AND P0, PT, R6, RZ, PT ;  /* 0x000000ff0600720c */ /* 0x004fda0003f05270 */
[----:B------:R-:W-:Y:S05]  /*5a40*/  @!P0 BRA `(.L_x_63) ;  /* 0xfffffffc00ec8947 */ /* 0x000fea000383ffff */
[----:B------:R-:W-:Y:S05]  /*5a50*/  BSYNC B2 ;  /* 0x0000000000027941 */ /* 0x000fea0003800000 */
.L_x_62:
[----:B------:R-:W-:Y:S01]  /*5a60*/  BSSY.RECONVERGENT B2, `(.L_x_64) ;  /* 0x0000006000027945 */ /* 0x000fe20003800200 */
[C---:B------:R-:W-:Y:S02]  /*5a70*/  ISETP.GT.AND P0, PT, R6.reuse, -0x1, PT ;  /* 0xffffffff0600780c */ /* 0x040fe40003f04270 */
[----:B------:R-:W-:Y:S01]  /*5a80*/  LOP3.LUT R6, R6, 0x3fffffff, RZ, 0xc0, !PT ;  /* 0x3fffffff06067812 */ /* 0x000fe200078ec0ff */
[----:B------:R-:W-:Y:S05]  /*5a90*/  WARPSYNC.EXCLUSIVE R4 ;  /* 0x0000000004007348 */ /* 0x000fea0003a00000 */
[----:B------:R-:W-:-:S05]  /*5aa0*/  IMAD.IADD R7, R6, 0x1, R7 ;  /* 0x0000000106077824 */ /* 0x000fca00078e0207 */
[----:B------:R-:W-:-:S07]  /*5ab0*/  VOTE.ANY R4, PT, P0 ;  /* 0x0000000000047806 */ /* 0x000fce00000e0100 */
[----:B------:R-:W-:Y:S05]  /*5ac0*/  BSYNC.RECONVERGENT B2 ;  /* 0x0000000000027941 */ /* 0x000fea0003800200 */
.L_x_64:
[----:B------:R-:W-:Y:S01]  /*5ad0*/  ISETP.GT.U32.AND P1, PT, R5, 0x1, PT ;  /* 0x000000010500780c */ /* 0x000fe20003f24070 */
[----:B------:R-:W-:-:S12]  /*5ae0*/  IMAD.MOV.U32 R5, RZ, RZ, R11 ;  /* 0x000000ffff057224 */ /* 0x000fd800078e000b */
[----:B------:R-:W-:Y:S05]  /*5af0*/  @P0 BRA P1, `(.L_x_65) ;  /* 0xfffffffc00ac0947 */ /* 0x000fea000083ffff */
[----:B------:R-:W-:Y:S05]  /*5b00*/  BSYNC B0 ;  /* 0x0000000000007941 */ /* 0x000fea0003800000 */
.L_x_61:
[----:B------:R1:W2:Y:S02]  /*5b10*/  LDS.64 R2, [R0+0xb400] ;  /* 0x00b4000000027984 */ /* 0x0002a40000000a00 */
.L_x_60:
[C---:B------:R-:W-:Y:S01]  /*5b20*/  IMAD.IADD R9, R7.reuse, 0x1, -R16 ;  /* 0x0000000107097824 */ /* 0x040fe200078e0a10 */
[----:B------:R-:W-:-:S04]  /*5b30*/  LOP3.LUT R5, R7, 0x80000000, RZ, 0xfc, !PT ;  /* 0x8000000007057812 */ /* 0x000fc800078efcff */
[C---:B0-2---:R-:W-:Y:S01]  /*5b40*/  IADD3 R2, P0, PT, R9.reuse, R2, RZ ;  /* 0x0000000209027210 */ /* 0x045fe20007f1e0ff */
[----:B------:R2:W-:Y:S03]  /*5b50*/  STG.E.STRONG.SYS desc[UR6][R54.64], R5 ;  /* 0x0000000536007986 */ /* 0x0005e6000c115906 */
[----:B------:R-:W-:-:S05]  /*5b60*/  LEA.HI.X.SX32 R3, R9, R3, 0x1, P0 ;  /* 0x0000000309037211 */ /* 0x000fca00000f0eff */
[----:B------:R2:W-:Y:S04]  /*5b70*/  STS.64 [R0+0xb400], R2 ;  /* 0x00b4000200007388 */ /* 0x0005e80000000a00 */
.L_x_59:
[----:B------:R-:W-:Y:S05]  /*5b80*/  BSYNC B1 ;  /* 0x0000000000017941 */ /* 0x000fea0003800000 */
.L_x_58:
[----:B0-----:R-:W0:Y:S01]  /*5b90*/  LDC.64 R8, c[0x0][0x390] ;  /* 0x0000e400ff087b82 */ /* 0x001e220000000a00 */
[----:B--2---:R-:W-:Y:S01]  /*5ba0*/  IMAD R2, R71, 0x1680, RZ ;  /* 0x0000168047027824 */ /* 0x004fe200078e02ff */
[----:B------:R-:W-:Y:S05]  /*5bb0*/  WARPSYNC.ALL ;  /* 0x0000000000007948 */ /* 0x000fea0003800000 */
[----:B------:R-:W-:Y:S01]  /*5bc0*/  VIADD R7, R2, 0x1680 ;  /* 0x0000168002077836 */ /* 0x000fe20000000000 */
[----:B------:R-:W2:Y:S01]  /*5bd0*/  LDC R4, c[0x0][0x3c0] ;  /* 0x0000f000ff047b82 */ /* 0x000ea20000000800 */
[----:B0-----:R-:W-:-:S03]  /*5be0*/  ISETP.EQ.U32.AND P1, PT, R8, RZ, PT ;  /* 0x000000ff0800720c */ /* 0x001fc60003f22070 */
[CC--:B--2---:R-:W-:Y:S02]  /*5bf0*/  ISETP.GE.AND P0, PT, R7.reuse, R4.reuse, PT ;  /* 0x000000040700720c */ /* 0x0c4fe40003f06270 */
[----:B------:R-:W-:Y:S02]  /*5c00*/  ISETP.GT.AND P3, PT, R7, R4, PT ;  /* 0x000000040700720c */ /* 0x000fe40003f64270 */
[----:B------:R-:W-:-:S04]  /*5c10*/  ISETP.EQ.OR.EX P0, PT, R9, RZ, !P0, P1 ;  /* 0x000000ff0900720c */ /* 0x000fc80004702710 */
[----:B------:R-:W-:-:S13]  /*5c20*/  ISETP.GT.U32.OR P0, PT, R53, 0xff, P0 ;  /* 0x000000ff3500780c */ /* 0x000fda0000704470 */
[----:B------:R-:W0:Y:S01]  /*5c30*/  @!P0 LDS.64 R2, [R0+0xb400] ;  /* 0x00b4000000028984 */ /* 0x000e220000000a00 */
[--C-:B------:R-:W-:Y:S02]  /*5c40*/  @!P0 SHF.R.S32.HI R5, RZ, 0x1f, R16.reuse ;  /* 0x0000001fff058819 */ /* 0x100fe40000011410 */
[----:B0-----:R-:W-:-:S04]  /*5c50*/  @!P0 IADD3 R16, P1, P2, R2, R15, R16 ;  /* 0x0000000f02108210 */ /* 0x001fc80007a3e010 */
[----:B------:R-:W-:-:S05]  /*5c60*/  @!P0 IADD3.X R17, PT, PT, R3, R19, R5, P1, P2 ;  /* 0x0000001303118210 */ /* 0x000fca0000fe4405 */
[----:B------:R0:W-:Y:S01]  /*5c70*/  @!P0 STG.E.64 desc[UR6][R56.64], R16 ;  /* 0x0000001038008986 */ /* 0x0001e2000c101b06 */
[----:B------:R-:W-:Y:S06]  /*5c80*/  BAR.SYNC.DEFER_BLOCKING 0x0 ;  /* 0x0000000000007b1d */ /* 0x000fec0000010000 */
[----:B------:R-:W-:Y:S05]  /*5c90*/  @P3 BRA `(.L_x_66) ;  /* 0x0000001000fc3947 */ /* 0x000fea0003800000 */
[----:B------:R-:W2:Y:S01]  /*5ca0*/  LDS.64 R4, [R0] ;  /* 0x0000000000047984 */ /* 0x000ea20000000a00 */
[----:B------:R-:W3:Y:S01]  /*5cb0*/  LDCU UR4, c[0x0][0x3c4] ;  /* 0x00007880ff0477ac */ /* 0x000ee20008000800 */
[----:B------:R-:W4:Y:S01]  /*5cc0*/  LDCU.64 UR8, c[0x0][0x3a0] ;  /* 0x00007400ff0877ac */ /* 0x000f220008000a00 */
[----:B--2---:R-:W-:-:S04]  /*5cd0*/  ISETP.NE.U32.AND P0, PT, R4, -0x1, PT ;  /* 0xffffffff0400780c */ /* 0x004fc80003f05070 */
[----:B------:R-:W-:-:S04]  /*5ce0*/  ISETP.NE.AND.EX P0, PT, R5, 0x7fffffff, PT, P0 ;  /* 0x7fffffff0500780c */ /* 0x000fc80003f05300 */
[C---:B------:R-:W-:Y:S02]  /*5cf0*/  SEL R3, R4.reuse, RZ, P0 ;  /* 0x000000ff04037207 */ /* 0x040fe40000000000 */
[----:B------:R-:W-:Y:S02]  /*5d00*/  SEL R2, R5, 0x80000000, P0 ;  /* 0x8000000005027807 */ /* 0x000fe40000000000 */
[----:B------:R-:W-:Y:S02]  /*5d10*/  ISETP.GT.U32.AND P0, PT, R4, -0x1, PT ;  /* 0xffffffff0400780c */ /* 0x000fe40003f04070 */
[----:B---3--:R-:W-:Y:S02]  /*5d20*/  SHF.R.U64 R3, R3, UR4, R2 ;  /* 0x0000000403037c19 */ /* 0x008fe40008001202 */
[----:B------:R-:W-:Y:S02]  /*5d30*/  ISETP.GT.AND.EX P0, PT, R5, -0x1, PT, P0 ;  /* 0xffffffff0500780c */ /* 0x000fe40003f04300 */
[----:B------:R-:W-:-:S02]  /*5d40*/  LOP3.LUT R3, R3, R70, RZ, 0x30, !PT ;  /* 0x0000004603037212 */ /* 0x000fc400078e30ff */
[----:B------:R-:W-:-:S03]  /*5d50*/  SEL R9, RZ, 0xffffffff, !P0 ;  /* 0xffffffffff097807 */ /* 0x000fc60004000000 */
[----:B------:R-:W-:Y:S01]  /*5d60*/  IMAD R3, R3, 0x8, R72 ;  /* 0x0000000803037824 */ /* 0x000fe200078e0248 */
[----:B------:R-:W-:-:S05]  /*5d70*/  LOP3.LUT R8, R9, R4, RZ, 0x3c, !PT ;  /* 0x0000000409087212 */ /* 0x000fca00078e3cff */
[----:B------:R-:W2:Y:S02]  /*5d80*/  LDS.64 R2, [R3+0xb400] ;  /* 0x00b4000003027984 */ /* 0x000ea40000000a00 */
[----:B--2---:R-:W-:Y:S01]  /*5d90*/  IADD3 R6, P1, PT, R2, R53, RZ ;  /* 0x0000003502067210 */ /* 0x004fe20007f3e0ff */
[----:B------:R-:W-:-:S04]  /*5da0*/  IMAD.MOV.U32 R2, RZ, RZ, -0x1 ;  /* 0xffffffffff027424 */ /* 0x000fc800078e00ff */
[----:B------:R-:W-:Y:S01]  /*5db0*/  IMAD.X R11, RZ, RZ, R3, P1 ;  /* 0x000000ffff0b7224 */ /* 0x000fe200008e0603 */
[----:B------:R-:W-:Y:S02]  /*5dc0*/  SEL R7, R2, 0x80000000, P0 ;  /* 0x8000000002077807 */ /* 0x000fe40000000000 */
[C---:B----4-:R-:W-:Y:S02]  /*5dd0*/  LEA R10, P0, R6.reuse, UR8, 0x3 ;  /* 0x00000008060a7c11 */ /* 0x050fe4000f8018ff */
[----:B------:R-:W-:Y:S02]  /*5de0*/  LOP3.LUT R9, R7, R5, RZ, 0x3c, !PT ;  /* 0x0000000507097212 */ /* 0x000fe400078e3cff */
[----:B------:R-:W-:-:S05]  /*5df0*/  LEA.HI.X R11, R6, UR9, R11, 0x3, P0 ;  /* 0x00000009060b7c11 */ /* 0x000fca00080f1c0b */
[----:B------:R-:W-:Y:S01]  /*5e00*/  STG.E.64 desc[UR6][R10.64], R8 ;  /* 0x000000080a007986 */ /* 0x000fe2000c101b06 */
[----:B------:R-:W-:-:S03]  /*5e10*/  NOP ;  /* 0x0000000000007918 */ /* 0x000fc60000000000 */
[----:B------:R-:W2:Y:S02]  /*5e20*/  LDS.64 R4, [R0+0xc00] ;  /* 0x000c000000047984 */ /* 0x000ea40000000a00 */
[----:B--2---:R-:W-:-:S04]  /*5e30*/  ISETP.NE.U32.AND P0, PT, R4, -0x1, PT ;  /* 0xffffffff0400780c */ /* 0x004fc80003f05070 */
[----:B------:R-:W-:-:S04]  /*5e40*/  ISETP.NE.AND.EX P0, PT, R5, 0x7fffffff, PT, P0 ;  /* 0x7fffffff0500780c */ /* 0x000fc80003f05300 */
[C---:B------:R-:W-:Y:S02]  /*5e50*/  SEL R3, R4.reuse, RZ, P0 ;  /* 0x000000ff04037207 */ /* 0x040fe40000000000 */
[----:B------:R-:W-:Y:S02]  /*5e60*/  SEL R6, R5, 0x80000000, P0 ;  /* 0x8000000005067807 */ /* 0x000fe40000000000 */
[----:B------:R-:W-:Y:S02]  /*5e70*/  ISETP.GT.U32.AND P0, PT, R4, -0x1, PT ;  /* 0xffffffff0400780c */ /* 0x000fe40003f04070 */
[----:B------:R-:W-:Y:S02]  /*5e80*/  SHF.R.U64 R3, R3, UR4, R6 ;  /* 0x0000000403037c19 */ /* 0x000fe40008001206 */
[----:B------:R-:W-:Y:S02]  /*5e90*/  ISETP.GT.AND.EX P0, PT, R5, -0x1, PT, P0 ;  /* 0xffffffff0500780c */ /* 0x000fe40003f04300 */
[----:B------:R-:W-:-:S02]  /*5ea0*/  LOP3.LUT R3, R3, R70, RZ, 0x30, !PT ;  /* 0x0000004603037212 */ /* 0x000fc400078e30ff */
[----:B------:R-:W-:Y:S02]  /*5eb0*/  SEL R9, RZ, 0xffffffff, !P0 ;  /* 0xffffffffff097807 */ /* 0x000fe40004000000 */
[----:B------:R-:W-:Y:S01]  /*5ec0*/  SEL R11, R2, 0x80000000, P0 ;  /* 0x80000000020b7807 */ /* 0x000fe20000000000 */
[----:B------:R-:W-:Y:S01]  /*5ed0*/  IMAD R3, R3, 0x8, R72 ;  /* 0x0000000803037824 */ /* 0x000fe200078e0248 */
[----:B------:R-:W-:Y:S02]  /*5ee0*/  LOP3.LUT R8, R9, R4, RZ, 0x3c, !PT ;  /* 0x0000000409087212 */ /* 0x000fe400078e3cff */
[----:B------:R-:W-:Y:S02]  /*5ef0*/  LOP3.LUT R9, R11, R5, RZ, 0x3c, !PT ;  /* 0x000000050b097212 */ /* 0x000fe400078e3cff */
[----:B------:R-:W2:Y:S02]  /*5f00*/  LDS.64 R6, [R3+0xb400] ;  /* 0x00b4000003067984 */ /* 0x000ea40000000a00 */
[----:B--2---:R-:W-:-:S04]  /*5f10*/  IADD3 R6, P1, PT, R6, R53, RZ ;  /* 0x0000003506067210 */ /* 0x004fc80007f3e0ff */
[----:B------:R-:W-:Y:S01]  /*5f20*/  LEA R10, P0, R6, UR8, 0x3 ;  /* 0x00000008060a7c11 */ /* 0x000fe2000f8018ff */
[----:B------:R-:W-:-:S05]  /*5f30*/  IMAD.X R7, RZ, RZ, R7, P1 ;  /* 0x000000ffff077224 */ /* 0x000fca00008e0607 */
        /* <DEDUP_REMOVED lines=264> */
[----:B------:R-:W-:-:S03]  /*6fc0*/  SEL R9, R2, 0x80000000, P0 ;  /* 0x8000000002097807 */ /* 0x000fc60000000000 */
[----:B------:R-:W-:Y:S01]  /*6fd0*/  IMAD R72, R3, 0x8, R72 ;  /* 0x0000000803487824 */ /* 0x000fe200078e0248 */
[----:B------:R-:W-:-:S04]  /*6fe0*/  SEL R3, RZ, 0xffffffff, !P0 ;  /* 0xffffffffff037807 */ /* 0x000fc80004000000 */
[----:B------:R-:W2:Y:S01]  /*6ff0*/  LDS.64 R6, [R72+0xb400] ;  /* 0x00b4000048067984 */ /* 0x000ea20000000a00 */
[----:B------:R-:W-:Y:S02]  /*7000*/  LOP3.LUT R2, R3, R4, RZ, 0x3c, !PT ;  /* 0x0000000403027212 */ /* 0x000fe400078e3cff */
[----:B------:R-:W-:Y:S02]  /*7010*/  LOP3.LUT R3, R9, R5, RZ, 0x3c, !PT ;  /* 0x0000000509037212 */ /* 0x000fe400078e3cff */
[----:B--2---:R-:W-:-:S04]  /*7020*/  IADD3 R52, P1, PT, R6, R53, RZ ;  /* 0x0000003506347210 */ /* 0x004fc80007f3e0ff */
[----:B------:R-:W-:Y:S01]  /*7030*/  LEA R6, P0, R52, UR8, 0x3 ;  /* 0x0000000834067c11 */ /* 0x000fe2000f8018ff */
[----:B------:R-:W-:-:S05]  /*7040*/  IMAD.X R7, RZ, RZ, R7, P1 ;  /* 0x000000ffff077224 */ /* 0x000fca00008e0607 */
[----:B------:R-:W-:-:S05]  /*7050*/  LEA.HI.X R7, R52, UR9, R7, 0x3, P0 ;  /* 0x0000000934077c11 */ /* 0x000fca00080f1c07 */
[----:B------:R-:W-:Y:S01]  /*7060*/  STG.E.64 desc[UR6][R6.64+0xa800], R2 ;  /* 0x00a8000206007986 */ /* 0x000fe2000c101b06 */
[----:B------:R-:W-:Y:S01]  /*7070*/  NOP ;  /* 0x0000000000007918 */ /* 0x000fe20000000000 */
[----:B------:R-:W-:Y:S05]  /*7080*/  EXIT ;  /* 0x000000000000794d */ /* 0x000fea0003800000 */
.L_x_66:
[----:B------:R-:W-:Y:S01]  /*7090*/  IMAD R71, R71, -0x1680, R4 ;  /* 0xffffe98047477824 */ /* 0x000fe200078e0204 */
[----:B------:R-:W-:Y:S01]  /*70a0*/  BSSY.RECONVERGENT B0, `(.L_x_67) ;  /* 0x0000025000007945 */ /* 0x000fe20003800200 */
[C---:B------:R-:W-:Y:S02]  /*70b0*/  VIADD R2, R53.reuse, 0x180 ;  /* 0x0000018035027836 */ /* 0x040fe40000000000 */
[C---:B------:R-:W-:Y:S01]  /*70c0*/  VIADD R4, R53.reuse, 0x300 ;  /* 0x0000030035047836 */ /* 0x040fe20000000000 */
[CC--:B------:R-:W-:Y:S01]  /*70d0*/  ISETP.GE.AND P0, PT, R53.reuse, R71.reuse, PT ;  /* 0x000000473500720c */ /* 0x0c0fe20003f06270 */
[C---:B------:R-:W-:Y:S01]  /*70e0*/  VIADD R6, R53.reuse, 0x480 ;  /* 0x0000048035067836 */ /* 0x040fe20000000000 */
[-C--:B------:R-:W-:Y:S01]  /*70f0*/  ISETP.GE.AND P6, PT, R2, R71.reuse, PT ;  /* 0x000000470200720c */ /* 0x080fe20003fc6270 */
[C---:B------:R-:W-:Y:S01]  /*7100*/  VIADD R2, R53.reuse, 0x600 ;  /* 0x0000060035027836 */ /* 0x040fe20000000000 */
[-C--:B------:R-:W-:Y:S01]  /*7110*/  ISETP.GE.AND P5, PT, R4, R71.reuse, PT ;  /* 0x000000470400720c */ /* 0x080fe20003fa6270 */
[C---:B------:R-:W-:Y:S01]  /*7120*/  VIADD R4, R53.reuse, 0x780 ;  /* 0x0000078035047836 */ /* 0x040fe20000000000 */
[-C--:B------:R-:W-:Y:S01]  /*7130*/  ISETP.GE.AND P1, PT, R6, R71.reuse, PT ;  /* 0x000000470600720c */ /* 0x080fe20003f26270 */
[----:B------:R-:W-:Y:S01]  /*7140*/  VIADD R8, R53, 0x900 ;  /* 0x0000090035087836 */ /* 0x000fe20000000000 */
[----:B------:R-:W-:-:S02]  /*7150*/  ISETP.GE.AND P2, PT, R2, R71, PT ;  /* 0x000000470200720c */ /* 0x000fc40003f46270 */
[----:B------:R-:W-:-:S03]  /*7160*/  ISETP.GE.AND P3, PT, R4, R71, PT ;  /* 0x000000470400720c */ /* 0x000fc60003f66270 */
[----:B------:R-:W-:Y:S10]  /*7170*/  @P0 BRA `(.L_x_68) ;  /* 0x00000000005c0947 */ /* 0x000ff40003800000 */
[----:B------:R-:W2:Y:S01]  /*7180*/  LDS.64 R2, [R0] ;  /* 0x0000000000027984 */ /* 0x000ea20000000a00 */
[----:B------:R-:W3:Y:S01]  /*7190*/  LDCU UR4, c[0x0][0x3c4] ;  /* 0x00007880ff0477ac */ /* 0x000ee20008000800 */
[----:B------:R-:W-:Y:S01]  /*71a0*/  IMAD.MOV.U32 R9, RZ, RZ, -0x1 ;  /* 0xffffffffff097424 */ /* 0x000fe200078e00ff */
[----:B--2---:R-:W-:-:S04]  /*71b0*/  ISETP.NE.U32.AND P0, PT, R2, -0x1, PT ;  /* 0xffffffff0200780c */ /* 0x004fc80003f05070 */
[----:B------:R-:W-:-:S04]  /*71c0*/  ISETP.NE.AND.EX P0, PT, R3, 0x7fffffff, PT, P0 ;  /* 0x7fffffff0300780c */ /* 0x000fc80003f05300 */
[C---:B------:R-:W-:Y:S02]  /*71d0*/  SEL R5, R2.reuse, RZ, P0 ;  /* 0x000000ff02057207 */ /* 0x040fe40000000000 */
[----:B------:R-:W-:Y:S02]  /*71e0*/  SEL R4, R3, 0x80000000, P0 ;  /* 0x8000000003047807 */ /* 0x000fe40000000000 */
[----:B------:R-:W-:Y:S02]  /*71f0*/  ISETP.GT.U32.AND P0, PT, R2, -0x1, PT ;  /* 0xffffffff0200780c */ /* 0x000fe40003f04070 */
[----:B---3--:R-:W-:Y:S01]  /*7200*/  SHF.R.U64 R5, R5, UR4, R4 ;  /* 0x0000000405057c19 */ /* 0x008fe20008001204 */
[----:B------:R-:W2:Y:S01]  /*7210*/  LDCU.64 UR4, c[0x0][0x3a0] ;  /* 0x00007400ff0477ac */ /* 0x000ea20008000a00 */
[----:B------:R-:W-:Y:S02]  /*7220*/  ISETP.GT.AND.EX P0, PT, R3, -0x1, PT, P0 ;  /* 0xffffffff0300780c */ /* 0x000fe40003f04300 */
[----:B------:R-:W-:-:S02]  /*7230*/  LOP3.LUT R5, R5, R70, RZ, 0x30, !PT ;  /* 0x0000004605057212 */ /* 0x000fc400078e30ff */
[----:B------:R-:W-:-:S03]  /*7240*/  SEL R9, R9, 0x80000000, P0 ;  /* 0x8000000009097807 */ /* 0x000fc60000000000 */
[----:B------:R-:W-:Y:S01]  /*7250*/  IMAD R6, R5, 0x8, R72 ;  /* 0x0000000805067824 */ /* 0x000fe200078e0248 */
[----:B------:R-:W-:-:S04]  /*7260*/  LOP3.LUT R3, R9, R3, RZ, 0x3c, !PT ;  /* 0x0000000309037212 */ /* 0x000fc800078e3cff */
[----:B------:R-:W3:Y:S02]  /*7270*/  LDS.64 R4, [R6+0xb400] ;  /* 0x00b4000006047984 */ /* 0x000ee40000000a00 */
[----:B---3--:R-:W-:-:S05]  /*7280*/  IADD3 R7, P4, PT, R4, R53, RZ ;  /* 0x0000003504077210 */ /* 0x008fca0007f9e0ff */
[----:B------:R-:W-:Y:S01]  /*7290*/  IMAD.X R10, RZ, RZ, R5, P4 ;  /* 0x000000ffff0a7224 */ /* 0x000fe200020e0605 */
[----:B------:R-:W-:Y:S02]  /*72a0*/  SEL R5, RZ, 0xffffffff, !P0 ;  /* 0xffffffffff057807 */ /* 0x000fe40004000000 */
[----:B--2---:R-:W-:Y:S02]  /*72b0*/  LEA R4, P0, R7, UR4, 0x3 ;  /* 0x0000000407047c11 */ /* 0x004fe4000f8018ff */
[----:B------:R-:W-:Y:S02]  /*72c0*/  LOP3.LUT R2, R5, R2, RZ, 0x3c, !PT ;  /* 0x0000000205027212 */ /* 0x000fe400078e3cff */
[----:B------:R-:W-:-:S05]  /*72d0*/  LEA.HI.X R5, R7, UR5, R10, 0x3, P0 ;  /* 0x0000000507057c11 */ /* 0x000fca00080f1c0a */
[----:B------:R2:W-:Y:S04]  /*72e0*/  STG.E.64 desc[UR6][R4.64], R2 ;  /* 0x0000000204007986 */ /* 0x0005e8000c101b06 */
.L_x_68:
[----:B------:R-:W-:Y:S05]  /*72f0*/  BSYNC.RECONVERGENT B0 ;  /* 0x0000000000007941 */ /* 0x000fea0003800200 */
.L_x_67:
[----:B------:R-:W-:Y:S01]  /*7300*/  NOP ;  /* 0x0000000000007918 */ /* 0x000fe20000000000 */
[----:B------:R-:W-:Y:S01]  /*7310*/  BSSY.RECONVERGENT B0, `(.L_x_69) ;  /* 0x000001b000007945 */ /* 0x000fe20003800200 */
[----:B------:R-:W-:Y:S01]  /*7320*/  ISETP.GE.AND P4, PT, R8, R71, PT ;  /* 0x000000470800720c */ /* 0x000fe20003f86270 */
[----:B------:R-:W-:Y:S02]  /*7330*/  VIADD R8, R53, 0xa80 ;  /* 0x00000a8035087836 */ /* 0x000fe40000000000 */
[----:B------:R-:W-:Y:S10]  /*7340*/  @P6 BRA `(.L_x_70) ;  /* 0x00000000005c6947 */ /* 0x000ff40003800000 */
[----:B--2---:R-:W2:Y:S01]  /*7350*/  LDS.64 R2, [R0+0xc00] ;  /* 0x000c000000027984 */ /* 0x004ea20000000a00 */
        /* <DEDUP_REMOVED lines=22> */
.L_x_70:
[----:B------:R-:W-:Y:S05]  /*74c0*/  BSYNC.RECONVERGENT B0 ;  /* 0x0000000000007941 */ /* 0x000fea0003800200 */
.L_x_69:
[----:B------:R-:W-:Y:S01]  /*74d0*/  NOP ;  /* 0x0000000000007918 */ /* 0x000fe20000000000 */
[----:B------:R-:W-:Y:S01]  /*74e0*/  BSSY.RECONVERGENT B0, `(.L_x_71) ;  /* 0x000001b000007945 */ /* 0x000fe20003800200 */
[----:B------:R-:W-:Y:S02]  /*74f0*/  ISETP.GE.AND P6, PT, R8, R71, PT ;  /* 0x000000470800720c */ /* 0x000fe40003fc6270 */
[----:B------:R-:W-:Y:S01]  /*7500*/  LOP3.LUT R8, R53, 0xc00, RZ, 0xfc, !PT ;  /* 0x00000c0035087812 */ /* 0x000fe200078efcff */
[----:B------:R-:W-:Y:S10]  /*7510*/  @P5 BRA `(.L_x_72) ;  /* 0x00000000005c5947 */ /* 0x000ff40003800000 */
[----:B--23--:R-:W2:Y:S01]  /*7520*/  LDS.64 R2, [R0+0x1800] ;  /* 0x0018000000027984 */ /* 0x00cea20000000a00 */
        /* <DEDUP_REMOVED lines=22> */
.L_x_72:
[----:B------:R-:W-:Y:S05]  /*7690*/  BSYNC.RECONVERGENT B0 ;  /* 0x0000000000007941 */ /* 0x000fea0003800200 */
.L_x_71:
[----:B------:R-:W-:Y:S01]  /*76a0*/  NOP ;  /* 0x0000000000007918 */ /* 0x000fe20000000000 */
[----:B------:R-:W-:Y:S01]  /*76b0*/  BSSY.RECONVERGENT B0, `(.L_x_73) ;  /* 0x000001b000007945 */ /* 0x000fe20003800200 */
[----:B------:R-:W-:Y:S01]  /*76c0*/  ISETP.GE.AND P5, PT, R8, R71, PT ;  /* 0x000000470800720c */ /* 0x000fe20003fa6270 */
[----:B------:R-:W-:Y:S02]  /*76d0*/  VIADD R8, R53, 0xd80 ;  /* 0x00000d8035087836 */ /* 0x000fe40000000000 */
[----:B------:R-:W-:Y:S10]  /*76e0*/  @P1 BRA `(.L_x_74) ;  /* 0x00000000005c1947 */ /* 0x000ff40003800000 */
[----:B--234-:R-:W2:Y:S01]  /*76f0*/  LDS.64 R2, [R0+0x2400] ;  /* 0x0024000000027984 */ /* 0x01cea20000000a00 */
        /* <DEDUP_REMOVED lines=22> */
.L_x_74:
[----:B------:R-:W-:Y:S05]  /*7860*/  BSYNC.RECONVERGENT B0 ;  /* 0x0000000000007941 */ /* 0x000fea0003800200 */
.L_x_73:
        /* <DEDUP_REMOVED lines=28> */
.L_x_76:
[----:B------:R-:W-:Y:S05]  /*7a30*/  BSYNC.RECONVERGENT B0 ;  /* 0x0000000000007941 */ /* 0x000fea0003800200 */
.L_x_75:
        /* <DEDUP_REMOVED lines=28> */
.L_x_78:
[----:B------:R-:W-:Y:S05]  /*7c00*/  BSYNC.RECONVERGENT B0 ;  /* 0x0000000000007941 */ /* 0x000fea0003800200 */
.L_x_77:
        /* <DEDUP_REMOVED lines=28> */
.L_x_80:
[----:B------:R-:W-:Y:S05]  /*7dd0*/  BSYNC.RECONVERGENT B0 ;  /* 0x0000000000007941 */ /* 0x000fea0003800200 */
.L_x_79:
        /* <DEDUP_REMOVED lines=28> */
.L_x_82:
[----:B------:R-:W-:Y:S05]  /*7fa0*/  BSYNC.RECONVERGENT B0 ;  /* 0x0000000000007941 */ /* 0x000fea0003800200 */
.L_x_81:
[----:B------:R-:W-:Y:S01]  /*7fb0*/  NOP ;  /* 0x0000000000007918 */ /* 0x000fe20000000000 */
[----:B------:R-:W-:Y:S01]  /*7fc0*/  BSSY.RECONVERGENT B0, `(.L_x_83) ;  /* 0x000001a000007945 */ /* 0x000fe20003800200 */
[----:B------:R-:W-:-:S03]  /*7fd0*/  ISETP.GE.AND P6, PT, R8, R71, PT ;  /* 0x000000470800720c */ /* 0x000fc60003fc6270 */
        /* <DEDUP_REMOVED lines=24> */
.L_x_84:
[----:B------:R-:W-:Y:S05]  /*8160*/  BSYNC.RECONVERGENT B0 ;  /* 0x0000000000007941 */ /* 0x000fea0003800200 */
.L_x_83:
[----:B------:R-:W-:Y:S01]  /*8170*/  NOP ;  /* 0x0000000000007918 */ /* 0x000fe20000000000 */
[----:B------:R-:W-:Y:S04]  /*8180*/  BSSY.RECONVERGENT B0, `(.L_x_85) ;  /* 0x0000019000007945 */ /* 0x000fe80003800200 */
[----:B------:R-:W-:Y:S05]  /*8190*/  @P1 BRA `(.L_x_86) ;  /* 0x00000000005c1947 */ /* 0x000fea0003800000 */
        /* <DEDUP_REMOVED lines=23> */
.L_x_86:
[----:B------:R-:W-:Y:S05]  /*8310*/  BSYNC.RECONVERGENT B0 ;  /* 0x0000000000007941 */ /* 0x000fea0003800200 */
.L_x_85:
        /* <DEDUP_REMOVED lines=26> */
.L_x_88:
[----:B------:R-:W-:Y:S05]  /*84c0*/  BSYNC.RECONVERGENT B0 ;  /* 0x0000000000007941 */ /* 0x000fea0003800200 */
.L_x_87:
        /* <DEDUP_REMOVED lines=26> */
.L_x_90:
[----:B------:R-:W-:Y:S05]  /*8670*/  BSYNC.RECONVERGENT B0 ;  /* 0x0000000000007941 */ /* 0x000fea0003800200 */
.L_x_89:
        /* <DEDUP_REMOVED lines=26> */
.L_x_92:
[----:B------:R-:W-:Y:S05]  /*8820*/  BSYNC.RECONVERGENT B0 ;  /* 0x0000000000007941 */ /* 0x000fea0003800200 */
.L_x_91:
        /* <DEDUP_REMOVED lines=26> */
.L_x_94:
[----:B------:R-:W-:Y:S05]  /*89d0*/  BSYNC.RECONVERGENT B0 ;  /* 0x0000000000007941 */ /* 0x000fea0003800200 */
.L_x_93:
[----:B------:R-:W-:Y:S01]  /*89e0*/  NOP ;  /* 0x0000000000007918 */ /* 0x000fe20000000000 */
[----:B--234-:R-:W2:Y:S01]  /*89f0*/  LDS.64 R2, [R0+0xa800] ;  /* 0x00a8000000027984 */ /* 0x01cea20000000a00 */
[----:B------:R-:W3:Y:S01]  /*8a00*/  LDCU UR4, c[0x0][0x3c4] ;  /* 0x00007880ff0477ac */ /* 0x000ee20008000800 */
[----:B------:R-:W-:Y:S01]  /*8a10*/  VIADD R6, R53, 0x1500 ;  /* 0x0000150035067836 */ /* 0x000fe20000000000 */
[----:B------:R-:W-:Y:S01]  /*8a20*/  BSSY.RECONVERGENT B0, `(.L_x_95) ;  /* 0x0000018000007945 */ /* 0x000fe20003800200 */
[----:B--2---:R-:W-:-:S04]  /*8a30*/  ISETP.NE.U32.AND P0, PT, R2, -0x1, PT ;  /* 0xffffffff0200780c */ /* 0x004fc80003f05070 */
[----:B------:R-:W-:-:S04]  /*8a40*/  ISETP.NE.AND.EX P0, PT, R3, 0x7fffffff, PT, P0 ;  /* 0x7fffffff0300780c */ /* 0x000fc80003f05300 */
[----:B------:R-:W-:Y:S02]  /*8a50*/  SEL R5, R2, RZ, P0 ;  /* 0x000000ff02057207 */ /* 0x000fe40000000000 */
[----:B------:R-:W-:Y:S02]  /*8a60*/  SEL R4, R3, 0x80000000, P0 ;  /* 0x8000000003047807 */ /* 0x000fe40000000000 */
[----:B------:R-:W-:Y:S02]  /*8a70*/  ISETP.GE.AND P0, PT, R6, R71, PT ;  /* 0x000000470600720c */ /* 0x000fe40003f06270 */
[----:B---3--:R-:W-:-:S04]  /*8a80*/  SHF.R.U64 R5, R5, UR4, R4 ;  /* 0x0000000405057c19 */ /* 0x008fc80008001204 */
[----:B------:R-:W-:-:S05]  /*8a90*/  LOP3.LUT R5, R5, R70, RZ, 0x30, !PT ;  /* 0x0000004605057212 */ /* 0x000fca00078e30ff */
[----:B------:R-:W-:-:S06]  /*8aa0*/  IMAD R5, R5, 0x8, R72 ;  /* 0x0000000805057824 */ /* 0x000fcc00078e0248 */
[----:B------:R-:W2:Y:S02]  /*8ab0*/  LDS.64 R4, [R5+0xb400] ;  /* 0x00b4000005047984 */ /* 0x000ea40000000a00 */
[----:B--2---:R-:W-:-:S05]  /*8ac0*/  IADD3 R52, P1, PT, R4, R53, RZ ;  /* 0x0000003504347210 */ /* 0x004fca0007f3e0ff */
[----:B------:R-:W-:Y:S01]  /*8ad0*/  IMAD.X R11, RZ, RZ, R5, P1 ;  /* 0x000000ffff0b7224 */ /* 0x000fe200008e0605 */
[----:B------:R-:W-:Y:S07]  /*8ae0*/  @P0 BRA `(.L_x_96) ;  /* 0x00000000002c0947 */ /* 0x000fee0003800000 */
[----:B------:R-:W2:Y:S01]  /*8af0*/  LDCU.64 UR4, c[0x0][0x3a0] ;  /* 0x00007400ff0477ac */ /* 0x000ea20008000a00 */
[----:B------:R-:W-:Y:S01]  /*8b00*/  ISETP.GT.U32.AND P0, PT, R2, -0x1, PT ;  /* 0xffffffff0200780c */ /* 0x000fe20003f04070 */
[----:B------:R-:W-:-:S03]  /*8b10*/  IMAD.MOV.U32 R9, RZ, RZ, -0x1 ;  /* 0xffffffffff097424 */ /* 0x000fc600078e00ff */
[----:B------:R-:W-:-:S04]  /*8b20*/  ISETP.GT.AND.EX P0, PT, R3, -0x1, PT, P0 ;  /* 0xffffffff0300780c */ /* 0x000fc80003f04300 */
[----:B------:R-:W-:Y:S02]  /*8b30*/  SEL R7, RZ, 0xffffffff, !P0 ;  /* 0xffffffffff077807 */ /* 0x000fe40004000000 */
[----:B------:R-:W-:Y:S02]  /*8b40*/  SEL R9, R9, 0x80000000, P0 ;  /* 0x8000000009097807 */ /* 0x000fe40000000000 */
[----:B------:R-:W-:Y:S02]  /*8b50*/  LOP3.LUT R2, R7, R2, RZ, 0x3c, !PT ;  /* 0x0000000207027212 */ /* 0x000fe400078e3cff */
[----:B------:R-:W-:Y:S02]  /*8b60*/  LOP3.LUT R3, R9, R3, RZ, 0x3c, !PT ;  /* 0x0000000309037212 */ /* 0x000fe400078e3cff */
[----:B--2---:R-:W-:-:S04]  /*8b70*/  LEA R4, P1, R52, UR4, 0x3 ;  /* 0x0000000434047c11 */ /* 0x004fc8000f8218ff */
[----:B------:R-:W-:-:S05]  /*8b80*/  LEA.HI.X R5, R52, UR5, R11, 0x3, P1 ;  /* 0x0000000534057c11 */ /* 0x000fca00088f1c0b */
[----:B------:R2:W-:Y:S04]  /*8b90*/  STG.E.64 desc[UR6][R4.64+0xa800], R2 ;  /* 0x00a8000204007986 */ /* 0x0005e8000c101b06 */
.L_x_96:
[----:B------:R-:W-:Y:S05]  /*8ba0*/  BSYNC.RECONVERGENT B0 ;  /* 0x0000000000007941 */ /* 0x000fea0003800200 */
.L_x_95:
[----:B------:R-:W-:Y:S01]  /*8bb0*/  NOP ;  /* 0x0000000000007918 */ /* 0x000fe20000000000 */
[----:B------:R-:W-:Y:S05]  /*8bc0*/  EXIT ;  /* 0x000000000000794d */ /* 0x000fea0003800000 */
.L_x_25:
[----:B------:R-:W-:Y:S02]  /*8bd0*/  IMAD.MOV.U32 R0, RZ, RZ, 0x1 ;  /* 0x00000001ff007424 */ /* 0x000fe400078e00ff */
[----:B------:R-:W-:Y:S02]  /*8be0*/  IMAD.MOV.U32 R77, RZ, RZ, R2 ;  /* 0x000000ffff4d7224 */ /* 0x000fe400078e0002 */
[----:B------:R-:W-:Y:S02]  /*8bf0*/  IMAD.MOV.U32 R75, RZ, RZ, RZ ;  /* 0x000000ffff4b7224 */ /* 0x000fe400078e00ff */
[----:B------:R-:W-:-:S07]  /*8c00*/  IMAD.MOV.U32 R76, RZ, RZ, -0x1 ;  /* 0xffffffffff4c7424 */ /* 0x000fce00078e00ff */
[----:B------:R-:W-:Y:S05]  /*8c10*/  WARPSYNC.COLLECTIVE R76, `(.L_x_97) ;  /* 0x000000004c087348 */ /* 0x000fea0003c00000 */
[----:B------:R0:W1:Y:S02]  /*8c20*/  SHFL.UP P0, R0, R77, R0, R75 ;  /* 0x040000004d007389 */ /* 0x000064000000004b */
[----:B01----:R-:W-:Y:S05]  /*8c30*/  ENDCOLLECTIVE ;  /* 0x000000000000791b */ /* 0x003fea0003800000 */
.L_x_97:
[----:B------:R-:W-:Y:S02]  /*8c40*/  IMAD.MOV.U32 R77, RZ, RZ, R0 ;  /* 0x000000ffff4d7224 */ /* 0x000fe400078e0000 */
[----:B------:R-:W-:Y:S02]  /*8c50*/  IMAD.MOV.U32 R0, RZ, RZ, 0x2 ;  /* 0x00000002ff007424 */ /* 0x000fe400078e00ff */
[----:B------:R-:W-:-:S07]  /*8c60*/  @P0 IMAD.IADD R77, R2, 0x1, R77 ;  /* 0x00000001024d0824 */ /* 0x000fce00078e024d */
[----:B------:R-:W-:Y:S05]  /*8c70*/  WARPSYNC.COLLECTIVE R76, `(.L_x_98) ;  /* 0x000000004c087348 */ /* 0x000fea0003c00000 */
[----:B------:R0:W1:Y:S02]  /*8c80*/  SHFL.UP P0, R0, R77, R0, R75 ;  /* 0x040000004d007389 */ /* 0x000064000000004b */
[----:B01----:R-:W-:Y:S05]  /*8c90*/  ENDCOLLECTIVE ;  /* 0x000000000000791b */ /* 0x003fea0003800000 */
.L_x_98:
[----:B------:R-:W-:Y:S02]  /*8ca0*/  IMAD.MOV.U32 R73, RZ, RZ, R0 ;  /* 0x000000ffff497224 */ /* 0x000fe400078e0000 */
[----:B------:R-:W-:Y:S02]  /*8cb0*/  IMAD.MOV.U32 R0, RZ, RZ, 0x4 ;  /* 0x00000004ff007424 */ /* 0x000fe400078e00ff */
[----:B------:R-:W-:-:S04]  /*8cc0*/  @P0 IMAD.IADD R73, R77, 0x1, R73 ;  /* 0x000000014d490824 */ /* 0x000fc800078e0249 */
[----:B------:R-:W-:-:S07]  /*8cd0*/  IMAD.MOV.U32 R77, RZ, RZ, R73 ;  /* 0x000000ffff4d7224 */ /* 0x000fce00078e0049 */
[----:B------:R-:W-:Y:S05]  /*8ce0*/  WARPSYNC.COLLECTIVE R76, `(.L_x_99) ;  /* 0x000000004c087348 */ /* 0x000fea0003c00000 */
[----:B------:R0:W1:Y:S02]  /*8cf0*/  SHFL.UP P0, R0, R77, R0, R75 ;  /* 0x040000004d007389 */ /* 0x000064000000004b */
[----:B01----:R-:W-:Y:S05]  /*8d00*/  ENDCOLLECTIVE ;  /* 0x000000000000791b */ /* 0x003fea0003800000 */
.L_x_99:
[----:B------:R-:W-:Y:S02]  /*8d10*/  IMAD.MOV.U32 R77, RZ, RZ, R0 ;  /* 0x000000ffff4d7224 */ /* 0x000fe400078e0000 */
[----:B------:R-:W-:Y:S02]  /*8d20*/  IMAD.MOV.U32 R0, RZ, RZ, 0x8 ;  /* 0x00000008ff007424 */ /* 0x000fe400078e00ff */
[----:B------:R-:W-:-:S07]  /*8d30*/  @P0 IMAD.IADD R77, R73, 0x1, R77 ;  /* 0x00000001494d0824 */ /* 0x000fce00078e024d */
[----:B------:R-:W-:Y:S05]  /*8d40*/  WARPSYNC.COLLECTIVE R76, `(.L_x_100) ;  /* 0x000000004c087348 */ /* 0x000fea0003c00000 */
[----:B------:R0:W1:Y:S02]  /*8d50*/  SHFL.UP P0, R0, R77, R0, R75 ;  /* 0x040000004d007389 */ /* 0x000064000000004b */
[----:B01----:R-:W-:Y:S05]  /*8d60*/  ENDCOLLECTIVE ;  /* 0x000000000000791b */ /* 0x003fea0003800000 */
.L_x_100:
[----:B------:R-:W-:Y:S02]  /*8d70*/  IMAD.MOV.U32 R73, RZ, RZ, R0 ;  /* 0x000000ffff497224 */ /* 0x000fe400078e0000 */
[----:B------:R-:W-:Y:S02]  /*8d80*/  IMAD.MOV.U32 R0, RZ, RZ, 0x10 ;  /* 0x00000010ff007424 */ /* 0x000fe400078e00ff */
[----:B------:R-:W-:-:S04]  /*8d90*/  @P0 IMAD.IADD R73, R77, 0x1, R73 ;  /* 0x000000014d490824 */ /* 0x000fc800078e0249 */
[----:B------:R-:W-:-:S07]  /*8da0*/  IMAD.MOV.U32 R77, RZ, RZ, R73 ;  /* 0x000000ffff4d7224 */ /* 0x000fce00078e0049 */
[----:B------:R-:W-:Y:S05]  /*8db0*/  WARPSYNC.COLLECTIVE R76, `(.L_x_101) ;  /* 0x000000004c087348 */ /* 0x000fea0003c00000 */
[----:B------:R0:W1:Y:S02]  /*8dc0*/  SHFL.UP P0, R0, R77, R0, R75 ;  /* 0x040000004d007389 */ /* 0x000064000000004b */
[----:B01----:R-:W-:Y:S05]  /*8dd0*/  ENDCOLLECTIVE ;  /* 0x000000000000791b */ /* 0x003fea0003800000 */
.L_x_101:
[----:B------:R-:W-:Y:S05]  /*8de0*/  BRA `(.L_x_102) ;  /* 0xffffffa000547947 */ /* 0x000fea000383ffff */
.L_x_103:
[----:B------:R-:W-:-:S00]  /*8df0*/  BRA `(.L_x_103) ;  /* 0xfffffffc00fc7947 */ /* 0x000fc0000383ffff */
[----:B------:R-:W-:-:S00]  /*8e00*/  NOP ;  /* 0x0000000000007918 */ /* 0x000fc00000000000 */
[----:B------:R-:W-:-:S00]  /*8e10*/  NOP ;  /* 0x0000000000007918 */ /* 0x000fc00000000000 */
[----:B------:R-:W-:-:S00]  /*8e20*/  NOP ;  /* 0x0000000000007918 */ /* 0x000fc00000000000 */
[----:B------:R-:W-:-:S00]  /*8e30*/  NOP ;  /* 0x0000000000007918 */ /* 0x000fc00000000000 */
[----:B------:R-:W-:-:S00]  /*8e40*/  NOP ;  /* 0x0000000000007918 */ /* 0x000fc00000000000 */
[----:B------:R-:W-:-:S00]  /*8e50*/  NOP ;  /* 0x0000000000007918 */ /* 0x000fc00000000000 */
[----:B------:R-:W-:-:S00]  /*8e60*/  NOP ;  /* 0x0000000000007918 */ /* 0x000fc00000000000 */
[----:B------:R-:W-:-:S00]  /*8e70*/  NOP ;  /* 0x0000000000007918 */ /* 0x000fc00000000000 */
.L_x_654:


//--------------------- .text._ZN3cub18CUB_300001_SM_10006detail10radix_sort33DeviceRadixSortExclusiveSumKernelINS1_5radix10policy_hubIdNS0_8NullTypeEyE10Policy1000EyEEvPT0_ --------------------------
	.section	.text._ZN3cub18CUB_300001_SM_10006detail10radix_sort33DeviceRadixSortExclusiveSumKernelINS1_5radix10policy_hubIdNS0_8NullTypeEyE10Policy1000EyEEvPT0_,"ax",@progbits
	.align	128
        .global         _ZN3cub18CUB_300001_SM_10006detail10radix_sort33DeviceRadixSortExclusiveSumKernelINS1_5radix10policy_hubIdNS0_8NullTypeEyE10Policy1000EyEEvPT0_
        .type           _ZN3cub18CUB_300001_SM_10006detail10radix_sort33DeviceRadixSortExclusiveSumKernelINS1_5radix10policy_hubIdNS0_8NullTypeEyE10Policy1000EyEEvPT0_,@function
        .size           _ZN3cub18CUB_300001_SM_10006detail10radix_sort33DeviceRadixSortExclusiveSumKernelINS1_5radix10policy_hubIdNS0_8NullTypeEyE10Policy1000EyEEvPT0_,(.L_x_655 - _ZN3cub18CUB_300001_SM_10006detail10radix_sort33DeviceRadixSortExclusiveSumKernelINS1_5radix10policy_hubIdNS0_8NullTypeEyE10Policy1000EyEEvPT0_)
        .other          _ZN3cub18CUB_300001_SM_10006detail10radix_sort33DeviceRadixSortExclusiveSumKernelINS1_5radix10policy_hubIdNS0_8NullTypeEyE10Policy1000EyEEvPT0_,@"STO_CUDA_ENTRY STV_DEFAULT"
_ZN3cub18CUB_300001_SM_10006detail10radix_sort33DeviceRadixSortExclusiveSumKernelINS1_5radix10policy_hubIdNS0_8NullTypeEyE10Policy1000EyEEvPT0_:
.text._ZN3cub18CUB_300001_SM_10006detail10radix_sort33DeviceRadixSortExclusiveSumKernelINS1_5radix10policy_hubIdNS0_8NullTypeEyE10Policy1000EyEEvPT0_:
[----:B------:R-:W-:Y:S01]  /*0000*/  LDC R1, c[0x0][0x37c] ;  /* 0x0000df00ff017b82 */ /* 0x000fe20000000800 */
[----:B------:R-:W0:Y:S07]  /*0010*/  S2R R18, SR_TID.X ;  /* 0x0000000000127919 */ /* 0x000e2e0000002100 */
[----:B------:R-:W1:Y:S01]  /*0020*/  LDC.64 R16, c[0x0][0x380] ;  /* 0x0000e000ff107b82 */ /* 0x000e620000000a00 */
[----:B------:R-:W2:Y:S01]  /*0030*/  LDCU.64 UR4, c[0x0][0x358] ;  /* 0x00006b00ff0477ac */ /* 0x000ea20008000a00 */
[----:B------:R-:W3:Y:S01]  /*0040*/  S2R R5, SR_CTAID.X ;  /* 0x0000000000057919 */ /* 0x000ee20000002500 */
[----:B0-----:R-:W-:Y:S01]  /*0050*/  ISETP.GT.U32.AND P1, PT, R18, 0xff, PT ;  /* 0x000000ff1200780c */ /* 0x001fe20003f24070 */
[----:B---3--:R-:W-:-:S04]  /*0060*/  IMAD R5, R5, 0x100, R18 ;  /* 0x0000010005057824 */ /* 0x008fc800078e0212 */
[----:B-1----:R-:W-:-:S08]  /*0070*/  IMAD.WIDE R16, R5, 0x8, R16 ;  /* 0x0000000805107825 */ /* 0x002fd000078e0210 */
[----:B--2---:R-:W2:Y:S01]  /*0080*/  @!P1 LDG.E.64 R2, desc[UR4][R16.64] ;  /* 0x0000000410029981 */ /* 0x004ea2000c1e1b00 */
[----:B------:R-:W-:Y:S02]  /*0090*/  MOV R0, 0x400 ;  /* 0x0000040000007802 */ /* 0x000fe40000000f00 */
[C---:B------:R-:W-:Y:S01]  /*00a0*/  ISETP.GT.U32.AND P0, PT, R18.reuse, 0x1f, PT ;  /* 0x0000001f1200780c */ /* 0x040fe20003f04070 */
[----:B------:R-:W0:Y:S02]  /*00b0*/  S2R R5, SR_CgaCtaId ;  /* 0x0000000000057919 */ /* 0x000e240000008800 */
[----:B0-----:R-:W-:Y:S02]  /*00c0*/  LEA R5, R5, R0, 0x18 ;  /* 0x0000000005057211 */ /* 0x001fe400078ec0ff */
[----:B------:R-:W-:-:S05]  /*00d0*/  LEA.HI R0, R18, R18, RZ, 0x1d ;  /* 0x0000001212007211 */ /* 0x000fca00078fe8ff */
[----:B------:R-:W-:-:S05]  /*00e0*/  IMAD R0, R0, 0x8, R5 ;  /* 0x0000000800007824 */ /* 0x000fca00078e0205 */
[----:B--2---:R0:W-:Y:S01]  /*00f0*/  STS.64 [R0+0x10], R2 ;  /* 0x0000100200007388 */ /* 0x0041e20000000a00 */
[----:B------:R-:W-:Y:S06]  /*0100*/  BAR.SYNC.DEFER_BLOCKING 0x0 ;  /* 0x0000000000007b1d */ /* 0x000fec0000010000 */
[----:B------:R-:W-:Y:S05]  /*0110*/  @P0 BRA `(.L_x_104) ;  /* 0x0000000400240947 */ /* 0x000fea0003800000 */
[----:B------:R-:W-:Y:S01]  /*0120*/  IMAD R18, R18, 0x48, R5 ;  /* 0x0000004812127824 */ /* 0x000fe200078e0205 */
[----:B------:R-:W-:-:S04]  /*0130*/  UMOV UR6, 0xffffffff ;  /* 0xffffffff00067882 */ /* 0x000fc80000000000 */
[----:B------:R-:W-:Y:S04]  /*0140*/  LDS.64 R14, [R18+0x10] ;  /* 0x00001000120e7984 */ /* 0x000fe80000000a00 */
[----:B------:R-:W-:Y:S04]  /*0150*/  LDS.64 R12, [R18+0x18] ;  /* 0x00001800120c7984 */ /* 0x000fe80000000a00 */
[----:B------:R-:W1:Y:S04]  /*0160*/  LDS.64 R10, [R18+0x20] ;  /* 0x00002000120a7984 */ /* 0x000e680000000a00 */
[----:B------:R-:W-:Y:S04]  /*0170*/  LDS.64 R8, [R18+0x28] ;  /* 0x0000280012087984 */ /* 0x000fe80000000a00 */
[----:B------:R-:W2:Y:S04]  /*0180*/  LDS.64 R6, [R18+0x30] ;  /* 0x0000300012067984 */ /* 0x000ea80000000a00 */
[----:B------:R-:W-:Y:S04]  /*0190*/  LDS.64 R4, [R18+0x38] ;  /* 0x0000380012047984 */ /* 0x000fe80000000a00 */
[----:B0-----:R-:W0:Y:S04]  /*01a0*/  LDS.64 R2, [R18+0x40] ;  /* 0x0000400012027984 */ /* 0x001e280000000a00 */
[----:B------:R-:W3:Y:S01]  /*01b0*/  LDS.64 R20, [R18+0x48] ;  /* 0x0000480012147984 */ /* 0x000ee20000000a00 */
[----:B-1----:R-:W-:-:S04]  /*01c0*/  IADD3 R19, P3, P4, R10, R12, R14 ;  /* 0x0000000c0a137210 */ /* 0x002fc80007c7e00e */
[----:B------:R-:W-:Y:S02]  /*01d0*/  IADD3.X R23, PT, PT, R11, R13, R15, P3, P4 ;  /* 0x0000000d0b177210 */ /* 0x000fe40001fe840f */
[----:B--2---:R-:W-:-:S04]  /*01e0*/  IADD3 R19, P0, P2, R6, R19, R8 ;  /* 0x0000001306137210 */ /* 0x004fc80007a1e008 */
[----:B------:R-:W-:Y:S02]  /*01f0*/  IADD3.X R23, PT, PT, R7, R23, R9, P0, P2 ;  /* 0x0000001707177210 */ /* 0x000fe400007e4409 */
[----:B0-----:R-:W-:-:S04]  /*0200*/  IADD3 R19, P3, P4, R2, R19, R4 ;  /* 0x0000001302137210 */ /* 0x001fc80007c7e004 */
[----:B---3--:R-:W-:Y:S02]  /*0210*/  IADD3 R20, P0, PT, R20, R19, RZ ;  /* 0x0000001314147210 */ /* 0x008fe40007f1e0ff */
[----:B------:R-:W-:-:S05]  /*0220*/  IADD3.X R19, PT, PT, R3, R23, R5, P3, P4 ;  /* 0x0000001703137210 */ /* 0x000fca0001fe8405 */
[----:B------:R-:W-:Y:S01]  /*0230*/  IMAD.X R19, R21, 0x1, R19, P0 ;  /* 0x0000000115137824 */ /* 0x000fe200000e0613 */
[----:B------:R-:W-:Y:S06]  /*0240*/  BRA.DIV UR6, `(.L_x_105) ;  /* 0x0000000206f07947 */ /* 0x000fec000b800000 */
[----:B------:R-:W0:Y:S04]  /*0250*/  SHFL.UP PT, R27, R20, 0x1, RZ ;  /* 0x04200000141b7989 */ /* 0x000e2800000e00ff */
[----:B------:R-:W1:Y:S01]  /*0260*/  SHFL.UP P0, R25, R19, 0x1, RZ ;  /* 0x0420000013197989 */ /* 0x000e6200000000ff */
[----:B0-----:R-:W-:-:S04]  /*0270*/  IADD3 R22, P2, PT, R27, R20, RZ ;  /* 0x000000141b167210 */ /* 0x001fc80007f5e0ff */
[----:B-1----:R-:W-:Y:S01]  /*0280*/  SEL R27, R22, R27, P0 ;  /* 0x0000001b161b7207 */ /* 0x002fe20000000000 */
[----:B------:R-:W-:-:S04]  /*0290*/  IMAD.X R26, R25, 0x1, R19, P2 ;  /* 0x00000001191a7824 */ /* 0x000fc800010e0613 */
[----:B------:R-:W0:Y:S01]  /*02a0*/  SHFL.UP PT, R28, R27, 0x2, RZ ;  /* 0x044000001b1c7989 */ /* 0x000e2200000e00ff */
[----:B------:R-:W-:-:S05]  /*02b0*/  SEL R26, R26, R25, P0 ;  /* 0x000000191a1a7207 */ /* 0x000fca0000000000 */
[----:B------:R-:W1:Y:S01]  /*02c0*/  SHFL.UP P0, R25, R26, 0x2, RZ ;  /* 0x044000001a197989 */ /* 0x000e6200000000ff */
[----:B0-----:R-:W-:-:S05]  /*02d0*/  IADD3 R21, P2, PT, R28, R27, RZ ;  /* 0x0000001b1c157210 */ /* 0x001fca0007f5e0ff */
[----:B-1----:R-:W-:Y:S01]  /*02e0*/  IMAD.X R22, R25, 0x1, R26, P2 ;  /* 0x0000000119167824 */ /* 0x002fe200010e061a */
[----:B------:R-:W-:-:S04]  /*02f0*/  SEL R28, R21, R28, P0 ;  /* 0x0000001c151c7207 */ /* 0x000fc80000000000 */
[----:B------:R-:W-:Y:S01]  /*0300*/  SEL R29, R22, R25, P0 ;  /* 0x00000019161d7207 */ /* 0x000fe20000000000 */
        /* <DEDUP_REMOVED lines=12> */
[----:B------:R0:W1:Y:S04]  /*03d0*/  SHFL.UP PT, R28, R27, 0x10, RZ ;  /* 0x060000001b1c7989 */ /* 0x00006800000e00ff */
[----:B------:R0:W2:Y:S02]  /*03e0*/  SHFL.UP P0, R25, R26, 0x10, RZ ;  /* 0x060000001a197989 */ /* 0x0000a400000000ff */
.L_x_116:
[----:B-1----:R-:W-:-:S04]  /*03f0*/  IADD3 R21, P2, PT, R28, R27, RZ ;  /* 0x0000001b1c157210 */ /* 0x002fc80007f5e0ff */
[----:B--2---:R-:W-:Y:S01]  /*0400*/  SEL R21, R21, R28, P0 ;  /* 0x0000001c15157207 */ /* 0x004fe20000000000 */
[----:B------:R-:W-:-:S05]  /*0410*/  IMAD.X R22, R25, 0x1, R26, P2 ;  /* 0x0000000119167824 */ /* 0x000fca00010e061a */
[----:B------:R-:W-:Y:S02]  /*0420*/  SEL R22, R22, R25, P0 ;  /* 0x0000001916167207 */ /* 0x000fe40000000000 */
[----:B------:R-:W-:-:S05]  /*0430*/  IADD3 R20, P0, PT, R21, -R20, RZ ;  /* 0x8000001415147210 */ /* 0x000fca0007f1e0ff */
[----:B------:R-:W-:Y:S01]  /*0440*/  IMAD.X R21, R22, 0x1, ~R19, P0 ;  /* 0x0000000116157824 */ /* 0x000fe200000e0e13 */
[----:B------:R-:W-:-:S04]  /*0450*/  IADD3 R14, P0, PT, R14, R20, RZ ;  /* 0x000000140e0e7210 */ /* 0x000fc80007f1e0ff */
[----:B------:R1:W-:Y:S01]  /*0460*/  STS.64 [R18+0x10], R20 ;  /* 0x0000101412007388 */ /* 0x0003e20000000a00 */
[----:B------:R-:W-:Y:S01]  /*0470*/  IMAD.X R15, R15, 0x1, R21, P0 ;  /* 0x000000010f0f7824 */ /* 0x000fe200000e0615 */
        /* <DEDUP_REMOVED lines=17> */
[----:B------:R-:W-:-:S05]  /*0590*/  IMAD.X R3, R3, 0x1, R5, P0 ;  /* 0x0000000103037824 */ /* 0x000fca00000e0605 */
[----:B------:R1:W-:Y:S03]  /*05a0*/  STS.64 [R18+0x48], R2 ;  /* 0x0000480212007388 */ /* 0x0003e60000000a00 */
.L_x_104:
[----:B------:R-:W-:Y:S05]  /*05b0*/  WARPSYNC.ALL ;  /* 0x0000000000007948 */ /* 0x000fea0003800000 */
[----:B------:R-:W-:Y:S06]  /*05c0*/  BAR.SYNC.DEFER_BLOCKING 0x0 ;  /* 0x0000000000007b1d */ /* 0x000fec0000010000 */
[----:B------:R-:W-:Y:S05]  /*05d0*/  @P1 EXIT ;  /* 0x000000000000194d */ /* 0x000fea0003800000 */
[----:B01----:R-:W0:Y:S04]  /*05e0*/  LDS.64 R2, [R0+0x10] ;  /* 0x0000100000027984 */ /* 0x003e280000000a00 */
[----:B0-----:R-:W-:Y:S01]  /*05f0*/  STG.E.64 desc[UR4][R16.64], R2 ;  /* 0x0000000210007986 */ /* 0x001fe2000c101b04 */
[----:B------:R-:W-:Y:S05]  /*0600*/  EXIT ;  /* 0x000000000000794d */ /* 0x000fea0003800000 */
.L_x_105:
[----:B------:R-:W-:Y:S02]  /*0610*/  IMAD.MOV.U32 R24, RZ, RZ, R20 ;  /* 0x000000ffff187224 */ /* 0x000fe400078e0014 */
[----:B------:R-:W-:Y:S02]  /*0620*/  IMAD.MOV.U32 R23, RZ, RZ, 0x1 ;  /* 0x00000001ff177424 */ /* 0x000fe400078e00ff */
[----:B------:R-:W-:Y:S02]  /*0630*/  IMAD.MOV.U32 R22, RZ, RZ, RZ ;  /* 0x000000ffff167224 */ /* 0x000fe400078e00ff */
[----:B------:R-:W-:-:S07]  /*0640*/  IMAD.MOV.U32 R21, RZ, RZ, -0x1 ;  /* 0xffffffffff157424 */ /* 0x000fce00078e00ff */
[----:B------:R-:W-:Y:S05]  /*0650*/  WARPSYNC.COLLECTIVE R21, `(.L_x_106) ;  /* 0x0000000015087348 */ /* 0x000fea0003c00000 */
[----:B------:R0:W1:Y:S02]  /*0660*/  SHFL.UP P0, R25, R24, R23, R22 ;  /* 0x0400001718197389 */ /* 0x0000640000000016 */
[----:B01----:R-:W-:Y:S05]  /*0670*/  ENDCOLLECTIVE ;  /* 0x000000000000791b */ /* 0x003fea0003800000 */
.L_x_106:
[----:B------:R-:W-:Y:S02]  /*0680*/  IMAD.MOV.U32 R24, RZ, RZ, R19 ;  /* 0x000000ffff187224 */ /* 0x000fe400078e0013 */
[----:B------:R-:W-:-:S07]  /*0690*/  IMAD.MOV.U32 R27, RZ, RZ, R25 ;  /* 0x000000ffff1b7224 */ /* 0x000fce00078e0019 */
[----:B------:R-:W-:Y:S05]  /*06a0*/  WARPSYNC.COLLECTIVE R21, `(.L_x_107) ;  /* 0x0000000015087348 */ /* 0x000fea0003c00000 */
[----:B------:R0:W1:Y:S02]  /*06b0*/  SHFL.UP P0, R25, R24, R23, R22 ;  /* 0x0400001718197389 */ /* 0x0000640000000016 */
[----:B01----:R-:W-:Y:S05]  /*06c0*/  ENDCOLLECTIVE ;  /* 0x000000000000791b */ /* 0x003fea0003800000 */
.L_x_107:
[----:B------:R-:W-:Y:S01]  /*06d0*/  IADD3 R26, P2, PT, R27, R20, RZ ;  /* 0x000000141b1a7210 */ /* 0x000fe20007f5e0ff */
[----:B------:R-:W-:-:S03]  /*06e0*/  IMAD.MOV.U32 R23, RZ, RZ, 0x2 ;  /* 0x00000002ff177424 */ /* 0x000fc600078e00ff */
[----:B------:R-:W-:Y:S01]  /*06f0*/  SEL R27, R26, R27, P0 ;  /* 0x0000001b1a1b7207 */ /* 0x000fe20000000000 */
[----:B------:R-:W-:-:S04]  /*0700*/  IMAD.X R26, R25, 0x1, R19, P2 ;  /* 0x00000001191a7824 */ /* 0x000fc800010e0613 */
[----:B------:R-:W-:Y:S01]  /*0710*/  IMAD.MOV.U32 R24, RZ, RZ, R27 ;  /* 0x000000ffff187224 */ /* 0x000fe200078e001b */
[----:B------:R-:W-:-:S07]  /*0720*/  SEL R26, R26, R25, P0 ;  /* 0x000000191a1a7207 */ /* 0x000fce0000000000 */
[----:B------:R-:W-:Y:S05]  /*0730*/  WARPSYNC.COLLECTIVE R21, `(.L_x_108) ;  /* 0x0000000015087348 */ /* 0x000fea0003c00000 */
[----:B------:R0:W1:Y:S02]  /*0740*/  SHFL.UP P0, R25, R24, R23, R22 ;  /* 0x0400001718197389 */ /* 0x0000640000000016 */
[----:B01----:R-:W-:Y:S05]  /*0750*/  ENDCOLLECTIVE ;  /* 0x000000000000791b */ /* 0x003fea0003800000 */
.L_x_108:
[----:B------:R-:W-:Y:S02]  /*0760*/  IMAD.MOV.U32 R24, RZ, RZ, R26 ;  /* 0x000000ffff187224 */ /* 0x000fe400078e001a */
[----:B------:R-:W-:-:S07]  /*0770*/  IMAD.MOV.U32 R28, RZ, RZ, R25 ;  /* 0x000000ffff1c7224 */ /* 0x000fce00078e0019 */
[----:B------:R-:W-:Y:S05]  /*0780*/  WARPSYNC.COLLECTIVE R21, `(.L_x_109) ;  /* 0x0000000015087348 */ /* 0x000fea0003c00000 */
[----:B------:R0:W1:Y:S02]  /*0790*/  SHFL.UP P0, R25, R24, R23, R22 ;  /* 0x0400001718197389 */ /* 0x0000640000000016 */
[----:B01----:R-:W-:Y:S05]  /*07a0*/  ENDCOLLECTIVE ;  /* 0x000000000000791b */ /* 0x003fea0003800000 */
.L_x_109:
        /* <DEDUP_REMOVED lines=9> */
.L_x_110:
[----:B------:R-:W-:Y:S02]  /*0840*/  IMAD.MOV.U32 R24, RZ, RZ, R29 ;  /* 0x000000ffff187224 */ /* 0x000fe400078e001d */
[----:B------:R-:W-:-:S07]  /*0850*/  IMAD.MOV.U32 R27, RZ, RZ, R25 ;  /* 0x000000ffff1b7224 */ /* 0x000fce00078e0019 */
[----:B------:R-:W-:Y:S05]  /*0860*/  WARPSYNC.COLLECTIVE R21, `(.L_x_111) ;  /* 0x0000000015087348 */ /* 0x000fea0003c00000 */
[----:B------:R0:W1:Y:S02]  /*0870*/  SHFL.UP P0, R25, R24, R23, R22 ;  /* 0x0400001718197389 */ /* 0x0000640000000016 */
[----:B01----:R-:W-:Y:S05]  /*0880*/  ENDCOLLECTIVE ;  /* 0x000000000000791b */ /* 0x003fea0003800000 */
.L_x_111:
        /* <DEDUP_REMOVED lines=9> */
.L_x_112:
[----:B------:R-:W-:Y:S02]  /*0920*/  IMAD.MOV.U32 R24, RZ, RZ, R29 ;  /* 0x000000ffff187224 */ /* 0x000fe400078e001d */
[----:B------:R-:W-:-:S07]  /*0930*/  IMAD.MOV.U32 R27, RZ, RZ, R25 ;  /* 0x000000ffff1b7224 */ /* 0x000fce00078e0019 */
[----:B------:R-:W-:Y:S05]  /*0940*/  WARPSYNC.COLLECTIVE R21, `(.L_x_113) ;  /* 0x0000000015087348 */ /* 0x000fea0003c00000 */
[----:B------:R0:W1:Y:S02]  /*0950*/  SHFL.UP P0, R25, R24, R23, R22 ;  /* 0x0400001718197389 */ /* 0x0000640000000016 */
[----:B01----:R-:W-:Y:S05]  /*0960*/  ENDCOLLECTIVE ;  /* 0x000000000000791b */ /* 0x003fea0003800000 */
.L_x_113:
        /* <DEDUP_REMOVED lines=9> */
.L_x_114:
[----:B------:R-:W-:Y:S02]  /*0a00*/  IMAD.MOV.U32 R24, RZ, RZ, R26 ;  /* 0x000000ffff187224 */ /* 0x000fe400078e001a */
[----:B------:R-:W-:-:S07]  /*0a10*/  IMAD.MOV.U32 R28, RZ, RZ, R25 ;  /* 0x000000ffff1c7224 */ /* 0x000fce00078e0019 */
[----:B------:R-:W-:Y:S05]  /*0a20*/  WARPSYNC.COLLECTIVE R21, `(.L_x_115) ;  /* 0x0000000015087348 */ /* 0x000fea0003c00000 */
[----:B------:R0:W1:Y:S02]  /*0a30*/  SHFL.UP P0, R25, R24, R23, R22 ;  /* 0x0400001718197389 */ /* 0x0000640000000016 */
[----:B01----:R-:W-:Y:S05]  /*0a40*/  ENDCOLLECTIVE ;  /* 0x000000000000791b */ /* 0x003fea0003800000 */
.L_x_115:
[----:B------:R-:W-:Y:S05]  /*0a50*/  BRA `(.L_x_116) ;  /* 0xfffffff800647947 */ /* 0x000fea000383ffff */
.L_x_117:
        /* <DEDUP_REMOVED lines=10> */
.L_x_655:


//--------------------- .text._ZN3cub18CUB_300001_SM_10006detail10radix_sort30DeviceRadixSortHistogramKernelINS1_5radix10policy_hubIdNS0_8NullTypeEyE10Policy1000ELNS0_9SortOrderE0EdyNS1_21identity_decomposer_tEEEvPT2_PKT1_SB_iiT3_ --------------------------
	.section	.text._ZN3cub18CUB_300001_SM_10006detail10radix_sort30DeviceRadixSortHistogramKernelINS1_5radix10policy_hubIdNS0_8NullTypeEyE10Policy1000ELNS0_9SortOrderE0EdyNS1_21identity_decomposer_tEEEvPT2_PKT1_SB_iiT3_,"ax",@progbits
	.align	128
        .global         _ZN3cub18CUB_300001_SM_10006detail10radix_sort30DeviceRadixSortHistogramKernelINS1_5radix10policy_hubIdNS0_8NullTypeEyE10Policy1000ELNS0_9SortOrderE0EdyNS1_21identity_decomposer_tEEEvPT2_PKT1_SB_iiT3_
        .type           _ZN3cub18CUB_300001_SM_10006detail10radix_sort30DeviceRadixSortHistogramKernelINS1_5radix10policy_hubIdNS0_8NullTypeEyE10Policy1000ELNS0_9SortOrderE0EdyNS1_21identity_decomposer_tEEEvPT2_PKT1_SB_iiT3_,@function
        .size           _ZN3cub18CUB_300001_SM_10006detail10radix_sort30DeviceRadixSortHistogramKernelINS1_5radix10policy_hubIdNS0_8NullTypeEyE10Policy1000ELNS0_9SortOrderE0EdyNS1_21identity_decomposer_tEEEvPT2_PKT1_SB_iiT3_,(.L_x_656 - _ZN3cub18CUB_300001_SM_10006detail10radix_sort30DeviceRadixSortHistogramKernelINS1_5radix10policy_hubIdNS0_8NullTypeEyE10Policy1000ELNS0_9SortOrderE0EdyNS1_21identity_decomposer_tEEEvPT2_PKT1_SB_iiT3_)
        .other          _ZN3cub18CUB_300001_SM_10006detail10radix_sort30DeviceRadixSortHistogramKernelINS1_5radix10policy_hubIdNS0_8NullTypeEyE10Policy1000ELNS0_9SortOrderE0EdyNS1_21identity_decomposer_tEEEvPT2_PKT1_SB_iiT3_,@"STO_CUDA_ENTRY STV_DEFAULT"
_ZN3cub18CUB_300001_SM_10006detail10radix_sort30DeviceRadixSortHistogramKernelINS1_5radix10policy_hubIdNS0_8NullTypeEyE10Policy1000ELNS0_9SortOrderE0EdyNS1_21identity_decomposer_tEEEvPT2_PKT1_SB_iiT3_:
.text._ZN3cub18CUB_300001_SM_10006detail10radix_sort30DeviceRadixSortHistogramKernelINS1_5radix10policy_hubIdNS0_8NullTypeEyE10Policy1000ELNS0_9SortOrderE0EdyNS1_21identity_decomposer_tEEEvPT2_PKT1_SB_iiT3_:
[----:B------:R-:W-:Y:S01]  /*0000*/  LDC R1, c[0x0][0x37c] ;  /* 0x0000df00ff017b82 */ /* 0x000fe20000000800 */
[----:B------:R-:W0:Y:S02]  /*0010*/  LDCU.64 UR4, c[0x0][0x390] ;  /* 0x00007200ff0477ac */ /* 0x000e240008000a00 */
[----:B0-----:R-:W-:-:S04]  /*0020*/  ISETP.NE.U32.AND P0, PT, RZ, UR4, PT ;  /* 0x00000004ff007c0c */ /* 0x001fc8000bf05070 */
[----:B------:R-:W-:-:S13]  /*0030*/  ISETP.NE.AND.EX P0, PT, RZ, UR5, PT, P0 ;  /* 0x00000005ff007c0c */ /* 0x000fda000bf05300 */
[----:B------:R-:W-:Y:S05]  /*0040*/  @!P0 EXIT ;  /* 0x000000000000894d */ /* 0x000fea0003800000 */
[----:B------:R-:W0:Y:S01]  /*0050*/  S2R R0, SR_TID.X ;  /* 0x0000000000007919 */ /* 0x000e220000002100 */
[----:B------:R-:W1:Y:S01]  /*0060*/  LDC.64 R2, c[0x0][0x398] ;  /* 0x0000e600ff027b82 */ /* 0x000e620000000a00 */
[----:B------:R-:W-:Y:S01]  /*0070*/  UMOV UR4, 0x400 ;  /* 0x0000040000047882 */ /* 0x000fe20000000000 */
[----:B------:R-:W2:Y:S01]  /*0080*/  LDCU.64 UR16, c[0x0][0x358] ;  /* 0x00006b00ff1077ac */ /* 0x000ea20008000a00 */
[----:B------:R-:W3:Y:S05]  /*0090*/  LDCU UR18, c[0x0][0x370] ;  /* 0x00006e00ff1277ac */ /* 0x000eea0008000800 */
[----:B------:R-:W4:Y:S01]  /*00a0*/  S2UR UR5, SR_CgaCtaId ;  /* 0x00000000000579c3 */ /* 0x000f220000008800 */
[----:B------:R-:W-:Y:S01]  /*00b0*/  UMOV UR6, URZ ;  /* 0x000000ff00067c82 */ /* 0x000fe20008000000 */
[----:B------:R-:W-:-:S06]  /*00c0*/  UMOV UR7, URZ ;  /* 0x000000ff00077c82 */ /* 0x000fcc0008000000 */
[----:B------:R-:W5:Y:S01]  /*00d0*/  S2UR UR8, SR_CTAID.X ;  /* 0x00000000000879c3 */ /* 0x000f620000002500 */
[----:B-1----:R-:W-:-:S04]  /*00e0*/  IADD3 R2, PT, PT, R3, 0x7, -R2 ;  /* 0x0000000703027810 */ /* 0x002fc80007ffe802 */
[----:B------:R-:W-:Y:S01]  /*00f0*/  ISETP.GE.AND P0, PT, R2, 0x8, PT ;  /* 0x000000080200780c */ /* 0x000fe20003f06270 */
[C---:B0-----:R-:W-:Y:S01]  /*0100*/  VIADD R3, R0.reuse, 0x80 ;  /* 0x0000008000037836 */ /* 0x041fe20000000000 */
[----:B----4-:R-:W-:Y:S02]  /*0110*/  ULEA UR4, UR5, UR4, 0x18 ;  /* 0x0000000405047291 */ /* 0x010fe4000f8ec0ff */
[C---:B------:R-:W-:Y:S01]  /*0120*/  ISETP.GT.U32.OR P0, PT, R0.reuse, 0xff, !P0 ;  /* 0x000000ff0000780c */ /* 0x040fe20004704470 */
[C---:B------:R-:W-:Y:S02]  /*0130*/  VIADD R4, R0.reuse, 0x100 ;  /* 0x0000010000047836 */ /* 0x040fe40000000000 */
[C---:B------:R-:W-:Y:S01]  /*0140*/  VIADD R5, R0.reuse, 0x200 ;  /* 0x0000020000057836 */ /* 0x040fe20000000000 */
[----:B------:R-:W-:Y:S01]  /*0150*/  P2R R43, PR, RZ, 0x1 ;  /* 0x00000001ff2b7803 */ /* 0x000fe20000000000 */
[C---:B------:R-:W-:Y:S01]  /*0160*/  VIADD R40, R0.reuse, 0x280 ;  /* 0x0000028000287836 */ /* 0x040fe20000000000 */
[C---:B------:R-:W-:Y:S01]  /*0170*/  LEA R2, R0.reuse, UR4, 0x2 ;  /* 0x0000000400027c11 */ /* 0x040fe2000f8e10ff */
[C---:B------:R-:W-:Y:S01]  /*0180*/  VIADD R41, R0.reuse, 0x300 ;  /* 0x0000030000297836 */ /* 0x040fe20000000000 */
[----:B-----5:R-:W-:Y:S01]  /*0190*/  USHF.L.U32 UR8, UR8, 0xb, URZ ;  /* 0x0000000b08087899 */ /* 0x020fe200080006ff */
[----:B--23--:R-:W-:-:S11]  /*01a0*/  VIADD R42, R0, 0x780 ;  /* 0x00000780002a7836 */ /* 0x00cfd60000000000 */
.L_x_201:
[----:B------:R-:W-:Y:S01]  /*01b0*/  ISETP.NE.AND P0, PT, R43, RZ, PT ;  /* 0x000000ff2b00720c */ /* 0x000fe20003f05270 */
[----:B------:R-:W-:-:S12]  /*01c0*/  BSSY.RECONVERGENT B0, `(.L_x_118) ;  /* 0x0000081000007945 */ /* 0x000fd80003800200 */
[----:B0-2345:R-:W-:Y:S05]  /*01d0*/  @P0 BRA `(.L_x_119) ;  /* 0x0000000400fc0947 */ /* 0x03dfea0003800000 */
[----:B------:R-:W0:Y:S02]  /*01e0*/  LDC.64 R6, c[0x0][0x398] ;  /* 0x0000e600ff067b82 */ /* 0x000e240000000a00 */
[----:B0-----:R-:W-:-:S04]  /*01f0*/  IADD3 R6, PT, PT, R7, 0x7, -R6 ;  /* 0x0000000707067810 */ /* 0x001fc80007ffe806 */
[----:B------:R-:W-:-:S04]  /*0200*/  SHF.R.S32.HI R7, RZ, 0x1f, R6 ;  /* 0x0000001fff077819 */ /* 0x000fc80000011406 */
[----:B------:R-:W-:-:S04]  /*0210*/  LEA.HI R7, R7, R6, RZ, 0x3 ;  /* 0x0000000607077211 */ /* 0x000fc800078f18ff */
[----:B------:R-:W-:Y:S01]  /*0220*/  SHF.R.S32.HI R8, RZ, 0x3, R7 ;  /* 0x00000003ff087819 */ /* 0x000fe20000011407 */
[----:B------:R-:W-:-:S03]  /*0230*/  IMAD.MOV.U32 R7, RZ, RZ, RZ ;  /* 0x000000ffff077224 */ /* 0x000fc600078e00ff */
[C---:B------:R-:W-:Y:S01]  /*0240*/  LOP3.LUT R10, R8.reuse, 0xffffff0, RZ, 0xc0, !PT ;  /* 0x0ffffff0080a7812 */ /* 0x040fe200078ec0ff */
[----:B------:R-:W-:-:S05]  /*0250*/  VIADD R6, R8, 0xffffffff ;  /* 0xffffffff08067836 */ /* 0x000fca0000000000 */
[----:B------:R-:W-:-:S13]  /*0260*/  ISETP.GE.U32.AND P0, PT, R6, 0xf, PT ;  /* 0x0000000f0600780c */ /* 0x000fda0003f06070 */
[----:B------:R-:W-:Y:S05]  /*0270*/  @!P0 BRA `(.L_x_120) ;  /* 0x00000000005c8947 */ /* 0x000fea0003800000 */
[----:B------:R-:W-:Y:S02]  /*0280*/  IMAD.MOV R7, RZ, RZ, -R10 ;  /* 0x000000ffff077224 */ /* 0x000fe400078e0a0a */
[----:B------:R-:W-:-:S07]  /*0290*/  VIADD R6, R2, 0x2000 ;  /* 0x0000200002067836 */ /* 0x000fce0000000000 */
.L_x_121:
[----:B------:R-:W-:Y:S01]  /*02a0*/  VIADD R7, R7, 0x10 ;  /* 0x0000001007077836 */ /* 0x000fe20000000000 */
[----:B------:R-:W-:Y:S04]  /*02b0*/  STS [R6+-0x2000], RZ ;  /* 0xffe000ff06007388 */ /* 0x000fe80000000800 */
        /* <DEDUP_REMOVED lines=18> */
[----:B------:R-:W-:-:S07]  /*03e0*/  IMAD.MOV.U32 R7, RZ, RZ, R10 ;  /* 0x000000ffff077224 */ /* 0x000fce00078e000a */
.L_x_120:
[C---:B------:R-:W-:Y:S02]  /*03f0*/  LOP3.LUT R6, R8.reuse, 0xf, RZ, 0xc0, !PT ;  /* 0x0000000f08067812 */ /* 0x040fe400078ec0ff */
[----:B------:R-:W-:Y:S02]  /*0400*/  LOP3.LUT R11, R8, 0x7, RZ, 0xc0, !PT ;  /* 0x00000007080b7812 */ /* 0x000fe400078ec0ff */
[C---:B------:R-:W-:Y:S01]  /*0410*/  ISETP.NE.AND P1, PT, R6.reuse, RZ, PT ;  /* 0x000000ff0600720c */ /* 0x040fe20003f25270 */
[----:B------:R-:W-:Y:S01]  /*0420*/  VIADD R6, R6, 0xffffffff ;  /* 0xffffffff06067836 */ /* 0x000fe20000000000 */
[----:B------:R-:W-:Y:S01]  /*0430*/  LOP3.LUT R9, R8, 0x3, RZ, 0xc0, !PT ;  /* 0x0000000308097812 */ /* 0x000fe200078ec0ff */
[----:B------:R-:W-:-:S10]  /*0440*/  VIADD R12, R11, 0xffffffff ;  /* 0xffffffff0b0c7836 */ /* 0x000fd40000000000 */
[----:B------:R-:W-:Y:S05]  /*0450*/  @!P1 BRA `(.L_x_122) ;  /* 0x0000000000789947 */ /* 0x000fea0003800000 */
[----:B------:R-:W-:Y:S02]  /*0460*/  ISETP.GE.U32.AND P2, PT, R6, 0x7, PT ;  /* 0x000000070600780c */ /* 0x000fe40003f46070 */
[----:B------:R-:W-:-:S11]  /*0470*/  ISETP.NE.AND P3, PT, R11, RZ, PT ;  /* 0x000000ff0b00720c */ /* 0x000fd60003f65270 */
[----:B------:R-:W-:Y:S05]  /*0480*/  @!P2 BRA `(.L_x_123) ;  /* 0x000000000028a947 */ /* 0x000fea0003800000 */
        /* <DEDUP_REMOVED lines=10> */
.L_x_123:
[----:B------:R-:W-:Y:S05]  /*0530*/  @!P3 BRA `(.L_x_122) ;  /* 0x000000000040b947 */ /* 0x000fea0003800000 */
[----:B------:R-:W-:Y:S02]  /*0540*/  ISETP.GE.U32.AND P2, PT, R12, 0x3, PT ;  /* 0x000000030c00780c */ /* 0x000fe40003f46070 */
[----:B------:R-:W-:-:S11]  /*0550*/  ISETP.NE.AND P3, PT, R9, RZ, PT ;  /* 0x000000ff0900720c */ /* 0x000fd60003f65270 */
[C---:B0-----:R-:W-:Y:S02]  /*0560*/  @P2 IMAD R8, R7.reuse, 0x400, R2 ;  /* 0x0000040007082824 */ /* 0x041fe400078e0202 */
[----:B------:R-:W-:-:S03]  /*0570*/  @P2 VIADD R7, R7, 0x4 ;  /* 0x0000000407072836 */ /* 0x000fc60000000000 */
[----:B------:R1:W-:Y:S04]  /*0580*/  @P2 STS [R8], RZ ;  /* 0x000000ff08002388 */ /* 0x0003e80000000800 */
[----:B------:R1:W-:Y:S04]  /*0590*/  @P2 STS [R8+0x400], RZ ;  /* 0x000400ff08002388 */ /* 0x0003e80000000800 */
[----:B------:R1:W-:Y:S04]  /*05a0*/  @P2 STS [R8+0x800], RZ ;  /* 0x000800ff08002388 */ /* 0x0003e80000000800 */
[----:B------:R1:W-:Y:S01]  /*05b0*/  @P2 STS [R8+0xc00], RZ ;  /* 0x000c00ff08002388 */ /* 0x0003e20000000800 */
[----:B------:R-:W-:Y:S05]  /*05c0*/  @!P3 BRA `(.L_x_122) ;  /* 0x00000000001cb947 */ /* 0x000fea0003800000 */
[----:B------:R-:W-:Y:S01]  /*05d0*/  IMAD R7, R7, 0x400, R2 ;  /* 0x0000040007077824 */ /* 0x000fe200078e0202 */
[----:B------:R-:W-:-:S04]  /*05e0*/  ISETP.NE.AND P2, PT, R9, 0x1, PT ;  /* 0x000000010900780c */ /* 0x000fc80003f45270 */
[----:B------:R2:W-:Y:S09]  /*05f0*/  STS [R7], RZ ;  /* 0x000000ff07007388 */ /* 0x0005f20000000800 */
[----:B--2---:R-:W-:Y:S05]  /*0600*/  @!P2 BRA `(.L_x_122) ;  /* 0x00000000000ca947 */ /* 0x004fea0003800000 */
[----:B------:R-:W-:Y:S01]  /*0610*/  ISETP.NE.AND P2, PT, R9, 0x2, PT ;  /* 0x000000020900780c */ /* 0x000fe20003f45270 */
[----:B------:R2:W-:-:S12]  /*0620*/  STS [R7+0x400], RZ ;  /* 0x000400ff07007388 */ /* 0x0005d80000000800 */
[----:B------:R2:W-:Y:S02]  /*0630*/  @P2 STS [R7+0x800], RZ ;  /* 0x000800ff07002388 */ /* 0x0005e40000000800 */
.L_x_122:
[----:B------:R-:W-:-:S13]  /*0640*/  ISETP.GT.U32.AND P2, PT, R0, 0x7f, PT ;  /* 0x0000007f0000780c */ /* 0x000fda0003f44070 */
[----:B------:R-:W-:Y:S05]  /*0650*/  @P2 BRA `(.L_x_119) ;  /* 0x0000000000dc2947 */ /* 0x000fea0003800000 */
[----:B--2---:R-:W-:Y:S01]  /*0660*/  IMAD.MOV.U32 R7, RZ, RZ, RZ ;  /* 0x000000ffff077224 */ /* 0x004fe200078e00ff */
[----:B------:R-:W-:Y:S06]  /*0670*/  @!P0 BRA `(.L_x_124) ;  /* 0x0000000000588947 */ /* 0x000fec0003800000 */
[----:B------:R-:W-:-:S07]  /*0680*/  IMAD.MOV.U32 R7, RZ, RZ, RZ ;  /* 0x000000ffff077224 */ /* 0x000fce00078e00ff */
.L_x_125:
[C---:B012---:R-:W-:Y:S02]  /*0690*/  IMAD R8, R7.reuse, 0x400, R2 ;  /* 0x0000040007087824 */ /* 0x047fe400078e0202 */
[----:B------:R-:W-:-:S03]  /*06a0*/  VIADD R7, R7, 0x10 ;  /* 0x0000001007077836 */ /* 0x000fc60000000000 */
[----:B------:R2:W-:Y:S02]  /*06b0*/  STS [R8+0x200], RZ ;  /* 0x000200ff08007388 */ /* 0x0005e40000000800 */
[----:B------:R-:W-:Y:S02]  /*06c0*/  ISETP.NE.AND P0, PT, R7, R10, PT ;  /* 0x0000000a0700720c */ /* 0x000fe40003f05270 */
[----:B------:R2:W-:Y:S04]  /*06d0*/  STS [R8+0x600], RZ ;  /* 0x000600ff08007388 */ /* 0x0005e80000000800 */
        /* <DEDUP_REMOVED lines=13> */
[----:B------:R2:W-:Y:S01]  /*07b0*/  STS [R8+0x3e00], RZ ;  /* 0x003e00ff08007388 */ /* 0x0005e20000000800 */
[----:B------:R-:W-:Y:S05]  /*07c0*/  @P0 BRA `(.L_x_125) ;  /* 0xfffffffc00b00947 */ /* 0x000fea000383ffff */
[----:B------:R-:W-:-:S07]  /*07d0*/  IMAD.MOV.U32 R7, RZ, RZ, R10 ;  /* 0x000000ffff077224 */ /* 0x000fce00078e000a */
.L_x_124:
[----:B------:R-:W-:Y:S05]  /*07e0*/  @!P1 BRA `(.L_x_119) ;  /* 0x0000000000789947 */ /* 0x000fea0003800000 */
[----:B------:R-:W-:Y:S02]  /*07f0*/  ISETP.GE.U32.AND P0, PT, R6, 0x7, PT ;  /* 0x000000070600780c */ /* 0x000fe40003f06070 */
[----:B------:R-:W-:-:S11]  /*0800*/  ISETP.NE.AND P1, PT, R11, RZ, PT ;  /* 0x000000ff0b00720c */ /* 0x000fd60003f25270 */
[----:B------:R-:W-:Y:S05]  /*0810*/  @!P0 BRA `(.L_x_126) ;  /* 0x0000000000288947 */ /* 0x000fea0003800000 */
[C---:B------:R-:W-:Y:S02]  /*0820*/  IMAD R6, R7.reuse, 0x400, R2 ;  /* 0x0000040007067824 */ /* 0x040fe400078e0202 */
[----:B------:R-:W-:-:S03]  /*0830*/  VIADD R7, R7, 0x8 ;  /* 0x0000000807077836 */ /* 0x000fc60000000000 */
[----:B------:R3:W-:Y:S04]  /*0840*/  STS [R6+0x200], RZ ;  /* 0x000200ff06007388 */ /* 0x0007e80000000800 */
[----:B------:R3:W-:Y:S04]  /*0850*/  STS [R6+0x600], RZ ;  /* 0x000600ff06007388 */ /* 0x0007e80000000800 */
[----:B------:R3:W-:Y:S04]  /*0860*/  STS [R6+0xa00], RZ ;  /* 0x000a00ff06007388 */ /* 0x0007e80000000800 */
[----:B------:R3:W-:Y:S04]  /*0870*/  STS [R6+0xe00], RZ ;  /* 0x000e00ff06007388 */ /* 0x0007e80000000800 */
[----:B------:R3:W-:Y:S04]  /*0880*/  STS [R6+0x1200], RZ ;  /* 0x001200ff06007388 */ /* 0x0007e80000000800 */
[----:B------:R3:W-:Y:S04]  /*0890*/  STS [R6+0x1600], RZ ;  /* 0x001600ff06007388 */ /* 0x0007e80000000800 */
[----:B------:R3:W-:Y:S04]  /*08a0*/  STS [R6+0x1a00], RZ ;  /* 0x001a00ff06007388 */ /* 0x0007e80000000800 */
[----:B------:R3:W-:Y:S02]  /*08b0*/  STS [R6+0x1e00], RZ ;  /* 0x001e00ff06007388 */ /* 0x0007e40000000800 */
.L_x_126:
[----:B------:R-:W-:Y:S05]  /*08c0*/  @!P1 BRA `(.L_x_119) ;  /* 0x0000000000409947 */ /* 0x000fea0003800000 */
[----:B------:R-:W-:Y:S02]  /*08d0*/  ISETP.GE.U32.AND P0, PT, R12, 0x3, PT ;  /* 0x000000030c00780c */ /* 0x000fe40003f06070 */
[----:B------:R-:W-:-:S11]  /*08e0*/  ISETP.NE.AND P1, PT, R9, RZ, PT ;  /* 0x000000ff0900720c */ /* 0x000fd60003f25270 */
[C---:B---3--:R-:W-:Y:S02]  /*08f0*/  @P0 IMAD R6, R7.reuse, 0x400, R2 ;  /* 0x0000040007060824 */ /* 0x048fe400078e0202 */
[----:B------:R-:W-:-:S03]  /*0900*/  @P0 VIADD R7, R7, 0x4 ;  /* 0x0000000407070836 */ /* 0x000fc60000000000 */
[----:B------:R4:W-:Y:S04]  /*0910*/  @P0 STS [R6+0x200], RZ ;  /* 0x000200ff06000388 */ /* 0x0009e80000000800 */
[----:B------:R4:W-:Y:S04]  /*0920*/  @P0 STS [R6+0x600], RZ ;  /* 0x000600ff06000388 */ /* 0x0009e80000000800 */
[----:B------:R4:W-:Y:S04]  /*0930*/  @P0 STS [R6+0xa00], RZ ;  /* 0x000a00ff06000388 */ /* 0x0009e80000000800 */
[----:B------:R4:W-:Y:S01]  /*0940*/  @P0 STS [R6+0xe00], RZ ;  /* 0x000e00ff06000388 */ /* 0x0009e20000000800 */
[----:B------:R-:W-:Y:S05]  /*0950*/  @!P1 BRA `(.L_x_119) ;  /* 0x00000000001c9947 */ /* 0x000fea0003800000 */
[----:B------:R-:W-:Y:S01]  /*0960*/  IMAD R7, R7, 0x400, R2 ;  /* 0x0000040007077824 */ /* 0x000fe200078e0202 */
[----:B------:R-:W-:-:S04]  /*0970*/  ISETP.NE.AND P0, PT, R9, 0x1, PT ;  /* 0x000000010900780c */ /* 0x000fc80003f05270 */
[----:B------:R3:W-:Y:S09]  /*0980*/  STS [R7+0x200], RZ ;  /* 0x000200ff07007388 */ /* 0x0007f20000000800 */
[----:B---3--:R-:W-:Y:S05]  /*0990*/  @!P0 BRA `(.L_x_119) ;  /* 0x00000000000c8947 */ /* 0x008fea0003800000 */
[----:B------:R-:W-:Y:S01]  /*09a0*/  ISETP.NE.AND P0, PT, R9, 0x2, PT ;  /* 0x000000020900780c */ /* 0x000fe20003f05270 */
[----:B------:R3:W-:-:S12]  /*09b0*/  STS [R7+0x600], RZ ;  /* 0x000600ff07007388 */ /* 0x0007d80000000800 */
[----:B------:R3:W-:Y:S02]  /*09c0*/  @P0 STS [R7+0xa00], RZ ;  /* 0x000a00ff07000388 */ /* 0x0007e40000000800 */
.L_x_119:
[----:B------:R-:W-:Y:S05]  /*09d0*/  BSYNC.RECONVERGENT B0 ;  /* 0x0000000000007941 */ /* 0x000fea0003800200 */
.L_x_118:
[----:B------:R-:W5:Y:S01]  /*09e0*/  LDCU.64 UR10, c[0x0][0x390] ;  /* 0x00007200ff0a77ac */ /* 0x000f620008000a00 */
[----:B------:R-:W-:Y:S02]  /*09f0*/  USHF.L.U32 UR4, UR6, 0x1e, URZ ;  /* 0x0000001e06047899 */ /* 0x000fe400080006ff */
[----:B------:R-:W-:Y:S02]  /*0a00*/  USHF.L.U64.HI UR5, UR6, 0x1e, UR7 ;  /* 0x0000001e06057899 */ /* 0x000fe40008010207 */
[----:B-----5:R-:W-:-:S04]  /*0a10*/  UIADD3 UR4, UP0, UPT, -UR4, UR10, URZ ;  /* 0x0000000a04047290 */ /* 0x020fc8000ff1e1ff */
[----:B------:R-:W-:Y:S02]  /*0a20*/  UIADD3.X UR5, UPT, UPT, ~UR5, UR11, URZ, UP0, !UPT ;  /* 0x0000000b05057290 */ /* 0x000fe400087fe5ff */
[----:B------:R-:W-:-:S04]  /*0a30*/  UISETP.LT.U32.AND UP0, UPT, UR4, 0x40000000, UPT ;  /* 0x400000000400788c */ /* 0x000fc8000bf01070 */
[----:B------:R-:W-:-:S04]  /*0a40*/  UISETP.LT.U32.AND.EX UP0, UPT, UR5, URZ, UPT, UP0 ;  /* 0x000000ff0500728c */ /* 0x000fc8000bf01100 */
[----:B------:R-:W-:Y:S02]  /*0a50*/  USEL UR10, UR4, 0x40000000, UP0 ;  /* 0x40000000040a7887 */ /* 0x000fe40008000000 */
[----:B------:R-:W-:Y:S02]  /*0a60*/  USEL UR11, UR5, URZ, UP0 ;  /* 0x000000ff050b7287 */ /* 0x000fe40008000000 */
[----:B------:R-:W-:-:S04]  /*0a70*/  UISETP.GT.U32.AND UP0, UPT, UR10, UR8, UPT ;  /* 0x000000080a00728c */ /* 0x000fc8000bf04070 */
[----:B------:R-:W-:Y:S01]  /*0a80*/  UISETP.GT.U32.AND.EX UP0, UPT, UR11, URZ, UPT, UP0 ;  /* 0x000000ff0b00728c */ /* 0x000fe2000bf04100 */
[----:B------:R-:W-:Y:S08]  /*0a90*/  BAR.SYNC.DEFER_BLOCKING 0x0 ;  /* 0x0000000000007b1d */ /* 0x000ff00000010000 */
[----:B------:R-:W-:Y:S06]  /*0aa0*/  BAR.SYNC.DEFER_BLOCKING 0x0 ;  /* 0x0000000000007b1d */ /* 0x000fec0000010000 */
[----:B------:R-:W-:Y:S05]  /*0ab0*/  BRA.U !UP0, `(.L_x_127) ;  /* 0x00000015089c7547 */ /* 0x000fea000b800000 */
[----:B------:R-:W-:Y:S01]  /*0ac0*/  UMOV UR9, UR8 ;  /* 0x0000000800097c82 */ /* 0x000fe20008000000 */
[----:B------:R-:W-:-:S05]  /*0ad0*/  UMOV UR5, URZ ;  /* 0x000000ff00057c82 */ /* 0x000fca0008000000 */
.L_x_132:
[----:B-----5:R-:W5:Y:S01]  /*0ae0*/  LDCU.64 UR14, c[0x0][0x390] ;  /* 0x00007200ff0e77ac */ /* 0x020f620008000a00 */
[----:B------:R-:W-:Y:S02]  /*0af0*/  USHF.L.U32 UR12, UR6, 0x1e, URZ ;  /* 0x0000001e060c7899 */ /* 0x000fe400080006ff */
[----:B------:R-:W-:Y:S02]  /*0b00*/  USHF.L.U64.HI UR13, UR6, 0x1e, UR7 ;  /* 0x0000001e060d7899 */ /* 0x000fe40008010207 */
[----:B------:R-:W-:-:S04]  /*0b10*/  UIADD3 UR12, UP0, UPT, UR9, UR12, URZ ;  /* 0x0000000c090c7290 */ /* 0x000fc8000ff1e0ff */
[----:B------:R-:W-:Y:S02]  /*0b20*/  UIADD3.X UR13, UPT, UPT, UR5, UR13, URZ, UP0, !UPT ;  /* 0x0000000d050d7290 */ /* 0x000fe400087fe4ff */
[----:B------:R-:W-:Y:S02]  /*0b30*/  ULEA UR9, UP0, UR18, UR9, 0xb ;  /* 0x0000000912097291 */ /* 0x000fe4000f8058ff */
[----:B-----5:R-:W-:Y:S02]  /*0b40*/  UIADD3 UR14, UP1, UPT, -UR12, UR14, URZ ;  /* 0x0000000e0c0e7290 */ /* 0x020fe4000ff3e1ff */
[----:B------:R-:W-:Y:S02]  /*0b50*/  UIADD3.X UR5, UPT, UPT, URZ, UR5, URZ, UP0, !UPT ;  /* 0x00000005ff057290 */ /* 0x000fe400087fe4ff */
[----:B------:R-:W-:Y:S02]  /*0b60*/  UIADD3.X UR4, UPT, UPT, ~UR13, UR15, URZ, UP1, !UPT ;  /* 0x0000000f0d047290 */ /* 0x000fe40008ffe5ff */
[----:B------:R-:W-:-:S02]  /*0b70*/  UISETP.GE.U32.AND UP1, UPT, UR14, 0x800, UPT ;  /* 0x000008000e00788c */ /* 0x000fc4000bf26070 */
[----:B------:R-:W-:Y:S02]  /*0b80*/  UISETP.GE.U32.AND UP0, UPT, UR9, UR10, UPT ;  /* 0x0000000a0900728c */ /* 0x000fe4000bf06070 */
[----:B------:R-:W-:Y:S02]  /*0b90*/  UISETP.GE.U32.AND.EX UP1, UPT, UR4, URZ, UPT, UP1 ;  /* 0x000000ff0400728c */ /* 0x000fe4000bf26110 */
[----:B------:R-:W-:-:S07]  /*0ba0*/  UISETP.GE.U32.AND.EX UP0, UPT, UR5, UR11, UPT, UP0 ;  /* 0x0000000b0500728c */ /* 0x000fce000bf06100 */
[----:B0-----:R-:W-:Y:S05]  /*0bb0*/  BRA.U !UP1, `(.L_x_128) ;  /* 0x0000000109587547 */ /* 0x001fea000b800000 */
[----:B------:R-:W0:Y:S01]  /*0bc0*/  LDCU.64 UR14, c[0x0][0x388] ;  /* 0x00007100ff0e77ac */ /* 0x000e220008000a00 */
[----:B---34-:R-:W-:-:S05]  /*0bd0*/  IADD3 R6, P0, PT, R0, UR12, RZ ;  /* 0x0000000c00067c10 */ /* 0x018fca000ff1e0ff */
[----:B--2---:R-:W-:Y:S01]  /*0be0*/  IMAD.X R7, RZ, RZ, UR13, P0 ;  /* 0x0000000dff077e24 */ /* 0x004fe200080e06ff */
[----:B0-----:R-:W-:-:S04]  /*0bf0*/  LEA R38, P0, R6, UR14, 0x3 ;  /* 0x0000000e06267c11 */ /* 0x001fc8000f8018ff */
[----:B------:R-:W-:-:S05]  /*0c00*/  LEA.HI.X R39, R6, UR15, R7, 0x3, P0 ;  /* 0x0000000f06277c11 */ /* 0x000fca00080f1c07 */
[----:B------:R0:W5:Y:S04]  /*0c10*/  LDG.E.64 R6, desc[UR16][R38.64] ;  /* 0x0000001026067981 */ /* 0x000168000c1e1b00 */
[----:B-1----:R0:W5:Y:S04]  /*0c20*/  LDG.E.64 R8, desc[UR16][R38.64+0x400] ;  /* 0x0004001026087981 */ /* 0x002168000c1e1b00 */
        /* <DEDUP_REMOVED lines=15> */
.L_x_128:
[C---:B------:R-:W-:Y:S01]  /*0d20*/  ISETP.GE.AND P5, PT, R0.reuse, UR14, PT ;  /* 0x0000000e00007c0c */ /* 0x040fe2000bfa6270 */
[----:B------:R-:W0:Y:S01]  /*0d30*/  LDCU.64 UR20, c[0x0][0x388] ;  /* 0x00007100ff1477ac */ /* 0x000e220008000a00 */
[----:B---34-:R-:W-:Y:S02]  /*0d40*/  IADD3 R6, P0, PT, R0, UR12, RZ ;  /* 0x0000000c00067c10 */ /* 0x018fe4000ff1e0ff */
[----:B------:R-:W1:Y:S01]  /*0d50*/  S2R R0, SR_TID.X ;  /* 0x0000000000007919 */ /* 0x000e620000002100 */
[----:B------:R-:W-:Y:S02]  /*0d60*/  ISETP.GE.AND P2, PT, R3, UR14, PT ;  /* 0x0000000e03007c0c */ /* 0x000fe4000bf46270 */
[----:B--2---:R-:W-:Y:S01]  /*0d70*/  IMAD.X R7, RZ, RZ, UR13, P0 ;  /* 0x0000000dff077e24 */ /* 0x004fe200080e06ff */
[----:B------:R-:W-:Y:S02]  /*0d80*/  ISETP.GE.AND P3, PT, R4, UR14, PT ;  /* 0x0000000e04007c0c */ /* 0x000fe4000bf66270 */
[----:B0-----:R-:W-:-:S04]  /*0d90*/  LEA R38, P0, R6, UR20, 0x3 ;  /* 0x0000001406267c11 */ /* 0x001fc8000f8018ff */
[----:B------:R-:W-:Y:S01]  /*0da0*/  LEA.HI.X R39, R6, UR21, R7, 0x3, P0 ;  /* 0x0000001506277c11 */ /* 0x000fe200080f1c07 */
[----:B------:R-:W-:Y:S02]  /*0db0*/  IMAD.MOV.U32 R6, RZ, RZ, -0x1 ;  /* 0xffffffffff067424 */ /* 0x000fe400078e00ff */
[----:B------:R-:W-:Y:S02]  /*0dc0*/  IMAD.MOV.U32 R7, RZ, RZ, 0x7fffffff ;  /* 0x7fffffffff077424 */ /* 0x000fe400078e00ff */
[----:B------:R-:W-:Y:S02]  /*0dd0*/  IMAD.MOV.U32 R10, RZ, RZ, -0x1 ;  /* 0xffffffffff0a7424 */ /* 0x000fe400078e00ff */
[----:B------:R-:W-:Y:S02]  /*0de0*/  IMAD.MOV.U32 R11, RZ, RZ, 0x7fffffff ;  /* 0x7fffffffff0b7424 */ /* 0x000fe400078e00ff */
[----:B------:R2:W5:Y:S01]  /*0df0*/  @!P5 LDG.E.64 R6, desc[UR16][R38.64] ;  /* 0x000000102606d981 */ /* 0x000562000c1e1b00 */
[C---:B-1----:R-:W-:Y:S01]  /*0e00*/  VIADD R8, R0.reuse, 0x180 ;  /* 0x0000018000087836 */ /* 0x042fe20000000000 */
[----:B------:R-:W-:Y:S01]  /*0e10*/  LOP3.LUT R9, R0, 0x400, RZ, 0xfc, !PT ;  /* 0x0000040000097812 */ /* 0x000fe200078efcff */
[----:B------:R-:W-:Y:S01]  /*0e20*/  IMAD.MOV.U32 R12, RZ, RZ, -0x1 ;  /* 0xffffffffff0c7424 */ /* 0x000fe200078e00ff */
[----:B------:R2:W5:Y:S02]  /*0e30*/  @!P3 LDG.E.64 R10, desc[UR16][R38.64+0x800] ;  /* 0x00080010260ab981 */ /* 0x000564000c1e1b00 */
[----:B------:R-:W-:Y:S01]  /*0e40*/  ISETP.GE.AND P4, PT, R8, UR14, PT ;  /* 0x0000000e08007c0c */ /* 0x000fe2000bf86270 */
[----:B------:R-:W-:Y:S01]  /*0e50*/  VIADD R8, R0, 0x380 ;  /* 0x0000038000087836 */ /* 0x000fe20000000000 */
[----:B------:R-:W-:Y:S01]  /*0e60*/  ISETP.GE.AND P0, PT, R9, UR14, PT ;  /* 0x0000000e09007c0c */ /* 0x000fe2000bf06270 */
[----:B------:R-:W-:Y:S01]  /*0e70*/  IMAD.MOV.U32 R9, RZ, RZ, 0x7fffffff ;  /* 0x7fffffffff097424 */ /* 0x000fe200078e00ff */
[----:B------:R-:W-:Y:S01]  /*0e80*/  ISETP.GE.AND P5, PT, R5, UR14, PT ;  /* 0x0000000e05007c0c */ /* 0x000fe2000bfa6270 */
[----:B------:R-:W-:Y:S01]  /*0e90*/  IMAD.MOV.U32 R13, RZ, RZ, 0x7fffffff ;  /* 0x7fffffffff0d7424 */ /* 0x000fe200078e00ff */
[----:B------:R-:W-:Y:S01]  /*0ea0*/  ISETP.GE.AND P1, PT, R8, UR14, PT ;  /* 0x0000000e08007c0c */ /* 0x000fe2000bf26270 */
[----:B------:R-:W-:-:S02]  /*0eb0*/  IMAD.MOV.U32 R8, RZ, RZ, -0x1 ;  /* 0xffffffffff087424 */ /* 0x000fc400078e00ff */
[----:B------:R-:W-:Y:S01]  /*0ec0*/  VIADD R14, R0, 0x480 ;  /* 0x00000480000e7836 */ /* 0x000fe20000000000 */
[----:B------:R-:W-:Y:S01]  /*0ed0*/  ISETP.GE.AND P3, PT, R41, UR14, PT ;  /* 0x0000000e29007c0c */ /* 0x000fe2000bf66270 */
[----:B------:R-:W-:Y:S02]  /*0ee0*/  IMAD.MOV.U32 R15, RZ, RZ, 0x7fffffff ;  /* 0x7fffffffff0f7424 */ /* 0x000fe400078e00ff */
[----:B------:R2:W5:Y:S01]  /*0ef0*/  @!P2 LDG.E.64 R8, desc[UR16][R38.64+0x400] ;  /* 0x000400102608a981 */ /* 0x000562000c1e1b00 */
[----:B------:R-:W-:-:S03]  /*0f00*/  ISETP.GE.AND P2, PT, R40, UR14, PT ;  /* 0x0000000e28007c0c */ /* 0x000fc6000bf46270 */
[----:B------:R2:W5:Y:S01]  /*0f10*/  @!P4 LDG.E.64 R12, desc[UR16][R38.64+0xc00] ;  /* 0x000c0010260cc981 */ /* 0x000562000c1e1b00 */
[----:B------:R-:W-:Y:S01]  /*0f20*/  ISETP.GE.AND P4, PT, R14, UR14, PT ;  /* 0x0000000e0e007c0c */ /* 0x000fe2000bf86270 */
[----:B------:R-:W-:Y:S02]  /*0f30*/  IMAD.MOV.U32 R14, RZ, RZ, -0x1 ;  /* 0xffffffffff0e7424 */ /* 0x000fe400078e00ff */
[----:B------:R-:W-:Y:S02]  /*0f40*/  VIADD R20, R0, 0x500 ;  /* 0x0000050000147836 */ /* 0x000fe40000000000 */
[----:B------:R-:W-:Y:S02]  /*0f50*/  IMAD.MOV.U32 R16, RZ, RZ, -0x1 ;  /* 0xffffffffff107424 */ /* 0x000fe400078e00ff */
[----:B------:R-:W-:Y:S01]  /*0f60*/  IMAD.MOV.U32 R17, RZ, RZ, 0x7fffffff ;  /* 0x7fffffffff117424 */ /* 0x000fe200078e00ff */
[----:B------:R2:W5:Y:S01]  /*0f70*/  @!P5 LDG.E.64 R14, desc[UR16][R38.64+0x1000] ;  /* 0x00100010260ed981 */ /* 0x000562000c1e1b00 */
[----:B------:R-:W-:Y:S01]  /*0f80*/  IMAD.MOV.U32 R18, RZ, RZ, -0x1 ;  /* 0xffffffffff127424 */ /* 0x000fe200078e00ff */
[----:B------:R-:W-:Y:S01]  /*0f90*/  ISETP.GE.AND P5, PT, R20, UR14, PT ;  /* 0x0000000e14007c0c */ /* 0x000fe2000bfa6270 */
[----:B------:R-:W-:-:S02]  /*0fa0*/  IMAD.MOV.U32 R19, RZ, RZ, 0x7fffffff ;  /* 0x7fffffffff137424 */ /* 0x000fc400078e00ff */
[C---:B------:R-:W-:Y:S01]  /*0fb0*/  VIADD R21, R0.reuse, 0x580 ;  /* 0x0000058000157836 */ /* 0x040fe20000000000 */
[----:B------:R2:W5:Y:S01]  /*0fc0*/  @!P2 LDG.E.64 R16, desc[UR16][R38.64+0x1400] ;  /* 0x001400102610a981 */ /* 0x000562000c1e1b00 */
[----:B------:R-:W-:-:S03]  /*0fd0*/  VIADD R20, R0, 0x600 ;  /* 0x0000060000147836 */ /* 0x000fc60000000000 */
[----:B------:R2:W5:Y:S01]  /*0fe0*/  @!P3 LDG.E.64 R18, desc[UR16][R38.64+0x1800] ;  /* 0x001800102612b981 */ /* 0x000562000c1e1b00 */
[----:B------:R-:W-:Y:S01]  /*0ff0*/  ISETP.GE.AND P2, PT, R21, UR14, PT ;  /* 0x0000000e15007c0c */ /* 0x000fe2000bf46270 */
[----:B------:R-:W-:Y:S01]  /*1000*/  IMAD.MOV.U32 R21, RZ, RZ, 0x7fffffff ;  /* 0x7fffffffff157424 */ /* 0x000fe200078e00ff */
[----:B------:R-:W-:Y:S01]  /*1010*/  ISETP.GE.AND P3, PT, R20, UR14, PT ;  /* 0x0000000e14007c0c */ /* 0x000fe2000bf66270 */
[----:B------:R-:W-:Y:S02]  /*1020*/  IMAD.MOV.U32 R20, RZ, RZ, -0x1 ;  /* 0xffffffffff147424 */ /* 0x000fe400078e00ff */
[----:B------:R-:W-:Y:S02]  /*1030*/  IMAD.MOV.U32 R22, RZ, RZ, -0x1 ;  /* 0xffffffffff167424 */ /* 0x000fe400078e00ff */
[----:B------:R-:W-:Y:S02]  /*1040*/  IMAD.MOV.U32 R23, RZ, RZ, 0x7fffffff ;  /* 0x7fffffffff177424 */ /* 0x000fe400078e00ff */
[----:B------:R-:W-:Y:S01]  /*1050*/  IMAD.MOV.U32 R24, RZ, RZ, -0x1 ;  /* 0xffffffffff187424 */ /* 0x000fe200078e00ff */
[----:B------:R2:W5:Y:S01]  /*1060*/  @!P1 LDG.E.64 R20, desc[UR16][R38.64+0x1c00] ;  /* 0x001c001026149981 */ /* 0x000562000c1e1b00 */
[----:B------:R-:W-:-:S02]  /*1070*/  IMAD.MOV.U32 R25, RZ, RZ, 0x7fffffff ;  /* 0x7fffffffff197424 */ /* 0x000fc400078e00ff */
[C---:B------:R-:W-:Y:S01]  /*1080*/  VIADD R26, R0.reuse, 0x680 ;  /* 0x00000680001a7836 */ /* 0x040fe20000000000 */
[----:B------:R2:W5:Y:S01]  /*1090*/  @!P0 LDG.E.64 R22, desc[UR16][R38.64+0x2000] ;  /* 0x0020001026168981 */ /* 0x000562000c1e1b00 */
[----:B------:R-:W-:-:S03]  /*10a0*/  VIADD R27, R0, 0x700 ;  /* 0x00000700001b7836 */ /* 0x000fc60000000000 */
[----:B------:R2:W5:Y:S01]  /*10b0*/  @!P4 LDG.E.64 R24, desc[UR16][R38.64+0x2400] ;  /* 0x002400102618c981 */ /* 0x000562000c1e1b00 */
[----:B------:R-:W-:Y:S02]  /*10c0*/  ISETP.GE.AND P1, PT, R26, UR14, PT ;  /* 0x0000000e1a007c0c */ /* 0x000fe4000bf26270 */
[----:B------:R-:W-:Y:S02]  /*10d0*/  ISETP.GE.AND P0, PT, R27, UR14, PT ;  /* 0x0000000e1b007c0c */ /* 0x000fe4000bf06270 */
[----:B------:R-:W-:Y:S01]  /*10e0*/  ISETP.GE.AND P4, PT, R42, UR14, PT ;  /* 0x0000000e2a007c0c */ /* 0x000fe2000bf86270 */
[----:B------:R-:W-:Y:S02]  /*10f0*/  IMAD.MOV.U32 R26, RZ, RZ, -0x1 ;  /* 0xffffffffff1a7424 */ /* 0x000fe400078e00ff */
[----:B------:R-:W-:Y:S02]  /*1100*/  IMAD.MOV.U32 R27, RZ, RZ, 0x7fffffff ;  /* 0x7fffffffff1b7424 */ /* 0x000fe400078e00ff */
[----:B------:R-:W-:-:S02]  /*1110*/  IMAD.MOV.U32 R28, RZ, RZ, -0x1 ;  /* 0xffffffffff1c7424 */ /* 0x000fc400078e00ff */
[----:B------:R-:W-:Y:S02]  /*1120*/  IMAD.MOV.U32 R29, RZ, RZ, 0x7fffffff ;  /* 0x7fffffffff1d7424 */ /* 0x000fe400078e00ff */
        /* <DEDUP_REMOVED lines=11> */
[----:B------:R-:W-:-:S03]  /*11e0*/  IMAD.MOV.U32 R37, RZ, RZ, 0x7fffffff ;  /* 0x7fffffffff257424 */ /* 0x000fc600078e00ff */
[----:B------:R2:W5:Y:S04]  /*11f0*/  @!P0 LDG.E.64 R34, desc[UR16][R38.64+0x3800] ;  /* 0x0038001026228981 */ /* 0x000568000c1e1b00 */
[----:B------:R2:W5:Y:S02]  /*1200*/  @!P4 LDG.E.64 R36, desc[UR16][R38.64+0x3c00] ;  /* 0x003c00102624c981 */ /* 0x000564000c1e1b00 */
.L_x_129:
[----:B0-2---:R-:W0:Y:S02]  /*1210*/  LDC.64 R38, c[0x0][0x398] ;  /* 0x0000e600ff267b82 */ /* 0x005e240000000a00 */
[----:B0-----:R-:W-:-:S13]  /*1220*/  ISETP.GT.AND P0, PT, R39, R38, PT ;  /* 0x000000262700720c */ /* 0x001fda0003f04270 */
[----:B------:R-:W-:Y:S05]  /*1230*/  @!P0 BRA `(.L_x_130) ;  /* 0x0000000c00b88947 */ /* 0x000fea0003800000 */
[----:B-----5:R-:W-:Y:S01]  /*1240*/  ISETP.GT.U32.AND P0, PT, R6, -0x1, PT ;  /* 0xffffffff0600780c */ /* 0x020fe20003f04070 */
[----:B------:R-:W-:Y:S01]  /*1250*/  IMAD.MOV.U32 R38, RZ, RZ, -0x1 ;  /* 0xffffffffff267424 */ /* 0x000fe200078e00ff */
[----:B------:R-:W0:Y:S01]  /*1260*/  S2UR UR12, SR_CgaCtaId ;  /* 0x00000000000c79c3 */ /* 0x000e220000008800 */
[----:B------:R-:W-:Y:S01]  /*1270*/  UMOV UR4, 0x400 ;  /* 0x0000040000047882 */ /* 0x000fe20000000000 */
[----:B------:R-:W-:Y:S01]  /*1280*/  ISETP.GT.AND.EX P0, PT, R7, -0x1, PT, P0 ;  /* 0xffffffff0700780c */ /* 0x000fe20003f04300 */
[----:B------:R-:W1:Y:S03]  /*1290*/  LDCU UR13, c[0x0][0x398] ;  /* 0x00007300ff0d77ac */ /* 0x000e660008000800 */
[----:B------:R-:W-:Y:S02]  /*12a0*/  SEL R44, RZ, 0xffffffff, P0 ;  /* 0xffffffffff2c7807 */ /* 0x000fe40000000000 */
[----:B------:R-:W-:-:S02]  /*12b0*/  SEL R45, R38, 0x80000000, !P0 ;  /* 0x80000000262d7807 */ /* 0x000fc40004000000 */
[----:B------:R-:W-:Y:S02]  /*12c0*/  ISETP.GT.U32.AND P0, PT, R8, -0x1, PT ;  /* 0xffffffff0800780c */ /* 0x000fe40003f04070 */
[----:B------:R-:W-:Y:S02]  /*12d0*/  LOP3.LUT R6, R44, R6, RZ, 0x3c, !PT ;  /* 0x000000062c067212 */ /* 0x000fe400078e3cff */
[----:B------:R-:W-:Y:S02]  /*12e0*/  ISETP.GT.AND.EX P0, PT, R9, -0x1, PT, P0 ;  /* 0xffffffff0900780c */ /* 0x000fe40003f04300 */
[----:B------:R-:W-:Y:S02]  /*12f0*/  LOP3.LUT R7, R45, R7, RZ, 0x3c, !PT ;  /* 0x000000072d077212 */ /* 0x000fe400078e3cff */
[----:B------:R-:W-:Y:S02]  /*1300*/  SEL R44, RZ, 0xffffffff, P0 ;  /* 0xffffffffff2c7807 */ /* 0x000fe40000000000 */
[----:B------:R-:W-:-:S02]  /*1310*/  SEL R45, R38, 0x80000000, !P0 ;  /* 0x80000000262d7807 */ /* 0x000fc40004000000 */
[----:B------:R-:W-:Y:S02]  /*1320*/  ISETP.GT.U32.AND P0, PT, R10, -0x1, PT ;  /* 0xffffffff0a00780c */ /* 0x000fe40003f04070 */
[----:B------:R-:W-:Y:S01]  /*1330*/  LOP3.LUT R8, R44, R8, RZ, 0x3c, !PT ;  /* 0x000000082c087212 */ /* 0x000fe200078e3cff */
[----:B0-----:R-:W-:Y:S01]  /*1340*/  ULEA UR12, UR12, UR4, 0x18 ;  /* 0x000000040c0c7291 */ /* 0x001fe2000f8ec0ff */
[----:B------:R-:W-:Y:S02]  /*1350*/  ISETP.GT.AND.EX P0, PT, R11, -0x1, PT, P0 ;  /* 0xffffffff0b00780c */ /* 0x000fe40003f04300 */
[----:B------:R-:W-:Y:S01]  /*1360*/  LOP3.LUT R9, R45, R9, RZ, 0x3c, !PT ;  /* 0x000000092d097212 */ /* 0x000fe200078e3cff */
[----:B------:R-:W-:Y:S01]  /*1370*/  UMOV UR4, URZ ;  /* 0x000000ff00047c82 */ /* 0x000fe20008000000 */
        /* <DEDUP_REMOVED lines=75> */
[----:B------:R-:W-:Y:S02]  /*1830*/  ISETP.NE.U32.AND P4, PT, R6, -0x1, PT ;  /* 0xffffffff0600780c */ /* 0x000fe40003f85070 */
[----:B------:R-:W-:Y:S02]  /*1840*/  ISETP.NE.U32.AND P5, PT, R8, -0x1, PT ;  /* 0xffffffff0800780c */ /* 0x000fe40003fa5070 */
[----:B------:R-:W-:Y:S02]  /*1850*/  ISETP.NE.U32.AND P3, PT, R10, -0x1, PT ;  /* 0xffffffff0a00780c */ /* 0x000fe40003f65070 */
[----:B------:R-:W-:Y:S02]  /*1860*/  ISETP.NE.U32.AND P2, PT, R12, -0x1, PT ;  /* 0xffffffff0c00780c */ /* 0x000fe40003f45070 */
[----:B------:R-:W-:-:S02]  /*1870*/  ISETP.GT.AND.EX P0, PT, R37, -0x1, PT, P0 ;  /* 0xffffffff2500780c */ /* 0x000fc40003f04300 */
[----:B------:R-:W-:Y:S02]  /*1880*/  ISETP.NE.AND.EX P4, PT, R7, 0x7fffffff, PT, P4 ;  /* 0x7fffffff0700780c */ /* 0x000fe40003f85340 */
[----:B------:R-:W-:Y:S02]  /*1890*/  ISETP.NE.AND.EX P5, PT, R9, 0x7fffffff, PT, P5 ;  /* 0x7fffffff0900780c */ /* 0x000fe40003fa5350 */
[----:B------:R-:W-:Y:S02]  /*18a0*/  ISETP.NE.AND.EX P3, PT, R11, 0x7fffffff, PT, P3 ;  /* 0x7fffffff0b00780c */ /* 0x000fe40003f65330 */
[----:B------:R-:W-:Y:S02]  /*18b0*/  ISETP.NE.AND.EX P2, PT, R13, 0x7fffffff, PT, P2 ;  /* 0x7fffffff0d00780c */ /* 0x000fe40003f45320 */
[----:B------:R-:W-:Y:S02]  /*18c0*/  LOP3.LUT R34, R44, R34, RZ, 0x3c, !PT ;  /* 0x000000222c227212 */ /* 0x000fe400078e3cff */
[----:B------:R-:W-:-:S02]  /*18d0*/  LOP3.LUT R35, R45, R35, RZ, 0x3c, !PT ;  /* 0x000000232d237212 */ /* 0x000fc400078e3cff */
[----:B------:R-:W-:Y:S02]  /*18e0*/  SEL R44, RZ, 0xffffffff, P0 ;  /* 0xffffffffff2c7807 */ /* 0x000fe40000000000 */
[----:B------:R-:W-:Y:S02]  /*18f0*/  SEL R45, R38, 0x80000000, !P0 ;  /* 0x80000000262d7807 */ /* 0x000fe40004000000 */
[----:B------:R-:W-:Y:S02]  /*1900*/  SEL R6, R6, RZ, P4 ;  /* 0x000000ff06067207 */ /* 0x000fe40002000000 */
[----:B------:R-:W-:Y:S02]  /*1910*/  SEL R7, R7, 0x80000000, P4 ;  /* 0x8000000007077807 */ /* 0x000fe40002000000 */
[----:B------:R-:W-:Y:S02]  /*1920*/  SEL R8, R8, RZ, P5 ;  /* 0x000000ff08087207 */ /* 0x000fe40002800000 */
[----:B------:R-:W-:-:S02]  /*1930*/  SEL R9, R9, 0x80000000, P5 ;  /* 0x8000000009097807 */ /* 0x000fc40002800000 */
[----:B------:R-:W-:Y:S02]  /*1940*/  SEL R10, R10, RZ, P3 ;  /* 0x000000ff0a0a7207 */ /* 0x000fe40001800000 */
[----:B------:R-:W-:Y:S02]  /*1950*/  SEL R11, R11, 0x80000000, P3 ;  /* 0x800000000b0b7807 */ /* 0x000fe40001800000 */
[----:B------:R-:W-:Y:S02]  /*1960*/  SEL R12, R12, RZ, P2 ;  /* 0x000000ff0c0c7207 */ /* 0x000fe40001000000 */
[----:B------:R-:W-:Y:S02]  /*1970*/  SEL R13, R13, 0x80000000, P2 ;  /* 0x800000000d0d7807 */ /* 0x000fe40001000000 */
[----:B------:R-:W-:Y:S02]  /*1980*/  ISETP.NE.U32.AND P1, PT, R14, -0x1, PT ;  /* 0xffffffff0e00780c */ /* 0x000fe40003f25070 */
[----:B------:R-:W-:-:S02]  /*1990*/  ISETP.NE.U32.AND P0, PT, R16, -0x1, PT ;  /* 0xffffffff1000780c */ /* 0x000fc40003f05070 */
[----:B------:R-:W-:Y:S02]  /*19a0*/  ISETP.NE.U32.AND P4, PT, R18, -0x1, PT ;  /* 0xffffffff1200780c */ /* 0x000fe40003f85070 */
[----:B------:R-:W-:Y:S02]  /*19b0*/  ISETP.NE.U32.AND P5, PT, R20, -0x1, PT ;  /* 0xffffffff1400780c */ /* 0x000fe40003fa5070 */
[----:B------:R-:W-:Y:S02]  /*19c0*/  ISETP.NE.U32.AND P3, PT, R22, -0x1, PT ;  /* 0xffffffff1600780c */ /* 0x000fe40003f65070 */
[----:B------:R-:W-:Y:S02]  /*19d0*/  ISETP.NE.U32.AND P2, PT, R24, -0x1, PT ;  /* 0xffffffff1800780c */ /* 0x000fe40003f45070 */
[----:B------:R-:W-:Y:S02]  /*19e0*/  ISETP.NE.AND.EX P1, PT, R15, 0x7fffffff, PT, P1 ;  /* 0x7fffffff0f00780c */ /* 0x000fe40003f25310 */
[----:B------:R-:W-:-:S02]  /*19f0*/  ISETP.NE.AND.EX P0, PT, R17, 0x7fffffff, PT, P0 ;  /* 0x7fffffff1100780c */ /* 0x000fc40003f05300 */
[----:B------:R-:W-:Y:S02]  /*1a00*/  ISETP.NE.AND.EX P4, PT, R19, 0x7fffffff, PT, P4 ;  /* 0x7fffffff1300780c */ /* 0x000fe40003f85340 */
[----:B------:R-:W-:Y:S02]  /*1a10*/  ISETP.NE.AND.EX P5, PT, R21, 0x7fffffff, PT, P5 ;  /* 0x7fffffff1500780c */ /* 0x000fe40003fa5350 */
[----:B------:R-:W-:Y:S02]  /*1a20*/  ISETP.NE.AND.EX P3, PT, R23, 0x7fffffff, PT, P3 ;  /* 0x7fffffff1700780c */ /* 0x000fe40003f65330 */
[----:B------:R-:W-:Y:S02]  /*1a30*/  ISETP.NE.AND.EX P2, PT, R25, 0x7fffffff, PT, P2 ;  /* 0x7fffffff1900780c */ /* 0x000fe40003f45320 */
[----:B------:R-:W-:Y:S02]  /*1a40*/  LOP3.LUT R36, R44, R36, RZ, 0x3c, !PT ;  /* 0x000000242c247212 */ /* 0x000fe400078e3cff */
[----:B------:R-:W-:-:S02]  /*1a50*/  SEL R14, R14, RZ, P1 ;  /* 0x000000ff0e0e7207 */ /* 0x000fc40000800000 */
[----:B------:R-:W-:Y:S02]  /*1a60*/  SEL R15, R15, 0x80000000, P1 ;  /* 0x800000000f0f7807 */ /* 0x000fe40000800000 */
[----:B------:R-:W-:Y:S02]  /*1a70*/  SEL R16, R16, RZ, P0 ;  /* 0x000000ff10107207 */ /* 0x000fe40000000000 */
[----:B------:R-:W-:Y:S02]  /*1a80*/  SEL R17, R17, 0x80000000, P0 ;  /* 0x8000000011117807 */ /* 0x000fe40000000000 */
[----:B------:R-:W-:Y:S02]  /*1a90*/  SEL R18, R18, RZ, P4 ;  /* 0x000000ff12127207 */ /* 0x000fe40002000000 */
[----:B------:R-:W-:Y:S02]  /*1aa0*/  SEL R19, R19, 0x80000000, P4 ;  /* 0x8000000013137807 */ /* 0x000fe40002000000 */
[----:B------:R-:W-:-:S02]  /*1ab0*/  SEL R20, R20, RZ, P5 ;  /* 0x000000ff14147207 */ /* 0x000fc40002800000 */
[----:B------:R-:W-:Y:S02]  /*1ac0*/  SEL R21, R21, 0x80000000, P5 ;  /* 0x8000000015157807 */ /* 0x000fe40002800000 */
[----:B------:R-:W-:Y:S02]  /*1ad0*/  SEL R22, R22, RZ, P3 ;  /* 0x000000ff16167207 */ /* 0x000fe40001800000 */
[----:B------:R-:W-:Y:S02]  /*1ae0*/  SEL R23, R23, 0x80000000, P3 ;  /* 0x8000000017177807 */ /* 0x000fe40001800000 */
[----:B------:R-:W-:Y:S02]  /*1af0*/  SEL R24, R24, RZ, P2 ;  /* 0x000000ff18187207 */ /* 0x000fe40001000000 */
[----:B------:R-:W-:Y:S02]  /*1b00*/  SEL R25, R25, 0x80000000, P2 ;  /* 0x8000000019197807 */ /* 0x000fe40001000000 */
[----:B------:R-:W-:-:S02]  /*1b10*/  LOP3.LUT R37, R45, R37, RZ, 0x3c, !PT ;  /* 0x000000252d257212 */ /* 0x000fc400078e3cff */
[----:B------:R-:W-:Y:S02]  /*1b20*/  ISETP.NE.U32.AND P1, PT, R26, -0x1, PT ;  /* 0xffffffff1a00780c */ /* 0x000fe40003f25070 */
[----:B------:R-:W-:Y:S02]  /*1b30*/  ISETP.NE.U32.AND P0, PT, R28, -0x1, PT ;  /* 0xffffffff1c00780c */ /* 0x000fe40003f05070 */
[----:B------:R-:W-:Y:S02]  /*1b40*/  ISETP.NE.U32.AND P4, PT, R30, -0x1, PT ;  /* 0xffffffff1e00780c */ /* 0x000fe40003f85070 */
[----:B------:R-:W-:Y:S02]  /*1b50*/  ISETP.NE.U32.AND P5, PT, R32, -0x1, PT ;  /* 0xffffffff2000780c */ /* 0x000fe40003fa5070 */
[----:B------:R-:W-:Y:S02]  /*1b60*/  ISETP.NE.U32.AND P3, PT, R34, -0x1, PT ;  /* 0xffffffff2200780c */ /* 0x000fe40003f65070 */
[----:B------:R-:W-:-:S02]  /*1b70*/  ISETP.NE.U32.AND P2, PT, R36, -0x1, PT ;  /* 0xffffffff2400780c */ /* 0x000fc40003f45070 */
[----:B------:R-:W-:Y:S02]  /*1b80*/  ISETP.NE.AND.EX P1, PT, R27, 0x7fffffff, PT, P1 ;  /* 0x7fffffff1b00780c */ /* 0x000fe40003f25310 */
[----:B------:R-:W-:Y:S02]  /*1b90*/  ISETP.NE.AND.EX P0, PT, R29, 0x7fffffff, PT, P0 ;  /* 0x7fffffff1d00780c */ /* 0x000fe40003f05300 */
[----:B------:R-:W-:Y:S02]  /*1ba0*/  ISETP.NE.AND.EX P4, PT, R31, 0x7fffffff, PT, P4 ;  /* 0x7fffffff1f00780c */ /* 0x000fe40003f85340 */
[----:B------:R-:W-:Y:S02]  /*1bb0*/  ISETP.NE.AND.EX P5, PT, R33, 0x7fffffff, PT, P5 ;  /* 0x7fffffff2100780c */ /* 0x000fe40003fa5350 */
[----:B------:R-:W-:Y:S02]  /*1bc0*/  ISETP.NE.AND.EX P3, PT, R35, 0x7fffffff, PT, P3 ;  /* 0x7fffffff2300780c */ /* 0x000fe40003f65330 */
[----:B------:R-:W-:-:S02]  /*1bd0*/  ISETP.NE.AND.EX P2, PT, R37, 0x7fffffff, PT, P2 ;  /* 0x7fffffff2500780c */ /* 0x000fc40003f45320 */
[----:B------:R-:W-:Y:S02]  /*1be0*/  SEL R26, R26, RZ, P1 ;  /* 0x000000ff1a1a7207 */ /* 0x000fe40000800000 */
[----:B------:R-:W-:Y:S02]  /*1bf0*/  SEL R27, R27, 0x80000000, P1 ;  /* 0x800000001b1b7807 */ /* 0x000fe40000800000 */
        /* <DEDUP_REMOVED lines=8> */
[----:B------:R-:W-:Y:S02]  /*1c80*/  SEL R36, R36, RZ, P2 ;  /* 0x000000ff24247207 */ /* 0x000fe40001000000 */
[----:B-1----:R-:W-:-:S07]  /*1c90*/  SEL R37, R37, 0x80000000, P2 ;  /* 0x8000000025257807 */ /* 0x002fce0001000000 */
.L_x_131:
[----:B0-----:R-:W-:Y:S01]  /*1ca0*/  IMAD R44, RZ, RZ, -UR13 ;  /* 0x8000000dff2c7e24 */ /* 0x001fe2000f8e02ff */
[----:B------:R-:W-:Y:S02]  /*1cb0*/  ULEA UR14, UR4, UR12, 0xa ;  /* 0x0000000c040e7291 */ /* 0x000fe4000f8e50ff */
[----:B------:R-:W-:Y:S02]  /*1cc0*/  UIADD3 UR4, UPT, UPT, UR4, 0x1, URZ ;  /* 0x0000000104047890 */ /* 0x000fe4000fffe0ff */
[----:B------:R-:W-:-:S04]  /*1cd0*/  VIADDMNMX R45, R44, R39, 0x8, PT ;  /* 0x000000082c2d7446 */ /* 0x000fc80003800127 */
[----:B------:R-:W-:Y:S02]  /*1ce0*/  SHF.L.U32 R44, R38, R45, RZ ;  /* 0x0000002d262c7219 */ /* 0x000fe400000006ff */
[----:B------:R-:W-:-:S04]  /*1cf0*/  SHF.R.U64 R45, R6, UR13, R7 ;  /* 0x0000000d062d7c19 */ /* 0x000fc80008001207 */
[----:B------:R-:W-:-:S04]  /*1d00*/  LOP3.LUT R45, R45, R44, RZ, 0x30, !PT ;  /* 0x0000002c2d2d7212 */ /* 0x000fc800078e30ff */
[----:B------:R-:W-:-:S05]  /*1d10*/  LEA R45, R45, UR14, 0x2 ;  /* 0x0000000e2d2d7c11 */ /* 0x000fca000f8e10ff */
[----:B------:R0:W-:Y:S02]  /*1d20*/  ATOMS.POPC.INC.32 RZ, [R45+URZ] ;  /* 0x000000002dff7f8c */ /* 0x0001e4000d8000ff */
[----:B0-----:R-:W-:-:S04]  /*1d30*/  SHF.R.U64 R45, R8, UR13, R9 ;  /* 0x0000000d082d7c19 */ /* 0x001fc80008001209 */
        /* <DEDUP_REMOVED lines=55> */
[----:B0-----:R-:W-:Y:S01]  /*20b0*/  SHF.R.U64 R45, R36, UR13, R37 ;  /* 0x0000000d242d7c19 */ /* 0x001fe20008001225 */
[----:B------:R-:W-:-:S03]  /*20c0*/  UIADD3 UR13, UPT, UPT, UR13, 0x8, URZ ;  /* 0x000000080d0d7890 */ /* 0x000fc6000fffe0ff */
[----:B------:R-:W-:-:S03]  /*20d0*/  LOP3.LUT R44, R45, R44, RZ, 0x30, !PT ;  /* 0x0000002c2d2c7212 */ /* 0x000fc600078e30ff */
[----:B------:R-:W-:Y:S02]  /*20e0*/  ISETP.LE.AND P0, PT, R39, UR13, PT ;  /* 0x0000000d27007c0c */ /* 0x000fe4000bf03270 */
[----:B------:R-:W-:-:S05]  /*20f0*/  LEA R44, R44, UR14, 0x2 ;  /* 0x0000000e2c2c7c11 */ /* 0x000fca000f8e10ff */
[----:B------:R0:W-:Y:S06]  /*2100*/  ATOMS.POPC.INC.32 RZ, [R44+URZ] ;  /* 0x000000002cff7f8c */ /* 0x0001ec000d8000ff */
[----:B------:R-:W-:Y:S05]  /*2110*/  @!P0 BRA `(.L_x_131) ;  /* 0xfffffff800e08947 */ /* 0x000fea000383ffff */
.L_x_130:
[----:B------:R-:W-:Y:S05]  /*2120*/  BRA.U !UP0, `(.L_x_132) ;  /* 0xffffffe9086c7547 */ /* 0x000fea000b83ffff */
.L_x_127:
[----:B------:R-:W-:Y:S01]  /*2130*/  BAR.SYNC.DEFER_BLOCKING 0x0 ;  /* 0x0000000000007b1d */ /* 0x000fe20000010000 */
[----:B------:R-:W-:-:S05]  /*2140*/  ISETP.NE.AND P0, PT, R43, RZ, PT ;  /* 0x000000ff2b00720c */ /* 0x000fca0003f05270 */
[----:B------:R-:W-:Y:S08]  /*2150*/  BSSY.RECONVERGENT B0, `(.L_x_133) ;  /* 0x0000175000007945 */ /* 0x000ff00003800200 */
[----:B------:R-:W-:Y:S05]  /*2160*/  @P0 BRA `(.L_x_134) ;  /* 0x0000001400cc0947 */ /* 0x000fea0003800000 */
[----:B--2345:R-:W2:Y:S01]  /*2170*/  LDC.64 R6, c[0x0][0x398] ;  /* 0x0000e600ff067b82 */ /* 0x03cea20000000a00 */
[----:B------:R-:W-:Y:S01]  /*2180*/  IMAD.MOV.U32 R9, RZ, RZ, RZ ;  /* 0x000000ffff097224 */ /* 0x000fe200078e00ff */
[----:B--2---:R-:W-:-:S04]  /*2190*/  IADD3 R6, PT, PT, R7, 0x7, -R6 ;  /* 0x0000000707067810 */ /* 0x004fc80007ffe806 */
[----:B------:R-:W-:-:S04]  /*21a0*/  SHF.R.S32.HI R7, RZ, 0x1f, R6 ;  /* 0x0000001fff077819 */ /* 0x000fc80000011406 */
[----:B------:R-:W-:-:S04]  /*21b0*/  LEA.HI R7, R7, R6, RZ, 0x3 ;  /* 0x0000000607077211 */ /* 0x000fc800078f18ff */
[----:B------:R-:W-:-:S04]  /*21c0*/  SHF.R.S32.HI R7, RZ, 0x3, R7 ;  /* 0x00000003ff077819 */ /* 0x000fc80000011407 */
[C---:B------:R-:W-:Y:S01]  /*21d0*/  LOP3.LUT R6, R7.reuse, 0xffffff8, RZ, 0xc0, !PT ;  /* 0x0ffffff807067812 */ /* 0x040fe200078ec0ff */
[----:B------:R-:W-:-:S05]  /*21e0*/  VIADD R13, R7, 0xffffffff ;  /* 0xffffffff070d7836 */ /* 0x000fca0000000000 */
[----:B------:R-:W-:-:S13]  /*21f0*/  ISETP.GE.U32.AND P0, PT, R13, 0x7, PT ;  /* 0x000000070d00780c */ /* 0x000fda0003f06070 */
[----:B------:R-:W-:Y:S05]  /*2200*/  @!P0 BRA `(.L_x_135) ;  /* 0x00000004006c8947 */ /* 0x000fea0003800000 */
[----:B01----:R-:W0:Y:S01]  /*2210*/  LDC.64 R8, c[0x0][0x380] ;  /* 0x0000e000ff087b82 */ /* 0x003e220000000a00 */
[----:B------:R-:W-:-:S07]  /*2220*/  IMAD.MOV.U32 R11, RZ, RZ, RZ ;  /* 0x000000ffff0b7224 */ /* 0x000fce00078e00ff */
.L_x_152:
[----:B----4-:R-:W-:Y:S01]  /*2230*/  IMAD R15, R11, 0x400, R2 ;  /* 0x000004000b0f7824 */ /* 0x010fe200078e0202 */
[----:B------:R-:W-:Y:S04]  /*2240*/  BSSY.RECONVERGENT B1, `(.L_x_136) ;  /* 0x000000f000017945 */ /* 0x000fe80003800200 */
[----:B0123--:R-:W1:Y:S04]  /*2250*/  LDS R20, [R15] ;  /* 0x000000000f147984 */ /* 0x00fe680000000800 */
[----:B------:R2:W3:Y:S04]  /*2260*/  LDS R17, [R15+0x400] ;  /* 0x000400000f117984 */ /* 0x0004e80000000800 */
[----:B------:R2:W4:Y:S04]  /*2270*/  LDS R22, [R15+0x800] ;  /* 0x000800000f167984 */ /* 0x0005280000000800 */
[----:B------:R2:W0:Y:S04]  /*2280*/  LDS R23, [R15+0xc00] ;  /* 0x000c00000f177984 */ /* 0x0004280000000800 */
[----:B------:R2:W0:Y:S04]  /*2290*/  LDS R16, [R15+0x1000] ;  /* 0x001000000f107984 */ /* 0x0004280000000800 */
[----:B------:R2:W0:Y:S04]  /*22a0*/  LDS R14, [R15+0x1400] ;  /* 0x001400000f0e7984 */ /* 0x0004280000000800 */
[----:B------:R2:W0:Y:S04]  /*22b0*/  LDS R12, [R15+0x1800] ;  /* 0x001800000f0c7984 */ /* 0x0004280000000800 */
[----:B------:R2:W0:Y:S01]  /*22c0*/  LDS R10, [R15+0x1c00] ;  /* 0x001c00000f0a7984 */ /* 0x0004220000000800 */
[----:B-1----:R-:W-:-:S13]  /*22d0*/  ISETP.NE.AND P0, PT, R20, RZ, PT ;  /* 0x000000ff1400720c */ /* 0x002fda0003f05270 */
[----:B--234-:R-:W-:Y:S05]  /*22e0*/  @!P0 BRA `(.L_x_137) ;  /* 0x0000000000108947 */ /* 0x01cfea0003800000 */
[----:B------:R-:W-:Y:S02]  /*22f0*/  IMAD R19, R11, 0x100, R0 ;  /* 0x000001000b137824 */ /* 0x000fe400078e0200 */
[----:B------:R-:W-:Y:S02]  /*2300*/  IMAD.MOV.U32 R21, RZ, RZ, RZ ;  /* 0x000000ffff157224 */ /* 0x000fe400078e00ff */
[----:B0-----:R-:W-:-:S05]  /*2310*/  IMAD.WIDE.U32 R18, R19, 0x8, R8 ;  /* 0x0000000813127825 */ /* 0x001fca00078e0008 */
[----:B------:R1:W-:Y:S02]  /*2320*/  REDG.E.ADD.64.STRONG.GPU desc[UR16][R18.64], R20 ;  /* 0x000000141200798e */ /* 0x0003e4000c12e510 */
.L_x_137:
[----:B------:R-:W-:Y:S05]  /*2330*/  BSYNC.RECONVERGENT B1 ;  /* 0x0000000000017941 */ /* 0x000fea0003800200 */
.L_x_136:
[----:B------:R-:W-:Y:S01]  /*2340*/  ISETP.NE.AND P6, PT, R17, RZ, PT ;  /* 0x000000ff1100720c */ /* 0x000fe20003fc5270 */
[----:B------:R-:W-:Y:S01]  /*2350*/  BSSY.RECONVERGENT B1, `(.L_x_138) ;  /* 0x000000e000017945 */ /* 0x000fe20003800200 */
[----:B------:R-:W-:Y:S02]  /*2360*/  ISETP.NE.AND P0, PT, R22, RZ, PT ;  /* 0x000000ff1600720c */ /* 0x000fe40003f05270 */
[----:B0-----:R-:W-:Y:S02]  /*2370*/  ISETP.NE.AND P1, PT, R23, RZ, PT ;  /* 0x000000ff1700720c */ /* 0x001fe40003f25270 */
[----:B------:R-:W-:Y:S02]  /*2380*/  ISETP.NE.AND P2, PT, R16, RZ, PT ;  /* 0x000000ff1000720c */ /* 0x000fe40003f45270 */
[----:B------:R-:W-:Y:S02]  /*2390*/  ISETP.NE.AND P3, PT, R14, RZ, PT ;  /* 0x000000ff0e00720c */ /* 0x000fe40003f65270 */
[----:B------:R-:W-:-:S02]  /*23a0*/  ISETP.NE.AND P4, PT, R12, RZ, PT ;  /* 0x000000ff0c00720c */ /* 0x000fc40003f85270 */
[----:B------:R-:W-:Y:S01]  /*23b0*/  ISETP.NE.AND P5, PT, R10, RZ, PT ;  /* 0x000000ff0a00720c */ /* 0x000fe20003fa5270 */
[----:B------:R-:W-:-:S12]  /*23c0*/  @!P6 BRA `(.L_x_139) ;  /* 0x000000000018e947 */ /* 0x000fd80003800000 */
[----:B-1----:R-:W-:Y:S02]  /*23d0*/  IMAD R19, R11, 0x100, R0 ;  /* 0x000001000b137824 */ /* 0x002fe400078e0200 */
[----:B------:R-:W-:Y:S02]  /*23e0*/  IMAD.MOV.U32 R20, RZ, RZ, R17 ;  /* 0x000000ffff147224 */ /* 0x000fe400078e0011 */
[----:B------:R-:W-:Y:S02]  /*23f0*/  VIADD R19, R19, 0x100 ;  /* 0x0000010013137836 */ /* 0x000fe40000000000 */
[----:B------:R-:W-:Y:S02]  /*2400*/  IMAD.MOV.U32 R21, RZ, RZ, RZ ;  /* 0x000000ffff157224 */ /* 0x000fe400078e00ff */
[----:B------:R-:W-:-:S05]  /*2410*/  IMAD.WIDE.U32 R18, R19, 0x8, R8 ;  /* 0x0000000813127825 */ /* 0x000fca00078e0008 */
[----:B------:R0:W-:Y:S02]  /*2420*/  REDG.E.ADD.64.STRONG.GPU desc[UR16][R18.64], R20 ;  /* 0x000000141200798e */ /* 0x0001e4000c12e510 */
.L_x_139:
[----:B------:R-:W-:Y:S05]  /*2430*/  BSYNC.RECONVERGENT B1 ;  /* 0x0000000000017941 */ /* 0x000fea0003800200 */
.L_x_138:
[----:B------:R-:W-:Y:S04]  /*2440*/  BSSY.RECONVERGENT B1, `(.L_x_140) ;  /* 0x0000008000017945 */ /* 0x000fe80003800200 */
[----:B------:R-:W-:Y:S05]  /*2450*/  @!P0 BRA `(.L_x_141) ;  /* 0x0000000000188947 */ /* 0x000fea0003800000 */
[----:B01----:R-:W-:Y:S02]  /*2460*/  IMAD R19, R11, 0x100, R0 ;  /* 0x000001000b137824 */ /* 0x003fe400078e0200 */
[----:B------:R-:W-:Y:S02]  /*2470*/  IMAD.MOV.U32 R20, RZ, RZ, R22 ;  /* 0x000000ffff147224 */ /* 0x000fe400078e0016 */
[----:B------:R-:W-:Y:S02]  /*2480*/  VIADD R19, R19, 0x200 ;  /* 0x0000020013137836 */ /* 0x000fe40000000000 */
[----:B------:R-:W-:Y:S02]  /*2490*/  IMAD.MOV.U32 R21, RZ, RZ, RZ ;  /* 0x000000ffff157224 */ /* 0x000fe400078e00ff */
[----:B------:R-:W-:-:S05]  /*24a0*/  IMAD.WIDE.U32 R18, R19, 0x8, R8 ;  /* 0x0000000813127825 */ /* 0x000fca00078e0008 */
[----:B------:R2:W-:Y:S02]  /*24b0*/  REDG.E.ADD.64.STRONG.GPU desc[UR16][R18.64], R20 ;  /* 0x000000141200798e */ /* 0x0005e4000c12e510 */
.L_x_141:
[----:B------:R-:W-:Y:S05]  /*24c0*/  BSYNC.RECONVERGENT B1 ;  /* 0x0000000000017941 */ /* 0x000fea0003800200 */
.L_x_140:
[----:B------:R-:W-:Y:S04]  /*24d0*/  BSSY.RECONVERGENT B1, `(.L_x_142) ;  /* 0x0000008000017945 */ /* 0x000fe80003800200 */
[----:B------:R-:W-:Y:S05]  /*24e0*/  @!P1 BRA `(.L_x_143) ;  /* 0x0000000000189947 */ /* 0x000fea0003800000 */
[----:B012---:R-:W-:Y:S02]  /*24f0*/  IMAD R19, R11, 0x100, R0 ;  /* 0x000001000b137824 */ /* 0x007fe400078e0200 */
[----:B------:R-:W-:Y:S02]  /*2500*/  IMAD.MOV.U32 R20, RZ, RZ, R23 ;  /* 0x000000ffff147224 */ /* 0x000fe400078e0017 */
[----:B------:R-:W-:Y:S02]  /*2510*/  VIADD R19, R19, 0x300 ;  /* 0x0000030013137836 */ /* 0x000fe40000000000 */
[----:B------:R-:W-:Y:S02]  /*2520*/  IMAD.MOV.U32 R21, RZ, RZ, RZ ;  /* 0x000000ffff157224 */ /* 0x000fe400078e00ff */
[----:B------:R-:W-:-:S05]  /*2530*/  IMAD.WIDE.U32 R18, R19, 0x8, R8 ;  /* 0x0000000813127825 */ /* 0x000fca00078e0008 */
[----:B------:R3:W-:Y:S02]  /*2540*/  REDG.E.ADD.64.STRONG.GPU desc[UR16][R18.64], R20 ;  /* 0x000000141200798e */ /* 0x0007e4000c12e510 */
.L_x_143:
[----:B------:R-:W-:Y:S05]  /*2550*/  BSYNC.RECONVERGENT B1 ;  /* 0x0000000000017941 */ /* 0x000fea0003800200 */
.L_x_142:
[----:B------:R-:W-:Y:S04]  /*2560*/  BSSY.RECONVERGENT B1, `(.L_x_144) ;  /* 0x0000007000017945 */ /* 0x000fe80003800200 */
[----:B------:R-:W-:Y:S05]  /*2570*/  @!P2 BRA `(.L_x_145) ;  /* 0x000000000014a947 */ /* 0x000fea0003800000 */
[----:B0123--:R-:W-:Y:S02]  /*2580*/  IMAD R19, R11, 0x100, R0 ;  /* 0x000001000b137824 */ /* 0x00ffe400078e0200 */
[----:B------:R-:W-:Y:S02]  /*2590*/  IMAD.MOV.U32 R17, RZ, RZ, RZ ;  /* 0x000000ffff117224 */ /* 0x000fe400078e00ff */
[----:B------:R-:W-:-:S04]  /*25a0*/  VIADD R19, R19, 0x400 ;  /* 0x0000040013137836 */ /* 0x000fc80000000000 */
[----:B------:R-:W-:-:S05]  /*25b0*/  IMAD.WIDE.U32 R18, R19, 0x8, R8 ;  /* 0x0000000813127825 */ /* 0x000fca00078e0008 */
[----:B------:R4:W-:Y:S02]  /*25c0*/  REDG.E.ADD.64.STRONG.GPU desc[UR16][R18.64], R16 ;  /* 0x000000101200798e */ /* 0x0009e4000c12e510 */
.L_x_145:
[----:B------:R-:W-:Y:S05]  /*25d0*/  BSYNC.RECONVERGENT B1 ;  /* 0x0000000000017941 */ /* 0x000fea0003800200 */
.L_x_144:
[----:B------:R-:W-:Y:S04]  /*25e0*/  BSSY.RECONVERGENT B1, `(.L_x_146) ;  /* 0x0000007000017945 */ /* 0x000fe80003800200 */
[----:B------:R-:W-:Y:S05]  /*25f0*/  @!P3 BRA `(.L_x_147) ;  /* 0x000000000014b947 */ /* 0x000fea0003800000 */
[----:B----4-:R-:W-:Y:S02]  /*2600*/  IMAD R17, R11, 0x100, R0 ;  /* 0x000001000b117824 */ /* 0x010fe400078e0200 */
[----:B------:R-:W-:Y:S02]  /*2610*/  IMAD.MOV.U32 R15, RZ, RZ, RZ ;  /* 0x000000ffff0f7224 */ /* 0x000fe400078e00ff */
[----:B------:R-:W-:-:S04]  /*2620*/  VIADD R17, R17, 0x500 ;  /* 0x0000050011117836 */ /* 0x000fc80000000000 */
[----:B------:R-:W-:-:S05]  /*2630*/  IMAD.WIDE.U32 R16, R17, 0x8, R8 ;  /* 0x0000000811107825 */ /* 0x000fca00078e0008 */
[----:B------:R4:W-:Y:S02]  /*2640*/  REDG.E.ADD.64.STRONG.GPU desc[UR16][R16.64], R14 ;  /* 0x0000000e1000798e */ /* 0x0009e4000c12e510 */
.L_x_147:
[----:B------:R-:W-:Y:S05]  /*2650*/  BSYNC.RECONVERGENT B1 ;  /* 0x0000000000017941 */ /* 0x000fea0003800200 */
.L_x_146:
[----:B------:R-:W-:Y:S04]  /*2660*/  BSSY.RECONVERGENT B1, `(.L_x_148) ;  /* 0x0000008000017945 */ /* 0x000fe80003800200 */
[----:B------:R-:W-:Y:S05]  /*2670*/  @!P4 BRA `(.L_x_149) ;  /* 0x000000000018c947 */ /* 0x000fea0003800000 */
[----:B----4-:R-:W-:Y:S02]  /*2680*/  IMAD R15, R11, 0x100, R0 ;  /* 0x000001000b0f7824 */ /* 0x010fe400078e0200 */
[----:B------:R-:W-:Y:S02]  /*2690*/  IMAD.MOV.U32 R16, RZ, RZ, R12 ;  /* 0x000000ffff107224 */ /* 0x000fe400078e000c */
[----:B------:R-:W-:Y:S02]  /*26a0*/  VIADD R15, R15, 0x600 ;  /* 0x000006000f0f7836 */ /* 0x000fe40000000000 */
[----:B------:R-:W-:Y:S02]  /*26b0*/  IMAD.MOV.U32 R17, RZ, RZ, RZ ;  /* 0x000000ffff117224 */ /* 0x000fe400078e00ff */
[----:B------:R-:W-:-:S05]  /*26c0*/  IMAD.WIDE.U32 R14, R15, 0x8, R8 ;  /* 0x000000080f0e7825 */ /* 0x000fca00078e0008 */
[----:B------:R4:W-:Y:S02]  /*26d0*/  REDG.E.ADD.64.STRONG.GPU desc[UR16][R14.64], R16 ;  /* 0x000000100e00798e */ /* 0x0009e4000c12e510 */
.L_x_149:
[----:B------:R-:W-:Y:S05]  /*26e0*/  BSYNC.RECONVERGENT B1 ;  /* 0x0000000000017941 */ /* 0x000fea0003800200 */
.L_x_148:
        /* <DEDUP_REMOVED lines=8> */
.L_x_151:
[----:B------:R-:W-:Y:S05]  /*2770*/  BSYNC.RECONVERGENT B1 ;  /* 0x0000000000017941 */ /* 0x000fea0003800200 */
.L_x_150:
[----:B------:R-:W-:-:S05]  /*2780*/  VIADD R11, R11, 0x8 ;  /* 0x000000080b0b7836 */ /* 0x000fca0000000000 */
[----:B------:R-:W-:-:S13]  /*2790*/  ISETP.NE.AND P0, PT, R11, R6, PT ;  /* 0x000000060b00720c */ /* 0x000fda0003f05270 */
[----:B------:R-:W-:Y:S05]  /*27a0*/  @P0 BRA `(.L_x_152) ;  /* 0xfffffff800a00947 */ /* 0x000fea000383ffff */
[----:B------:R-:W-:-:S07]  /*27b0*/  IMAD.MOV.U32 R9, RZ, RZ, R6 ;  /* 0x000000ffff097224 */ /* 0x000fce00078e0006 */
.L_x_135:
[C---:B----4-:R-:W-:Y:S02]  /*27c0*/  LOP3.LUT R17, R7.reuse, 0x7, RZ, 0xc0, !PT ;  /* 0x0000000707117812 */ /* 0x050fe400078ec0ff */
[----:B------:R-:W-:Y:S02]  /*27d0*/  LOP3.LUT R16, R7, 0x3, RZ, 0xc0, !PT ;  /* 0x0000000307107812 */ /* 0x000fe400078ec0ff */
[C---:B------:R-:W-:Y:S01]  /*27e0*/  ISETP.NE.AND P0, PT, R17.reuse, RZ, PT ;  /* 0x000000ff1100720c */ /* 0x040fe20003f05270 */
[----:B0123--:R-:W-:Y:S01]  /*27f0*/  VIADD R18, R17, 0xffffffff ;  /* 0xffffffff11127836 */ /* 0x00ffe20000000000 */
[----:B------:R-:W-:Y:S01]  /*2800*/  LOP3.LUT R7, R7, 0x1, RZ, 0xc0, !PT ;  /* 0x0000000107077812 */ /* 0x000fe200078ec0ff */
[----:B------:R-:W-:-:S10]  /*2810*/  VIADD R19, R16, 0xffffffff ;  /* 0xffffffff10137836 */ /* 0x000fd40000000000 */
[----:B------:R-:W-:Y:S05]  /*2820*/  @!P0 BRA `(.L_x_153) ;  /* 0x0000000400748947 */ /* 0x000fea0003800000 */
[----:B------:R-:W-:-:S13]  /*2830*/  ISETP.GE.U32.AND P0, PT, R18, 0x3, PT ;  /* 0x000000031200780c */ /* 0x000fda0003f06070 */
[----:B------:R-:W-:Y:S05]  /*2840*/  @!P0 BRA `(.L_x_154) ;  /* 0x0000000000c08947 */ /* 0x000fea0003800000 */
[----:B------:R-:W-:Y:S01]  /*2850*/  IMAD R10, R9, 0x400, R2 ;  /* 0x00000400090a7824 */ /* 0x000fe200078e0202 */
[----:B------:R-:W-:Y:S04]  /*2860*/  BSSY.RECONVERGENT B1, `(.L_x_155) ;  /* 0x000000f000017945 */ /* 0x000fe80003800200 */
[----:B------:R-:W0:Y:S04]  /*2870*/  LDS R14, [R10] ;  /* 0x000000000a0e7984 */ /* 0x000e280000000800 */
[----:B------:R-:W1:Y:S04]  /*2880*/  LDS R12, [R10+0x400] ;  /* 0x000400000a0c7984 */ /* 0x000e680000000800 */
[----:B------:R-:W2:Y:S04]  /*2890*/  LDS R20, [R10+0x800] ;  /* 0x000800000a147984 */ /* 0x000ea80000000800 */
[----:B------:R-:W3:Y:S01]  /*28a0*/  LDS R8, [R10+0xc00] ;  /* 0x000c00000a087984 */ /* 0x000ee20000000800 */
[----:B0-----:R-:W-:-:S02]  /*28b0*/  ISETP.NE.AND P0, PT, R14, RZ, PT ;  /* 0x000000ff0e00720c */ /* 0x001fc40003f05270 */
[----:B-1----:R-:W-:Y:S02]  /*28c0*/  ISETP.NE.AND P1, PT, R12, RZ, PT ;  /* 0x000000ff0c00720c */ /* 0x002fe40003f25270 */
[----:B--2---:R-:W-:Y:S02]  /*28d0*/  ISETP.NE.AND P2, PT, R20, RZ, PT ;  /* 0x000000ff1400720c */ /* 0x004fe40003f45270 */
[----:B---3--:R-:W-:-:S07]  /*28e0*/  ISETP.NE.AND P3, PT, R8, RZ, PT ;  /* 0x000000ff0800720c */ /* 0x008fce0003f65270 */
[----:B------:R-:W-:Y:S06]  /*28f0*/  @!P0 BRA `(.L_x_156) ;  /* 0x0000000000148947 */ /* 0x000fec0003800000 */
[----:B------:R-:W0:Y:S01]  /*2900*/  LDC.64 R10, c[0x0][0x380] ;  /* 0x0000e000ff0a7b82 */ /* 0x000e220000000a00 */
[----:B------:R-:W-:-:S04]  /*2910*/  IMAD R15, R9, 0x100, R0 ;  /* 0x00000100090f7824 */ /* 0x000fc800078e0200 */
[----:B0-----:R-:W-:-:S04]  /*2920*/  IMAD.WIDE.U32 R10, R15, 0x8, R10 ;  /* 0x000000080f0a7825 */ /* 0x001fc800078e000a */
[----:B------:R-:W-:-:S05]  /*2930*/  IMAD.MOV.U32 R15, RZ, RZ, RZ ;  /* 0x000000ffff0f7224 */ /* 0x000fca00078e00ff */
[----:B------:R0:W-:Y:S02]  /*2940*/  REDG.E.ADD.64.STRONG.GPU desc[UR16][R10.64], R14 ;  /* 0x0000000e0a00798e */ /* 0x0001e4000c12e510 */
.L_x_156:
[----:B------:R-:W-:Y:S05]  /*2950*/  BSYNC.RECONVERGENT B1 ;  /* 0x0000000000017941 */ /* 0x000fea0003800200 */
.L_x_155:
[----:B------:R-:W-:Y:S04]  /*2960*/  BSSY.RECONVERGENT B1, `(.L_x_157) ;  /* 0x0000009000017945 */ /* 0x000fe80003800200 */
[----:B------:R-:W-:Y:S05]  /*2970*/  @!P1 BRA `(.L_x_158) ;  /* 0x00000000001c9947 */ /* 0x000fea0003800000 */
[----:B0-----:R-:W0:Y:S01]  /*2980*/  LDC.64 R10, c[0x0][0x380] ;  /* 0x0000e000ff0a7b82 */ /* 0x001e220000000a00 */
[----:B------:R-:W-:Y:S02]  /*2990*/  IMAD R15, R9, 0x100, R0 ;  /* 0x00000100090f7824 */ /* 0x000fe400078e0200 */
[----:B------:R-:W-:Y:S02]  /*29a0*/  IMAD.MOV.U32 R14, RZ, RZ, R12 ;  /* 0x000000ffff0e7224 */ /* 0x000fe400078e000c */
[----:B------:R-:W-:-:S04]  /*29b0*/  VIADD R15, R15, 0x100 ;  /* 0x000001000f0f7836 */ /* 0x000fc80000000000 */
[----:B0-----:R-:W-:-:S04]  /*29c0*/  IMAD.WIDE.U32 R10, R15, 0x8, R10 ;  /* 0x000000080f0a7825 */ /* 0x001fc800078e000a */
[----:B------:R-:W-:-:S05]  /*29d0*/  IMAD.MOV.U32 R15, RZ, RZ, RZ ;  /* 0x000000ffff0f7224 */ /* 0x000fca00078e00ff */
[----:B------:R1:W-:Y:S02]  /*29e0*/  REDG.E.ADD.64.STRONG.GPU desc[UR16][R10.64], R14 ;  /* 0x0000000e0a00798e */ /* 0x0003e4000c12e510 */
.L_x_158:
[----:B------:R-:W-:Y:S05]  /*29f0*/  BSYNC.RECONVERGENT B1 ;  /* 0x0000000000017941 */ /* 0x000fea0003800200 */
.L_x_157:
[----:B------:R-:W-:Y:S04]  /*2a00*/  BSSY.RECONVERGENT B1, `(.L_x_159) ;  /* 0x0000009000017945 */ /* 0x000fe80003800200 */
[----:B------:R-:W-:Y:S05]  /*2a10*/  @!P2 BRA `(.L_x_160) ;  /* 0x00000000001ca947 */ /* 0x000fea0003800000 */
[----:B01----:R-:W0:Y:S01]  /*2a20*/  LDC.64 R10, c[0x0][0x380] ;  /* 0x0000e000ff0a7b82 */ /* 0x003e220000000a00 */
[----:B------:R-:W-:Y:S02]  /*2a30*/  IMAD R15, R9, 0x100, R0 ;  /* 0x00000100090f7824 */ /* 0x000fe400078e0200 */
[----:B------:R-:W-:Y:S02]  /*2a40*/  IMAD.MOV.U32 R14, RZ, RZ, R20 ;  /* 0x000000ffff0e7224 */ /* 0x000fe400078e0014 */
[----:B------:R-:W-:-:S04]  /*2a50*/  VIADD R15, R15, 0x200 ;  /* 0x000002000f0f7836 */ /* 0x000fc80000000000 */
[----:B0-----:R-:W-:-:S04]  /*2a60*/  IMAD.WIDE.U32 R10, R15, 0x8, R10 ;  /* 0x000000080f0a7825 */ /* 0x001fc800078e000a */
[----:B------:R-:W-:-:S05]  /*2a70*/  IMAD.MOV.U32 R15, RZ, RZ, RZ ;  /* 0x000000ffff0f7224 */ /* 0x000fca00078e00ff */
[----:B------:R2:W-:Y:S02]  /*2a80*/  REDG.E.ADD.64.STRONG.GPU desc[UR16][R10.64], R14 ;  /* 0x0000000e0a00798e */ /* 0x0005e4000c12e510 */
.L_x_160:
[----:B------:R-:W-:Y:S05]  /*2a90*/  BSYNC.RECONVERGENT B1 ;  /* 0x0000000000017941 */ /* 0x000fea0003800200 */
.L_x_159:
[----:B------:R-:W-:Y:S04]  /*2aa0*/  BSSY.RECONVERGENT B1, `(.L_x_161) ;  /* 0x0000009000017945 */ /* 0x000fe80003800200 */
[----:B------:R-:W-:Y:S05]  /*2ab0*/  @!P3 BRA `(.L_x_162) ;  /* 0x00000000001cb947 */ /* 0x000fea0003800000 */
[----:B012---:R-:W0:Y:S01]  /*2ac0*/  LDC.64 R10, c[0x0][0x380] ;  /* 0x0000e000ff0a7b82 */ /* 0x007e220000000a00 */
[----:B------:R-:W-:Y:S02]  /*2ad0*/  IMAD R15, R9, 0x100, R0 ;  /* 0x00000100090f7824 */ /* 0x000fe400078e0200 */
[----:B------:R-:W-:Y:S02]  /*2ae0*/  IMAD.MOV.U32 R14, RZ, RZ, R8 ;  /* 0x000000ffff0e7224 */ /* 0x000fe400078e0008 */
[----:B------:R-:W-:-:S04]  /*2af0*/  VIADD R15, R15, 0x300 ;  /* 0x000003000f0f7836 */ /* 0x000fc80000000000 */
[----:B0-----:R-:W-:-:S04]  /*2b00*/  IMAD.WIDE.U32 R10, R15, 0x8, R10 ;  /* 0x000000080f0a7825 */ /* 0x001fc800078e000a */
[----:B------:R-:W-:-:S05]  /*2b10*/  IMAD.MOV.U32 R15, RZ, RZ, RZ ;  /* 0x000000ffff0f7224 */ /* 0x000fca00078e00ff */
[----:B------:R3:W-:Y:S02]  /*2b20*/  REDG.E.ADD.64.STRONG.GPU desc[UR16][R10.64], R14 ;  /* 0x0000000e0a00798e */ /* 0x0007e4000c12e510 */
.L_x_162:
[----:B------:R-:W-:Y:S05]  /*2b30*/  BSYNC.RECONVERGENT B1 ;  /* 0x0000000000017941 */ /* 0x000fea0003800200 */
.L_x_161:
[----:B------:R-:W-:-:S07]  /*2b40*/  VIADD R9, R9, 0x4 ;  /* 0x0000000409097836 */ /* 0x000fce0000000000 */
.L_x_154:
[----:B------:R-:W-:Y:S01]  /*2b50*/  ISETP.NE.AND P0, PT, R16, RZ, PT ;  /* 0x000000ff1000720c */ /* 0x000fe20003f05270 */
[----:B------:R-:W-:-:S12]  /*2b60*/  BSSY.RECONVERGENT B1, `(.L_x_153) ;  /* 0x0000029000017945 */ /* 0x000fd80003800200 */
[----:B------:R-:W-:Y:S05]  /*2b70*/  @!P0 BRA `(.L_x_163) ;  /* 0x00000000009c8947 */ /* 0x000fea0003800000 */
[----:B------:R-:W-:-:S13]  /*2b80*/  ISETP.NE.AND P0, PT, R19, RZ, PT ;  /* 0x000000ff1300720c */ /* 0x000fda0003f05270 */
[----:B------:R-:W-:Y:S05]  /*2b90*/  @!P0 BRA `(.L_x_164) ;  /* 0x0000000000648947 */ /* 0x000fea0003800000 */
[----:B0123--:R-:W-:Y:S01]  /*2ba0*/  IMAD R10, R9, 0x400, R2 ;  /* 0x00000400090a7824 */ /* 0x00ffe200078e0202 */
[----:B------:R-:W-:Y:S04]  /*2bb0*/  BSSY.RECONVERGENT B2, `(.L_x_165) ;  /* 0x000000c000027945 */ /* 0x000fe80003800200 */
[----:B------:R-:W0:Y:S04]  /*2bc0*/  LDS R8, [R10] ;  /* 0x000000000a087984 */ /* 0x000e280000000800 */
[----:B------:R-:W1:Y:S01]  /*2bd0*/  LDS R12, [R10+0x400] ;  /* 0x000400000a0c7984 */ /* 0x000e620000000800 */
[----:B0-----:R-:W-:-:S02]  /*2be0*/  ISETP.NE.AND P0, PT, R8, RZ, PT ;  /* 0x000000ff0800720c */ /* 0x001fc40003f05270 */
[----:B-1----:R-:W-:-:S11]  /*2bf0*/  ISETP.NE.AND P1, PT, R12, RZ, PT ;  /* 0x000000ff0c00720c */ /* 0x002fd60003f25270 */
[----:B------:R-:W-:Y:S05]  /*2c00*/  @!P0 BRA `(.L_x_166) ;  /* 0x0000000000188947 */ /* 0x000fea0003800000 */
[----:B------:R-:W0:Y:S01]  /*2c10*/  LDC.64 R10, c[0x0][0x380] ;  /* 0x0000e000ff0a7b82 */ /* 0x000e220000000a00 */
[----:B------:R-:W-:-:S04]  /*2c20*/  IMAD R15, R9, 0x100, R0 ;  /* 0x00000100090f7824 */ /* 0x000fc800078e0200 */
[----:B0-----:R-:W-:-:S04]  /*2c30*/  IMAD.WIDE.U32 R14, R15, 0x8, R10 ;  /* 0x000000080f0e7825 */ /* 0x001fc800078e000a */
[----:B------:R-:W-:Y:S02]  /*2c40*/  IMAD.MOV.U32 R10, RZ, RZ, R8 ;  /* 0x000000ffff0a7224 */ /* 0x000fe400078e0008 */
[----:B------:R-:W-:-:S05]  /*2c50*/  IMAD.MOV.U32 R11, RZ, RZ, RZ ;  /* 0x000000ffff0b7224 */ /* 0x000fca00078e00ff */
[----:B------:R0:W-:Y:S02]  /*2c60*/  REDG.E.ADD.64.STRONG.GPU desc[UR16][R14.64], R10 ;  /* 0x0000000a0e00798e */ /* 0x0001e4000c12e510 */
.L_x_166:
[----:B------:R-:W-:Y:S05]  /*2c70*/  BSYNC.RECONVERGENT B2 ;  /* 0x0000000000027941 */ /* 0x000fea0003800200 */
.L_x_165:
[----:B------:R-:W-:Y:S04]  /*2c80*/  BSSY.RECONVERGENT B2, `(.L_x_167) ;  /* 0x0000009000027945 */ /* 0x000fe80003800200 */
[----:B------:R-:W-:Y:S05]  /*2c90*/  @!P1 BRA `(.L_x_168) ;  /* 0x00000000001c9947 */ /* 0x000fea0003800000 */
[----:B0-----:R-:W0:Y:S01]  /*2ca0*/  LDC.64 R10, c[0x0][0x380] ;  /* 0x0000e000ff0a7b82 */ /* 0x001e220000000a00 */
[----:B------:R-:W-:-:S04]  /*2cb0*/  IMAD R8, R9, 0x100, R0 ;  /* 0x0000010009087824 */ /* 0x000fc800078e0200 */
[----:B------:R-:W-:-:S04]  /*2cc0*/  VIADD R15, R8, 0x100 ;  /* 0x00000100080f7836 */ /* 0x000fc80000000000 */
[----:B0-----:R-:W-:-:S04]  /*2cd0*/  IMAD.WIDE.U32 R14, R15, 0x8, R10 ;  /* 0x000000080f0e7825 */ /* 0x001fc800078e000a */
[----:B------:R-:W-:Y:S02]  /*2ce0*/  IMAD.MOV.U32 R10, RZ, RZ, R12 ;  /* 0x000000ffff0a7224 */ /* 0x000fe400078e000c */
[----:B------:R-:W-:-:S05]  /*2cf0*/  IMAD.MOV.U32 R11, RZ, RZ, RZ ;  /* 0x000000ffff0b7224 */ /* 0x000fca00078e00ff */
[----:B------:R1:W-:Y:S02]  /*2d00*/  REDG.E.ADD.64.STRONG.GPU desc[UR16][R14.64], R10 ;  /* 0x0000000a0e00798e */ /* 0x0003e4000c12e510 */
.L_x_168:
[----:B------:R-:W-:Y:S05]  /*2d10*/  BSYNC.RECONVERGENT B2 ;  /* 0x0000000000027941 */ /* 0x000fea0003800200 */
.L_x_167:
[----:B------:R-:W-:-:S07]  /*2d20*/  VIADD R9, R9, 0x2 ;  /* 0x0000000209097836 */ /* 0x000fce0000000000 */
.L_x_164:
[----:B------:R-:W-:-:S13]  /*2d30*/  ISETP.NE.AND P0, PT, R7, RZ, PT ;  /* 0x000000ff0700720c */ /* 0x000fda0003f05270 */
[----:B------:R-:W-:Y:S05]  /*2d40*/  @!P0 BRA `(.L_x_163) ;  /* 0x0000000000288947 */ /* 0x000fea0003800000 */
[----:B------:R-:W-:-:S05]  /*2d50*/  IMAD R8, R9, 0x400, R2 ;  /* 0x0000040009087824 */ /* 0x000fca00078e0202 */
[----:B------:R-:W4:Y:S02]  /*2d60*/  LDS R12, [R8] ;  /* 0x00000000080c7984 */ /* 0x000f240000000800 */
[----:B----4-:R-:W-:-:S13]  /*2d70*/  ISETP.NE.AND P0, PT, R12, RZ, PT ;  /* 0x000000ff0c00720c */ /* 0x010fda0003f05270 */
[----:B------:R-:W-:Y:S05]  /*2d80*/  @!P0 BRA `(.L_x_163) ;  /* 0x0000000000188947 */ /* 0x000fea0003800000 */
[----:B0123--:R-:W0:Y:S01]  /*2d90*/  LDC.64 R10, c[0x0][0x380] ;  /* 0x0000e000ff0a7b82 */ /* 0x00fe220000000a00 */
[----:B------:R-:W-:-:S04]  /*2da0*/  IMAD R9, R9, 0x100, R0 ;  /* 0x0000010009097824 */ /* 0x000fc800078e0200 */
[----:B0-----:R-:W-:-:S04]  /*2db0*/  IMAD.WIDE.U32 R8, R9, 0x8, R10 ;  /* 0x0000000809087825 */ /* 0x001fc800078e000a */
[----:B------:R-:W-:Y:S02]  /*2dc0*/  IMAD.MOV.U32 R10, RZ, RZ, R12 ;  /* 0x000000ffff0a7224 */ /* 0x000fe400078e000c */
[----:B------:R-:W-:-:S05]  /*2dd0*/  IMAD.MOV.U32 R11, RZ, RZ, RZ ;  /* 0x000000ffff0b7224 */ /* 0x000fca00078e00ff */
[----:B------:R4:W-:Y:S02]  /*2de0*/  REDG.E.ADD.64.STRONG.GPU desc[UR16][R8.64], R10 ;  /* 0x0000000a0800798e */ /* 0x0009e4000c12e510 */
.L_x_163:
[----:B------:R-:W-:Y:S05]  /*2df0*/  BSYNC.RECONVERGENT B1 ;  /* 0x0000000000017941 */ /* 0x000fea0003800200 */
.L_x_153:
[----:B------:R-:W-:-:S13]  /*2e00*/  ISETP.GT.U32.AND P0, PT, R0, 0x7f, PT ;  /* 0x0000007f0000780c */ /* 0x000fda0003f04070 */
[----:B------:R-:W-:Y:S05]  /*2e10*/  @P0 BRA `(.L_x_134) ;  /* 0x0000000800a00947 */ /* 0x000fea0003800000 */
[----:B------:R-:W-:Y:S01]  /*2e20*/  ISETP.GE.U32.AND P0, PT, R13, 0x7, PT ;  /* 0x000000070d00780c */ /* 0x000fe20003f06070 */
[----:B----4-:R-:W-:-:S12]  /*2e30*/  IMAD.MOV.U32 R9, RZ, RZ, RZ ;  /* 0x000000ffff097224 */ /* 0x010fd800078e00ff */
[----:B------:R-:W-:Y:S05]  /*2e40*/  @!P0 BRA `(.L_x_169) ;  /* 0x0000000400248947 */ /* 0x000fea0003800000 */
[----:B------:R-:W4:Y:S01]  /*2e50*/  LDC.64 R8, c[0x0][0x380] ;  /* 0x0000e000ff087b82 */ /* 0x000f220000000a00 */
[----:B0123--:R-:W-:-:S07]  /*2e60*/  IMAD.MOV.U32 R15, RZ, RZ, RZ ;  /* 0x000000ffff0f7224 */ /* 0x00ffce00078e00ff */
.L_x_186:
[C---:B01234-:R-:W-:Y:S01]  /*2e70*/  IMAD R12, R15.reuse, 0x400, R2 ;  /* 0x000004000f0c7824 */ /* 0x05ffe200078e0202 */
[----:B------:R-:W-:Y:S01]  /*2e80*/  BSSY.RECONVERGENT B1, `(.L_x_170) ;  /* 0x0000012000017945 */ /* 0x000fe20003800200 */
[C---:B------:R-:W-:Y:S02]  /*2e90*/  IMAD R11, R15.reuse, 0x100, R0 ;  /* 0x000001000f0b7824 */ /* 0x040fe400078e0200 */
[----:B------:R-:W-:Y:S01]  /*2ea0*/  VIADD R15, R15, 0x8 ;  /* 0x000000080f0f7836 */ /* 0x000fe20000000000 */
[----:B------:R-:W0:Y:S01]  /*2eb0*/  LDS R14, [R12+0x200] ;  /* 0x000200000c0e7984 */ /* 0x000e220000000800 */
[----:B----4-:R-:W-:-:S03]  /*2ec0*/  IMAD.WIDE.U32 R10, R11, 0x8, R8 ;  /* 0x000000080b0a7825 */ /* 0x010fc600078e0008 */
[----:B------:R-:W1:Y:S04]  /*2ed0*/  LDS R20, [R12+0x600] ;  /* 0x000600000c147984 */ /* 0x000e680000000800 */
[----:B------:R2:W3:Y:S04]  /*2ee0*/  LDS R21, [R12+0xa00] ;  /* 0x000a00000c157984 */ /* 0x0004e80000000800 */
[----:B------:R2:W4:Y:S04]  /*2ef0*/  LDS R22, [R12+0xe00] ;  /* 0x000e00000c167984 */ /* 0x0005280000000800 */
[----:B------:R2:W2:Y:S04]  /*2f00*/  LDS R23, [R12+0x1200] ;  /* 0x001200000c177984 */ /* 0x0004a80000000800 */
[----:B------:R0:W2:Y:S04]  /*2f10*/  LDS R24, [R12+0x1600] ;  /* 0x001600000c187984 */ /* 0x0000a80000000800 */
[----:B------:R0:W2:Y:S04]  /*2f20*/  LDS R25, [R12+0x1a00] ;  /* 0x001a00000c197984 */ /* 0x0000a80000000800 */
[----:B------:R0:W2:Y:S02]  /*2f30*/  LDS R26, [R12+0x1e00] ;  /* 0x001e00000c1a7984 */ /* 0x0000a40000000800 */
[----:B0-----:R-:W-:-:S02]  /*2f40*/  ISETP.NE.AND P0, PT, R14, RZ, PT ;  /* 0x000000ff0e00720c */ /* 0x001fc40003f05270 */
[----:B-1----:R-:W-:-:S11]  /*2f50*/  ISETP.NE.AND P1, PT, R20, RZ, PT ;  /* 0x000000ff1400720c */ /* 0x002fd60003f25270 */
[----:B---34-:R-:W-:Y:S05]  /*2f60*/  @!P0 BRA `(.L_x_171) ;  /* 0x00000000000c8947 */ /* 0x018fea0003800000 */
[----:B--2---:R-:W-:Y:S02]  /*2f70*/  IMAD.MOV.U32 R12, RZ, RZ, R14 ;  /* 0x000000ffff0c7224 */ /* 0x004fe400078e000e */
[----:B------:R-:W-:-:S05]  /*2f80*/  IMAD.MOV.U32 R13, RZ, RZ, RZ ;  /* 0x000000ffff0d7224 */ /* 0x000fca00078e00ff */
[----:B------:R0:W-:Y:S02]  /*2f90*/  REDG.E.ADD.64.STRONG.GPU desc[UR16][R10.64+0x400], R12 ;  /* 0x0004000c0a00798e */ /* 0x0001e4000c12e510 */
.L_x_171:
[----:B------:R-:W-:Y:S05]  /*2fa0*/  BSYNC.RECONVERGENT B1 ;  /* 0x0000000000017941 */ /* 0x000fea0003800200 */
.L_x_170:
[----:B------:R-:W-:Y:S04]  /*2fb0*/  BSSY.RECONVERGENT B1, `(.L_x_172) ;  /* 0x0000005000017945 */ /* 0x000fe80003800200 */
[----:B------:R-:W-:Y:S05]  /*2fc0*/  @!P1 BRA `(.L_x_173) ;  /* 0x00000000000c9947 */ /* 0x000fea0003800000 */
[----:B0-2---:R-:W-:Y:S02]  /*2fd0*/  IMAD.MOV.U32 R12, RZ, RZ, R20 ;  /* 0x000000ffff0c7224 */ /* 0x005fe400078e0014 */
[----:B------:R-:W-:-:S05]  /*2fe0*/  IMAD.MOV.U32 R13, RZ, RZ, RZ ;  /* 0x000000ffff0d7224 */ /* 0x000fca00078e00ff */
[----:B------:R1:W-:Y:S02]  /*2ff0*/  REDG.E.ADD.64.STRONG.GPU desc[UR16][R10.64+0xc00], R12 ;  /* 0x000c000c0a00798e */ /* 0x0003e4000c12e510 */
.L_x_173:
[----:B------:R-:W-:Y:S05]  /*3000*/  BSYNC.RECONVERGENT B1 ;  /* 0x0000000000017941 */ /* 0x000fea0003800200 */
.L_x_172:
[----:B------:R-:W-:Y:S01]  /*3010*/  ISETP.NE.AND P6, PT, R21, RZ, PT ;  /* 0x000000ff1500720c */ /* 0x000fe20003fc5270 */
[----:B------:R-:W-:Y:S01]  /*3020*/  BSSY.RECONVERGENT B1, `(.L_x_174) ;  /* 0x000000b000017945 */ /* 0x000fe20003800200 */
[----:B------:R-:W-:Y:S02]  /*3030*/  ISETP.NE.AND P0, PT, R15, R6, PT ;  /* 0x000000060f00720c */ /* 0x000fe40003f05270 */
[----:B------:R-:W-:Y:S02]  /*3040*/  ISETP.NE.AND P1, PT, R22, RZ, PT ;  /* 0x000000ff1600720c */ /* 0x000fe40003f25270 */
[----:B--2---:R-:W-:Y:S02]  /*3050*/  ISETP.NE.AND P2, PT, R23, RZ, PT ;  /* 0x000000ff1700720c */ /* 0x004fe40003f45270 */
[----:B------:R-:W-:Y:S02]  /*3060*/  ISETP.NE.AND P3, PT, R24, RZ, PT ;  /* 0x000000ff1800720c */ /* 0x000fe40003f65270 */
[----:B------:R-:W-:-:S02]  /*3070*/  ISETP.NE.AND P4, PT, R25, RZ, PT ;  /* 0x000000ff1900720c */ /* 0x000fc40003f85270 */
[----:B------:R-:W-:Y:S01]  /*3080*/  ISETP.NE.AND P5, PT, R26, RZ, PT ;  /* 0x000000ff1a00720c */ /* 0x000fe20003fa5270 */
[----:B------:R-:W-:-:S12]  /*3090*/  @!P6 BRA `(.L_x_175) ;  /* 0x00000000000ce947 */ /* 0x000fd80003800000 */
[----:B01----:R-:W-:Y:S02]  /*30a0*/  IMAD.MOV.U32 R12, RZ, RZ, R21 ;  /* 0x000000ffff0c7224 */ /* 0x003fe400078e0015 */
[----:B------:R-:W-:-:S05]  /*30b0*/  IMAD.MOV.U32 R13, RZ, RZ, RZ ;  /* 0x000000ffff0d7224 */ /* 0x000fca00078e00ff */
[----:B------:R2:W-:Y:S02]  /*30c0*/  REDG.E.ADD.64.STRONG.GPU desc[UR16][R10.64+0x1400], R12 ;  /* 0x0014000c0a00798e */ /* 0x0005e4000c12e510 */
.L_x_175:
[----:B------:R-:W-:Y:S05]  /*30d0*/  BSYNC.RECONVERGENT B1 ;  /* 0x0000000000017941 */ /* 0x000fea0003800200 */
.L_x_174:
[----:B------:R-:W-:Y:S04]  /*30e0*/  BSSY.RECONVERGENT B1, `(.L_x_176) ;  /* 0x0000005000017945 */ /* 0x000fe80003800200 */
[----:B------:R-:W-:Y:S05]  /*30f0*/  @!P1 BRA `(.L_x_177) ;  /* 0x00000000000c9947 */ /* 0x000fea0003800000 */
[----:B012---:R-:W-:Y:S02]  /*3100*/  IMAD.MOV.U32 R12, RZ, RZ, R22 ;  /* 0x000000ffff0c7224 */ /* 0x007fe400078e0016 */
[----:B------:R-:W-:-:S05]  /*3110*/  IMAD.MOV.U32 R13, RZ, RZ, RZ ;  /* 0x000000ffff0d7224 */ /* 0x000fca00078e00ff */
[----:B------:R3:W-:Y:S02]  /*3120*/  REDG.E.ADD.64.STRONG.GPU desc[UR16][R10.64+0x1c00], R12 ;  /* 0x001c000c0a00798e */ /* 0x0007e4000c12e510 */
.L_x_177:
[----:B------:R-:W-:Y:S05]  /*3130*/  BSYNC.RECONVERGENT B1 ;  /* 0x0000000000017941 */ /* 0x000fea0003800200 */
.L_x_176:
[----:B------:R-:W-:Y:S04]  /*3140*/  BSSY.RECONVERGENT B1, `(.L_x_178) ;  /* 0x0000005000017945 */ /* 0x000fe80003800200 */
[----:B------:R-:W-:Y:S05]  /*3150*/  @!P2 BRA `(.L_x_179) ;  /* 0x00000000000ca947 */ /* 0x000fea0003800000 */
[----:B0123--:R-:W-:Y:S02]  /*3160*/  IMAD.MOV.U32 R12, RZ, RZ, R23 ;  /* 0x000000ffff0c7224 */ /* 0x00ffe400078e0017 */
[----:B------:R-:W-:-:S05]  /*3170*/  IMAD.MOV.U32 R13, RZ, RZ, RZ ;  /* 0x000000ffff0d7224 */ /* 0x000fca00078e00ff */
[----:B------:R4:W-:Y:S02]  /*3180*/  REDG.E.ADD.64.STRONG.GPU desc[UR16][R10.64+0x2400], R12 ;  /* 0x0024000c0a00798e */ /* 0x0009e4000c12e510 */
.L_x_179:
[----:B------:R-:W-:Y:S05]  /*3190*/  BSYNC.RECONVERGENT B1 ;  /* 0x0000000000017941 */ /* 0x000fea0003800200 */
.L_x_178:
[----:B------:R-:W-:Y:S04]  /*31a0*/  BSSY.RECONVERGENT B1, `(.L_x_180) ;  /* 0x0000005000017945 */ /* 0x000fe80003800200 */
[----:B------:R-:W-:Y:S05]  /*31b0*/  @!P3 BRA `(.L_x_181) ;  /* 0x00000000000cb947 */ /* 0x000fea0003800000 */
[----:B01234-:R-:W-:Y:S02]  /*31c0*/  IMAD.MOV.U32 R12, RZ, RZ, R24 ;  /* 0x000000ffff0c7224 */ /* 0x01ffe400078e0018 */
[----:B------:R-:W-:-:S05]  /*31d0*/  IMAD.MOV.U32 R13, RZ, RZ, RZ ;  /* 0x000000ffff0d7224 */ /* 0x000fca00078e00ff */
[----:B------:R0:W-:Y:S02]  /*31e0*/  REDG.E.ADD.64.STRONG.GPU desc[UR16][R10.64+0x2c00], R12 ;  /* 0x002c000c0a00798e */ /* 0x0001e4000c12e510 */
.L_x_181:
[----:B------:R-:W-:Y:S05]  /*31f0*/  BSYNC.RECONVERGENT B1 ;  /* 0x0000000000017941 */ /* 0x000fea0003800200 */
.L_x_180:
[----:B------:R-:W-:Y:S04]  /*3200*/  BSSY.RECONVERGENT B1, `(.L_x_182) ;  /* 0x0000005000017945 */ /* 0x000fe80003800200 */
[----:B------:R-:W-:Y:S05]  /*3210*/  @!P4 BRA `(.L_x_183) ;  /* 0x00000000000cc947 */ /* 0x000fea0003800000 */
[----:B01234-:R-:W-:Y:S02]  /*3220*/  IMAD.MOV.U32 R12, RZ, RZ, R25 ;  /* 0x000000ffff0c7224 */ /* 0x01ffe400078e0019 */
[----:B------:R-:W-:-:S05]  /*3230*/  IMAD.MOV.U32 R13, RZ, RZ, RZ ;  /* 0x000000ffff0d7224 */ /* 0x000fca00078e00ff */
[----:B------:R0:W-:Y:S02]  /*3240*/  REDG.E.ADD.64.STRONG.GPU desc[UR16][R10.64+0x3400], R12 ;  /* 0x0034000c0a00798e */ /* 0x0001e4000c12e510 */
.L_x_183:
[----:B------:R-:W-:Y:S05]  /*3250*/  BSYNC.RECONVERGENT B1 ;  /* 0x0000000000017941 */ /* 0x000fea0003800200 */
.L_x_182:
[----:B------:R-:W-:Y:S04]  /*3260*/  BSSY.RECONVERGENT B1, `(.L_x_184) ;  /* 0x0000005000017945 */ /* 0x000fe80003800200 */
[----:B------:R-:W-:Y:S05]  /*3270*/  @!P5 BRA `(.L_x_185) ;  /* 0x00000000000cd947 */ /* 0x000fea0003800000 */
[----:B01234-:R-:W-:Y:S02]  /*3280*/  IMAD.MOV.U32 R12, RZ, RZ, R26 ;  /* 0x000000ffff0c7224 */ /* 0x01ffe400078e001a */
[----:B------:R-:W-:-:S05]  /*3290*/  IMAD.MOV.U32 R13, RZ, RZ, RZ ;  /* 0x000000ffff0d7224 */ /* 0x000fca00078e00ff */
[----:B------:R0:W-:Y:S02]  /*32a0*/  REDG.E.ADD.64.STRONG.GPU desc[UR16][R10.64+0x3c00], R12 ;  /* 0x003c000c0a00798e */ /* 0x0001e4000c12e510 */
.L_x_185:
[----:B------:R-:W-:Y:S05]  /*32b0*/  BSYNC.RECONVERGENT B1 ;  /* 0x0000000000017941 */ /* 0x000fea0003800200 */
.L_x_184:
[----:B------:R-:W-:Y:S05]  /*32c0*/  @P0 BRA `(.L_x_186) ;  /* 0xfffffff800e80947 */ /* 0x000fea000383ffff */
[----:B------:R-:W-:-:S07]  /*32d0*/  IMAD.MOV.U32 R9, RZ, RZ, R6 ;  /* 0x000000ffff097224 */ /* 0x000fce00078e0006 */
.L_x_169:
[----:B------:R-:W-:-:S13]  /*32e0*/  ISETP.NE.AND P0, PT, R17, RZ, PT ;  /* 0x000000ff1100720c */ /* 0x000fda0003f05270 */
[----:B------:R-:W-:Y:S05]  /*32f0*/  @!P0 BRA `(.L_x_134) ;  /* 0x0000000400688947 */ /* 0x000fea0003800000 */
[----:B------:R-:W-:-:S13]  /*3300*/  ISETP.GE.U32.AND P0, PT, R18, 0x3, PT ;  /* 0x000000031200780c */ /* 0x000fda0003f06070 */
[----:B------:R-:W-:Y:S05]  /*3310*/  @!P0 BRA `(.L_x_187) ;  /* 0x0000000000c08947 */ /* 0x000fea0003800000 */
[----:B------:R-:W-:Y:S01]  /*3320*/  IMAD R8, R9, 0x400, R2 ;  /* 0x0000040009087824 */ /* 0x000fe200078e0202 */
[----:B------:R-:W-:Y:S04]  /*3330*/  BSSY.RECONVERGENT B1, `(.L_x_188) ;  /* 0x000000f000017945 */ /* 0x000fe80003800200 */
[----:B01234-:R-:W0:Y:S04]  /*3340*/  LDS R12, [R8+0x200] ;  /* 0x00020000080c7984 */ /* 0x01fe280000000800 */
        /* <DEDUP_REMOVED lines=13> */
.L_x_189:
[----:B------:R-:W-:Y:S05]  /*3420*/  BSYNC.RECONVERGENT B1 ;  /* 0x0000000000017941 */ /* 0x000fea0003800200 */
.L_x_188:
        /* <DEDUP_REMOVED lines=9> */
.L_x_191:
[----:B------:R-:W-:Y:S05]  /*34c0*/  BSYNC.RECONVERGENT B1 ;  /* 0x0000000000017941 */ /* 0x000fea0003800200 */
.L_x_190:
        /* <DEDUP_REMOVED lines=9> */
.L_x_193:
[----:B------:R-:W-:Y:S05]  /*3560*/  BSYNC.RECONVERGENT B1 ;  /* 0x0000000000017941 */ /* 0x000fea0003800200 */
.L_x_192:
        /* <DEDUP_REMOVED lines=9> */
.L_x_195:
[----:B------:R-:W-:Y:S05]  /*3600*/  BSYNC.RECONVERGENT B1 ;  /* 0x0000000000017941 */ /* 0x000fea0003800200 */
.L_x_194:
[----:B------:R-:W-:-:S07]  /*3610*/  VIADD R9, R9, 0x4 ;  /* 0x0000000409097836 */ /* 0x000fce0000000000 */
.L_x_187:
[----:B------:R-:W-:-:S13]  /*3620*/  ISETP.NE.AND P0, PT, R16, RZ, PT ;  /* 0x000000ff1000720c */ /* 0x000fda0003f05270 */
[----:B------:R-:W-:Y:S05]  /*3630*/  @!P0 BRA `(.L_x_134) ;  /* 0x0000000000988947 */ /* 0x000fea0003800000 */
[----:B------:R-:W-:-:S13]  /*3640*/  ISETP.NE.AND P0, PT, R19, RZ, PT ;  /* 0x000000ff1300720c */ /* 0x000fda0003f05270 */
[----:B------:R-:W-:Y:S05]  /*3650*/  @!P0 BRA `(.L_x_196) ;  /* 0x0000000000648947 */ /* 0x000fea0003800000 */
[----:B01234-:R-:W-:Y:S01]  /*3660*/  IMAD R10, R9, 0x400, R2 ;  /* 0x00000400090a7824 */ /* 0x01ffe200078e0202 */
[----:B------:R-:W-:Y:S04]  /*3670*/  BSSY.RECONVERGENT B1, `(.L_x_197) ;  /* 0x000000c000017945 */ /* 0x000fe80003800200 */
[----:B------:R-:W0:Y:S04]  /*3680*/  LDS R6, [R10+0x200] ;  /* 0x000200000a067984 */ /* 0x000e280000000800 */
        /* <DEDUP_REMOVED lines=10> */
.L_x_198:
[----:B------:R-:W-:Y:S05]  /*3730*/  BSYNC.RECONVERGENT B1 ;  /* 0x0000000000017941 */ /* 0x000fea0003800200 */
.L_x_197:
        /* <DEDUP_REMOVED lines=9> */
.L_x_200:
[----:B------:R-:W-:Y:S05]  /*37d0*/  BSYNC.RECONVERGENT B1 ;  /* 0x0000000000017941 */ /* 0x000fea0003800200 */
.L_x_199:
[----:B------:R-:W-:-:S07]  /*37e0*/  VIADD R9, R9, 0x2 ;  /* 0x0000000209097836 */ /* 0x000fce0000000000 */
.L_x_196:
[----:B------:R-:W-:-:S13]  /*37f0*/  ISETP.NE.AND P0, PT, R7, RZ, PT ;  /* 0x000000ff0700720c */ /* 0x000fda0003f05270 */
[----:B------:R-:W-:Y:S05]  /*3800*/  @!P0 BRA `(.L_x_134) ;  /* 0x0000000000248947 */ /* 0x000fea0003800000 */
[----:B------:R-:W-:-:S05]  /*3810*/  IMAD R6, R9, 0x400, R2 ;  /* 0x0000040009067824 */ /* 0x000fca00078e0202 */
[----:B------:R-:W5:Y:S02]  /*3820*/  LDS R8, [R6+0x200] ;  /* 0x0002000006087984 */ /* 0x000f640000000800 */
[----:B-----5:R-:W-:-:S13]  /*3830*/  ISETP.NE.AND P0, PT, R8, RZ, PT ;  /* 0x000000ff0800720c */ /* 0x020fda0003f05270 */
[----:B------:R-:W-:Y:S05]  /*3840*/  @!P0 BRA `(.L_x_134) ;  /* 0x0000000000148947 */ /* 0x000fea0003800000 */
[----:B------:R-:W5:Y:S01]  /*3850*/  LDC.64 R6, c[0x0][0x380] ;  /* 0x0000e000ff067b82 */ /* 0x000f620000000a00 */
[----:B------:R-:W-:-:S04]  /*3860*/  IMAD R9, R9, 0x100, R0 ;  /* 0x0000010009097824 */ /* 0x000fc800078e0200 */
[----:B-----5:R-:W-:-:S04]  /*3870*/  IMAD.WIDE.U32 R6, R9, 0x8, R6 ;  /* 0x0000000809067825 */ /* 0x020fc800078e0006 */
[----:B------:R-:W-:-:S05]  /*3880*/  IMAD.MOV.U32 R9, RZ, RZ, RZ ;  /* 0x000000ffff097224 */ /* 0x000fca00078e00ff */
[----:B------:R0:W-:Y:S02]  /*3890*/  REDG.E.ADD.64.STRONG.GPU desc[UR16][R6.64+0x400], R8 ;  /* 0x000400080600798e */ /* 0x0001e4000c12e510 */
.L_x_134:
[----:B------:R-:W-:Y:S05]  /*38a0*/  BSYNC.RECONVERGENT B0 ;  /* 0x0000000000007941 */ /* 0x000fea0003800200 */
.L_x_133:
[----:B------:R-:W1:Y:S01]  /*38b0*/  LDCU.64 UR4, c[0x0][0x390] ;  /* 0x00007200ff0477ac */ /* 0x000e620008000a00 */
[----:B------:R-:W-:-:S04]  /*38c0*/  UIADD3 UR6, UP1, UPT, UR6, 0x1, URZ ;  /* 0x0000000106067890 */ /* 0x000fc8000ff3e0ff */
[----:B------:R-:W-:Y:S02]  /*38d0*/  UIADD3.X UR7, UPT, UPT, URZ, UR7, URZ, UP1, !UPT ;  /* 0x00000007ff077290 */ /* 0x000fe40008ffe4ff */
[----:B-1----:R-:W-:-:S04]  /*38e0*/  UIADD3 UR9, UP0, UPT, UR4, -0x1, URZ ;  /* 0xffffffff04097890 */ /* 0x002fc8000ff1e0ff */
[----:B------:R-:W-:-:S04]  /*38f0*/  UIADD3.X UR10, UPT, UPT, UR5, -0x1, URZ, UP0, !UPT ;  /* 0xffffffff050a7890 */ /* 0x000fc800087fe4ff */
[----:B------:R-:W-:-:S04]  /*3900*/  USHF.R.U64 UR9, UR9, 0x1e, UR10 ;  /* 0x0000001e09097899 */ /* 0x000fc8000800120a */
[----:B------:R-:W-:-:S04]  /*3910*/  UIADD3 UR9, UP0, UPT, UR9, 0x1, URZ ;  /* 0x0000000109097890 */ /* 0x000fc8000ff1e0ff */
[----:B------:R-:W-:Y:S02]  /*3920*/  ULEA.HI.X UR10, UR10, URZ, URZ, 0x2, UP0 ;  /* 0x000000ff0a0a7291 */ /* 0x000fe400080f14ff */
[----:B------:R-:W-:-:S04]  /*3930*/  UISETP.LT.U32.AND UP0, UPT, UR9, UR4, UPT ;  /* 0x000000040900728c */ /* 0x000fc8000bf01070 */
[----:B------:R-:W-:-:S04]  /*3940*/  UISETP.LT.U32.AND.EX UP0, UPT, UR10, UR5, UPT, UP0 ;  /* 0x000000050a00728c */ /* 0x000fc8000bf01100 */
[----:B------:R-:W-:Y:S02]  /*3950*/  USEL UR4, UR9, UR4, UP0 ;  /* 0x0000000409047287 */ /* 0x000fe40008000000 */
[----:B------:R-:W-:Y:S02]  /*3960*/  USEL UR5, UR10, UR5, UP0 ;  /* 0x000000050a057287 */ /* 0x000fe40008000000 */
[----:B------:R-:W-:-:S04]  /*3970*/  UISETP.NE.U32.AND UP0, UPT, UR6, UR4, UPT ;  /* 0x000000040600728c */ /* 0x000fc8000bf05070 */
[----:B------:R-:W-:Y:S01]  /*3980*/  UISETP.NE.AND.EX UP0, UPT, UR7, UR5, UPT, UP0 ;  /* 0x000000050700728c */ /* 0x000fe2000bf05300 */
[----:B------:R-:W-:Y:S08]  /*3990*/  BAR.SYNC.DEFER_BLOCKING 0x0 ;  /* 0x0000000000007b1d */ /* 0x000ff00000010000 */
[----:B------:R-:W-:Y:S05]  /*39a0*/  BRA.U UP0, `(.L_x_201) ;  /* 0xffffffc900007547 */ /* 0x000fea000b83ffff */
[----:B------:R-:W-:Y:S05]  /*39b0*/  EXIT ;  /* 0x000000000000794d */ /* 0x000fea0003800000 */
.L_x_202:
        /* <DEDUP_REMOVED lines=12> */
.L_x_656:


//--------------------- .text._ZN3cub18CUB_300001_SM_10006detail10radix_sort31DeviceRadixSortSingleTileKernelINS1_5radix10policy_hubIdNS0_8NullTypeEyE10Policy1000ELNS0_9SortOrderE0EdS6_yNS1_21identity_decomposer_tEEEvPKT1_PSB_PKT2_PSF_T3_iiT4_ --------------------------
	.section	.text._ZN3cub18CUB_300001_SM_10006detail10radix_sort31DeviceRadixSortSingleTileKernelINS1_5radix10policy_hubIdNS0_8NullTypeEyE10Policy1000ELNS0_9SortOrderE0EdS6_yNS1_21identity_decomposer_tEEEvPKT1_PSB_PKT2_PSF_T3_iiT4_,"ax",@progbits
	.align	128
        .global         _ZN3cub18CUB_300001_SM_10006detail10radix_sort31DeviceRadixSortSingleTileKernelINS1_5radix10policy_hubIdNS0_8NullTypeEyE10Policy1000ELNS0_9SortOrderE0EdS6_yNS1_21identity_decomposer_tEEEvPKT1_PSB_PKT2_PSF_T3_iiT4_
        .type           _ZN3cub18CUB_300001_SM_10006detail10radix_sort31DeviceRadixSortSingleTileKernelINS1_5radix10policy_hubIdNS0_8NullTypeEyE10Policy1000ELNS0_9SortOrderE0EdS6_yNS1_21identity_decomposer_tEEEvPKT1_PSB_PKT2_PSF_T3_iiT4_,@function
        .size           _ZN3cub18CUB_300001_SM_10006detail10radix_sort31DeviceRadixSortSingleTileKernelINS1_5radix10policy_hubIdNS0_8NullTypeEyE10Policy1000ELNS0_9SortOrderE0EdS6_yNS1_21identity_decomposer_tEEEvPKT1_PSB_PKT2_PSF_T3_iiT4_,(.L_x_657 - _ZN3cub18CUB_300001_SM_10006detail10radix_sort31DeviceRadixSortSingleTileKernelINS1_5radix10policy_hubIdNS0_8NullTypeEyE10Policy1000ELNS0_9SortOrderE0EdS6_yNS1_21identity_decomposer_tEEEvPKT1_PSB_PKT2_PSF_T3_iiT4_)
        .other          _ZN3cub18CUB_300001_SM_10006detail10radix_sort31DeviceRadixSortSingleTileKernelINS1_5radix10policy_hubIdNS0_8NullTypeEyE10Policy1000ELNS0_9SortOrderE0EdS6_yNS1_21identity_decomposer_tEEEvPKT1_PSB_PKT2_PSF_T3_iiT4_,@"STO_CUDA_ENTRY STV_DEFAULT"
_ZN3cub18CUB_300001_SM_10006detail10radix_sort31DeviceRadixSortSingleTileKernelINS1_5radix10policy_hubIdNS0_8NullTypeEyE10Policy1000ELNS0_9SortOrderE0EdS6_yNS1_21identity_decomposer_tEEEvPKT1_PSB_PKT2_PSF_T3_iiT4_:
.text._ZN3cub18CUB_300001_SM_10006detail10radix_sort31DeviceRadixSortSingleTileKernelINS1_5radix10policy_hubIdNS0_8NullTypeEyE10Policy1000ELNS0_9SortOrderE0EdS6_yNS1_21identity_decomposer_tEEEvPKT1_PSB_PKT2_PSF_T3_iiT4_:
[----:B------:R-:W-:Y:S01]  /*0000*/  LDC R1, c[0x0][0x37c] ;  /* 0x0000df00ff017b82 */ /* 0x000fe20000000800 */
[----:B------:R-:W0:Y:S01]  /*0010*/  S2R R0, SR_TID.X ;  /* 0x0000000000007919 */ /* 0x000e220000002100 */
[----:B------:R-:W1:Y:S06]  /*0020*/  LDCU UR4, c[0x0][0x3a0] ;  /* 0x00007400ff0477ac */ /* 0x000e6c0008000800 */
[----:B------:R-:W2:Y:S01]  /*0030*/  LDC.64 R2, c[0x0][0x380] ;  /* 0x0000e000ff027b82 */ /* 0x000ea20000000a00 */
[----:B------:R-:W-:Y:S01]  /*0040*/  IMAD.MOV.U32 R5, RZ, RZ, 0x7fffffff ;  /* 0x7fffffffff057424 */ /* 0x000fe200078e00ff */
[----:B------:R-:W3:Y:S01]  /*0050*/  LDCU.64 UR10, c[0x0][0x358] ;  /* 0x00006b00ff0a77ac */ /* 0x000ee20008000a00 */
[----:B------:R-:W-:-:S02]  /*0060*/  IMAD.MOV.U32 R6, RZ, RZ, -0x1 ;  /* 0xffffffffff067424 */ /* 0x000fc400078e00ff */
[----:B------:R-:W-:Y:S02]  /*0070*/  IMAD.MOV.U32 R7, RZ, RZ, 0x7fffffff ;  /* 0x7fffffffff077424 */ /* 0x000fe400078e00ff */
[----:B------:R-:W-:Y:S02]  /*0080*/  IMAD.MOV.U32 R10, RZ, RZ, -0x1 ;  /* 0xffffffffff0a7424 */ /* 0x000fe400078e00ff */
[----:B------:R-:W-:Y:S02]  /*0090*/  IMAD.MOV.U32 R11, RZ, RZ, 0x7fffffff ;  /* 0x7fffffffff0b7424 */ /* 0x000fe400078e00ff */
[----:B------:R-:W-:Y:S02]  /*00a0*/  IMAD.MOV.U32 R18, RZ, RZ, -0x1 ;  /* 0xffffffffff127424 */ /* 0x000fe400078e00ff */
[----:B------:R-:W-:Y:S02]  /*00b0*/  IMAD.MOV.U32 R19, RZ, RZ, 0x7fffffff ;  /* 0x7fffffffff137424 */ /* 0x000fe400078e00ff */
[----:B------:R-:W-:-:S02]  /*00c0*/  IMAD.MOV.U32 R20, RZ, RZ, -0x1 ;  /* 0xffffffffff147424 */ /* 0x000fc400078e00ff */
[----:B------:R-:W-:Y:S02]  /*00d0*/  IMAD.MOV.U32 R21, RZ, RZ, 0x7fffffff ;  /* 0x7fffffffff157424 */ /* 0x000fe400078e00ff */
[----:B------:R-:W-:Y:S02]  /*00e0*/  IMAD.MOV.U32 R22, RZ, RZ, -0x1 ;  /* 0xffffffffff167424 */ /* 0x000fe400078e00ff */
[----:B------:R-:W-:Y:S02]  /*00f0*/  IMAD.MOV.U32 R23, RZ, RZ, 0x7fffffff ;  /* 0x7fffffffff177424 */ /* 0x000fe400078e00ff */
[----:B------:R-:W-:Y:S02]  /*0100*/  IMAD.MOV.U32 R24, RZ, RZ, -0x1 ;  /* 0xffffffffff187424 */ /* 0x000fe400078e00ff */
[----:B------:R-:W-:Y:S02]  /*0110*/  IMAD.MOV.U32 R25, RZ, RZ, 0x7fffffff ;  /* 0x7fffffffff197424 */ /* 0x000fe400078e00ff */
[----:B------:R-:W-:-:S02]  /*0120*/  IMAD.MOV.U32 R26, RZ, RZ, -0x1 ;  /* 0xffffffffff1a7424 */ /* 0x000fc400078e00ff */
[----:B------:R-:W-:Y:S01]  /*0130*/  IMAD.MOV.U32 R27, RZ, RZ, 0x7fffffff ;  /* 0x7fffffffff1b7424 */ /* 0x000fe200078e00ff */
[----:B------:R-:W4:Y:S01]  /*0140*/  S2UR UR6, SR_CgaCtaId ;  /* 0x00000000000679c3 */ /* 0x000f220000008800 */
[----:B0-----:R-:W-:Y:S02]  /*0150*/  IMAD R13, R0, 0x9, RZ ;  /* 0x00000009000d7824 */ /* 0x001fe400078e02ff */
[----:B------:R-:W-:Y:S01]  /*0160*/  IMAD.MOV.U32 R28, RZ, RZ, -0x1 ;  /* 0xffffffffff1c7424 */ /* 0x000fe200078e00ff */
[----:B------:R-:W0:Y:S01]  /*0170*/  S2R R85, SR_LANEID ;  /* 0x0000000000557919 */ /* 0x000e220000000000 */
[C---:B------:R-:W-:Y:S01]  /*0180*/  VIADD R4, R13.reuse, 0x1 ;  /* 0x000000010d047836 */ /* 0x040fe20000000000 */
[C---:B-1----:R-:W-:Y:S01]  /*0190*/  ISETP.GE.AND P0, PT, R13.reuse, UR4, PT ;  /* 0x000000040d007c0c */ /* 0x042fe2000bf06270 */
[C---:B------:R-:W-:Y:S01]  /*01a0*/  VIADD R8, R13.reuse, 0x2 ;  /* 0x000000020d087836 */ /* 0x040fe20000000000 */
[----:B------:R-:W1:Y:S01]  /*01b0*/  LDCU UR9, c[0x0][0x3ac] ;  /* 0x00007580ff0977ac */ /* 0x000e620008000800 */
[----:B--2---:R-:W-:Y:S01]  /*01c0*/  IMAD.WIDE.U32 R2, R13, 0x8, R2 ;  /* 0x000000080d027825 */ /* 0x004fe200078e0002 */
[----:B------:R-:W-:-:S02]  /*01d0*/  ISETP.GE.AND P1, PT, R4, UR4, PT ;  /* 0x0000000404007c0c */ /* 0x000fc4000bf26270 */
[----:B------:R-:W-:Y:S01]  /*01e0*/  ISETP.GE.AND P2, PT, R8, UR4, PT ;  /* 0x0000000408007c0c */ /* 0x000fe2000bf46270 */
[----:B------:R-:W-:Y:S02]  /*01f0*/  IMAD.MOV.U32 R4, RZ, RZ, -0x1 ;  /* 0xffffffffff047424 */ /* 0x000fe400078e00ff */
[C---:B------:R-:W-:Y:S02]  /*0200*/  VIADD R9, R13.reuse, 0x3 ;  /* 0x000000030d097836 */ /* 0x040fe40000000000 */
[----:B------:R-:W-:Y:S02]  /*0210*/  VIADD R8, R13, 0x4 ;  /* 0x000000040d087836 */ /* 0x000fe40000000000 */
[----:B---3--:R-:W2:Y:S01]  /*0220*/  @!P0 LDG.E.64 R4, desc[UR10][R2.64] ;  /* 0x0000000a02048981 */ /* 0x008ea2000c1e1b00 */
[----:B------:R-:W-:-:S03]  /*0230*/  ISETP.GE.AND P0, PT, R9, UR4, PT ;  /* 0x0000000409007c0c */ /* 0x000fc6000bf06270 */
[----:B------:R-:W3:Y:S01]  /*0240*/  @!P1 LDG.E.64 R6, desc[UR10][R2.64+0x8] ;  /* 0x0000080a02069981 */ /* 0x000ee2000c1e1b00 */
[----:B------:R-:W-:Y:S01]  /*0250*/  ISETP.GE.AND P1, PT, R8, UR4, PT ;  /* 0x0000000408007c0c */ /* 0x000fe2000bf26270 */
[C---:B------:R-:W-:Y:S02]  /*0260*/  VIADD R12, R13.reuse, 0x5 ;  /* 0x000000050d0c7836 */ /* 0x040fe40000000000 */
[----:B------:R-:W-:Y:S02]  /*0270*/  VIADD R14, R13, 0x6 ;  /* 0x000000060d0e7836 */ /* 0x000fe40000000000 */
[----:B------:R-:W-:Y:S02]  /*0280*/  IMAD.MOV.U32 R8, RZ, RZ, -0x1 ;  /* 0xffffffffff087424 */ /* 0x000fe400078e00ff */
[----:B------:R-:W-:Y:S02]  /*0290*/  IMAD.MOV.U32 R9, RZ, RZ, 0x7fffffff ;  /* 0x7fffffffff097424 */ /* 0x000fe400078e00ff */
[----:B------:R-:W5:Y:S01]  /*02a0*/  @!P0 LDG.E.64 R10, desc[UR10][R2.64+0x18] ;  /* 0x0000180a020a8981 */ /* 0x000f62000c1e1b00 */
[----:B------:R-:W-:-:S03]  /*02b0*/  ISETP.GE.AND P0, PT, R12, UR4, PT ;  /* 0x000000040c007c0c */ /* 0x000fc6000bf06270 */
[----:B------:R-:W5:Y:S01]  /*02c0*/  @!P1 LDG.E.64 R18, desc[UR10][R2.64+0x20] ;  /* 0x0000200a02129981 */ /* 0x000f62000c1e1b00 */
[----:B------:R-:W-:Y:S01]  /*02d0*/  ISETP.GE.AND P1, PT, R14, UR4, PT ;  /* 0x000000040e007c0c */ /* 0x000fe2000bf26270 */
[C---:B------:R-:W-:Y:S02]  /*02e0*/  VIADD R12, R13.reuse, 0x7 ;  /* 0x000000070d0c7836 */ /* 0x040fe40000000000 */
[----:B------:R-:W5:Y:S01]  /*02f0*/  @!P2 LDG.E.64 R8, desc[UR10][R2.64+0x10] ;  /* 0x0000100a0208a981 */ /* 0x000f62000c1e1b00 */
[----:B------:R-:W-:-:S05]  /*0300*/  VIADD R13, R13, 0x8 ;  /* 0x000000080d0d7836 */ /* 0x000fca0000000000 */
[----:B------:R-:W5:Y:S01]  /*0310*/  @!P0 LDG.E.64 R20, desc[UR10][R2.64+0x28] ;  /* 0x0000280a02148981 */ /* 0x000f62000c1e1b00 */
[----:B------:R-:W-:-:S03]  /*0320*/  ISETP.GE.AND P0, PT, R12, UR4, PT ;  /* 0x000000040c007c0c */ /* 0x000fc6000bf06270 */
[----:B------:R-:W5:Y:S01]  /*0330*/  @!P1 LDG.E.64 R22, desc[UR10][R2.64+0x30] ;  /* 0x0000300a02169981 */ /* 0x000f62000c1e1b00 */
[----:B------:R-:W-:Y:S01]  /*0340*/  ISETP.GE.AND P1, PT, R13, UR4, PT ;  /* 0x000000040d007c0c */ /* 0x000fe2000bf26270 */
[----:B------:R-:W4:Y:S08]  /*0350*/  LDCU.64 UR4, c[0x0][0x3a8] ;  /* 0x00007500ff0477ac */ /* 0x000f300008000a00 */
[----:B------:R-:W5:Y:S04]  /*0360*/  @!P0 LDG.E.64 R24, desc[UR10][R2.64+0x38] ;  /* 0x0000380a02188981 */ /* 0x000f68000c1e1b00 */
[----:B------:R1:W5:Y:S01]  /*0370*/  @!P1 LDG.E.64 R26, desc[UR10][R2.64+0x40] ;  /* 0x0000400a021a9981 */ /* 0x000362000c1e1b00 */
[----:B----4-:R-:W-:-:S02]  /*0380*/  UIADD3 UR7, UPT, UPT, UR4, 0x6, URZ ;  /* 0x0000000604077890 */ /* 0x010fc4000fffe0ff */
[----:B------:R-:W-:-:S03]  /*0390*/  UIADD3 UR5, UPT, UPT, -UR4, UR5, URZ ;  /* 0x0000000504057290 */ /* 0x000fc6000fffe1ff */
[----:B------:R-:W-:Y:S02]  /*03a0*/  UMOV UR4, 0x400 ;  /* 0x0000040000047882 */ /* 0x000fe40000000000 */
[----:B------:R-:W-:Y:S01]  /*03b0*/  ULEA UR4, UR6, UR4, 0x18 ;  /* 0x0000000406047291 */ /* 0x000fe2000f8ec0ff */
[----:B------:R-:W-:Y:S01]  /*03c0*/  SHF.R.U32.HI R86, RZ, 0x5, R0 ;  /* 0x00000005ff567819 */ /* 0x000fe20000011600 */
[----:B------:R-:W-:Y:S01]  /*03d0*/  BAR.SYNC.DEFER_BLOCKING 0x0 ;  /* 0x0000000000007b1d */ /* 0x000fe20000010000 */
[----:B--2---:R-:W-:Y:S02]  /*03e0*/  ISETP.GT.U32.AND P0, PT, R4, -0x1, PT ;  /* 0xffffffff0400780c */ /* 0x004fe40003f04070 */
[----:B---3--:R-:W-:Y:S02]  /*03f0*/  ISETP.GT.U32.AND P1, PT, R6, -0x1, PT ;  /* 0xffffffff0600780c */ /* 0x008fe40003f24070 */
[----:B------:R-:W-:Y:S02]  /*0400*/  ISETP.GT.AND.EX P0, PT, R5, -0x1, PT, P0 ;  /* 0xffffffff0500780c */ /* 0x000fe40003f04300 */
[----:B------:R-:W-:-:S02]  /*0410*/  ISETP.GT.AND.EX P1, PT, R7, -0x1, PT, P1 ;  /* 0xffffffff0700780c */ /* 0x000fc40003f24310 */
[----:B------:R-:W-:Y:S02]  /*0420*/  SEL R17, RZ, 0xffffffff, P0 ;  /* 0xffffffffff117807 */ /* 0x000fe40000000000 */
[C---:B------:R-:W-:Y:S02]  /*0430*/  SEL R29, R28.reuse, 0x80000000, !P0 ;  /* 0x800000001c1d7807 */ /* 0x040fe40004000000 */
[----:B------:R-:W-:Y:S02]  /*0440*/  SEL R13, RZ, 0xffffffff, P1 ;  /* 0xffffffffff0d7807 */ /* 0x000fe40000800000 */
[----:B------:R-:W-:Y:S02]  /*0450*/  SEL R15, R28, 0x80000000, !P1 ;  /* 0x800000001c0f7807 */ /* 0x000fe40004800000 */
[----:B-----5:R-:W-:Y:S02]  /*0460*/  ISETP.GT.U32.AND P1, PT, R10, -0x1, PT ;  /* 0xffffffff0a00780c */ /* 0x020fe40003f24070 */
[----:B------:R-:W-:-:S02]  /*0470*/  ISETP.GT.U32.AND P0, PT, R8, -0x1, PT ;  /* 0xffffffff0800780c */ /* 0x000fc40003f04070 */
[----:B------:R-:W-:Y:S02]  /*0480*/  ISETP.GT.AND.EX P1, PT, R11, -0x1, PT, P1 ;  /* 0xffffffff0b00780c */ /* 0x000fe40003f24310 */
[----:B------:R-:W-:Y:S02]  /*0490*/  ISETP.GT.AND.EX P0, PT, R9, -0x1, PT, P0 ;  /* 0xffffffff0900780c */ /* 0x000fe40003f04300 */
[----:B------:R-:W-:Y:S02]  /*04a0*/  ISETP.GT.U32.AND P2, PT, R18, -0x1, PT ;  /* 0xffffffff1200780c */ /* 0x000fe40003f44070 */
[----:B------:R-:W-:Y:S02]  /*04b0*/  LOP3.LUT R12, R13, R6, RZ, 0x3c, !PT ;  /* 0x000000060d0c7212 */ /* 0x000fe400078e3cff */
[----:B-1----:R-:W-:Y:S02]  /*04c0*/  LOP3.LUT R3, R29, R5, RZ, 0x3c, !PT ;  /* 0x000000051d037212 */ /* 0x002fe400078e3cff */
[----:B------:R-:W-:-:S02]  /*04d0*/  LOP3.LUT R13, R15, R7, RZ, 0x3c, !PT ;  /* 0x000000070f0d7212 */ /* 0x000fc400078e3cff */
[----:B------:R-:W-:Y:S02]  /*04e0*/  LOP3.LUT R2, R17, R4, RZ, 0x3c, !PT ;  /* 0x0000000411027212 */ /* 0x000fe400078e3cff */
[----:B------:R-:W-:Y:S02]  /*04f0*/  SEL R7, RZ, 0xffffffff, P0 ;  /* 0xffffffffff077807 */ /* 0x000fe40000000000 */
[----:B------:R-:W-:Y:S02]  /*0500*/  SEL R5, RZ, 0xffffffff, P1 ;  /* 0xffffffffff057807 */ /* 0x000fe40000800000 */
[----:B------:R-:W-:Y:S02]  /*0510*/  ISETP.GT.AND.EX P2, PT, R19, -0x1, PT, P2 ;  /* 0xffffffff1300780c */ /* 0x000fe40003f44320 */
[C---:B------:R-:W-:Y:S02]  /*0520*/  SEL R15, R28.reuse, 0x80000000, !P0 ;  /* 0x800000001c0f7807 */ /* 0x040fe40004000000 */
[----:B------:R-:W-:-:S02]  /*0530*/  SEL R17, R28, 0x80000000, !P1 ;  /* 0x800000001c117807 */ /* 0x000fc40004800000 */
[----:B------:R-:W-:Y:S02]  /*0540*/  ISETP.GT.U32.AND P0, PT, R20, -0x1, PT ;  /* 0xffffffff1400780c */ /* 0x000fe40003f04070 */
[----:B------:R-:W-:Y:S02]  /*0550*/  ISETP.GT.U32.AND P1, PT, R22, -0x1, PT ;  /* 0xffffffff1600780c */ /* 0x000fe40003f24070 */
[----:B------:R-:W-:Y:S02]  /*0560*/  LOP3.LUT R14, R7, R8, RZ, 0x3c, !PT ;  /* 0x00000008070e7212 */ /* 0x000fe400078e3cff */
[----:B------:R-:W-:Y:S02]  /*0570*/  LOP3.LUT R16, R5, R10, RZ, 0x3c, !PT ;  /* 0x0000000a05107212 */ /* 0x000fe400078e3cff */
[----:B------:R-:W-:Y:S02]  /*0580*/  SEL R5, RZ, 0xffffffff, P2 ;  /* 0xffffffffff057807 */ /* 0x000fe40001000000 */
[----:B------:R-:W-:-:S02]  /*0590*/  SEL R7, R28, 0x80000000, !P2 ;  /* 0x800000001c077807 */ /* 0x000fc40005000000 */
[----:B------:R-:W-:Y:S02]  /*05a0*/  ISETP.GT.AND.EX P0, PT, R21, -0x1, PT, P0 ;  /* 0xffffffff1500780c */ /* 0x000fe40003f04300 */
[----:B------:R-:W-:Y:S02]  /*05b0*/  ISETP.GT.AND.EX P1, PT, R23, -0x1, PT, P1 ;  /* 0xffffffff1700780c */ /* 0x000fe40003f24310 */
[----:B------:R-:W-:Y:S02]  /*05c0*/  LOP3.LUT R15, R15, R9, RZ, 0x3c, !PT ;  /* 0x000000090f0f7212 */ /* 0x000fe400078e3cff */
[----:B------:R-:W-:Y:S02]  /*05d0*/  LOP3.LUT R17, R17, R11, RZ, 0x3c, !PT ;  /* 0x0000000b11117212 */ /* 0x000fe400078e3cff */
[----:B------:R-:W-:Y:S02]  /*05e0*/  LOP3.LUT R18, R5, R18, RZ, 0x3c, !PT ;  /* 0x0000001205127212 */ /* 0x000fe400078e3cff */
[----:B------:R-:W-:-:S02]  /*05f0*/  LOP3.LUT R19, R7, R19, RZ, 0x3c, !PT ;  /* 0x0000001307137212 */ /* 0x000fc400078e3cff */
[----:B------:R-:W-:Y:S02]  /*0600*/  SEL R9, RZ, 0xffffffff, P0 ;  /* 0xffffffffff097807 */ /* 0x000fe40000000000 */
[C---:B------:R-:W-:Y:S02]  /*0610*/  SEL R11, R28.reuse, 0x80000000, !P0 ;  /* 0x800000001c0b7807 */ /* 0x040fe40004000000 */
[----:B------:R-:W-:Y:S02]  /*0620*/  SEL R5, RZ, 0xffffffff, P1 ;  /* 0xffffffffff057807 */ /* 0x000fe40000800000 */
[----:B------:R-:W-:Y:S02]  /*0630*/  SEL R7, R28, 0x80000000, !P1 ;  /* 0x800000001c077807 */ /* 0x000fe40004800000 */
[----:B------:R-:W-:Y:S02]  /*0640*/  ISETP.GT.U32.AND P0, PT, R24, -0x1, PT ;  /* 0xffffffff1800780c */ /* 0x000fe40003f04070 */
[----:B------:R-:W-:-:S02]  /*0650*/  ISETP.GT.U32.AND P1, PT, R26, -0x1, PT ;  /* 0xffffffff1a00780c */ /* 0x000fc40003f24070 */
[C---:B------:R-:W-:Y:S02]  /*0660*/  LEA R29, R0.reuse, UR4, 0x2 ;  /* 0x00000004001d7c11 */ /* 0x040fe4000f8e10ff */
[----:B------:R-:W-:Y:S02]  /*0670*/  ISETP.GT.AND.EX P0, PT, R25, -0x1, PT, P0 ;  /* 0xffffffff1900780c */ /* 0x000fe40003f04300 */
[----:B------:R-:W-:Y:S01]  /*0680*/  ISETP.GT.AND.EX P1, PT, R27, -0x1, PT, P1 ;  /* 0xffffffff1b00780c */ /* 0x000fe20003f24310 */
[----:B------:R-:W-:Y:S01]  /*0690*/  IMAD R31, R0, 0x80, R29 ;  /* 0x00000080001f7824 */ /* 0x000fe200078e021d */
[----:B------:R-:W-:Y:S02]  /*06a0*/  LOP3.LUT R20, R9, R20, RZ, 0x3c, !PT ;  /* 0x0000001409147212 */ /* 0x000fe400078e3cff */
[----:B------:R-:W-:Y:S02]  /*06b0*/  LOP3.LUT R21, R11, R21, RZ, 0x3c, !PT ;  /* 0x000000150b157212 */ /* 0x000fe400078e3cff */
[----:B------:R-:W-:-:S02]  /*06c0*/  LOP3.LUT R22, R5, R22, RZ, 0x3c, !PT ;  /* 0x0000001605167212 */ /* 0x000fc400078e3cff */
[----:B------:R-:W-:Y:S02]  /*06d0*/  LOP3.LUT R23, R7, R23, RZ, 0x3c, !PT ;  /* 0x0000001707177212 */ /* 0x000fe400078e3cff */
[----:B------:R-:W-:Y:S02]  /*06e0*/  SEL R9, RZ, 0xffffffff, P0 ;  /* 0xffffffffff097807 */ /* 0x000fe40000000000 */
[C---:B------:R-:W-:Y:S02]  /*06f0*/  SEL R11, R28.reuse, 0x80000000, !P0 ;  /* 0x800000001c0b7807 */ /* 0x040fe40004000000 */
[----:B------:R-:W-:Y:S02]  /*0700*/  SEL R5, RZ, 0xffffffff, P1 ;  /* 0xffffffffff057807 */ /* 0x000fe40000800000 */
[----:B------:R-:W-:Y:S01]  /*0710*/  SEL R7, R28, 0x80000000, !P1 ;  /* 0x800000001c077807 */ /* 0x000fe20004800000 */
[----:B------:R-:W-:Y:S01]  /*0720*/  IMAD R33, R0, -0x3c, R31 ;  /* 0xffffffc400217824 */ /* 0x000fe200078e021f */
[----:B------:R-:W-:-:S02]  /*0730*/  LOP3.LUT R24, R9, R24, RZ, 0x3c, !PT ;  /* 0x0000001809187212 */ /* 0x000fc400078e3cff */
[----:B------:R-:W-:Y:S02]  /*0740*/  LOP3.LUT R25, R11, R25, RZ, 0x3c, !PT ;  /* 0x000000190b197212 */ /* 0x000fe400078e3cff */
[----:B------:R-:W-:Y:S02]  /*0750*/  LOP3.LUT R26, R5, R26, RZ, 0x3c, !PT ;  /* 0x0000001a051a7212 */ /* 0x000fe400078e3cff */
[----:B------:R-:W-:Y:S02]  /*0760*/  LOP3.LUT R27, R7, R27, RZ, 0x3c, !PT ;  /* 0x0000001b071b7212 */ /* 0x000fe400078e3cff */
[----:B0-----:R-:W-:-:S07]  /*0770*/  LEA R28, R86, UR4, 0x2 ;  /* 0x00000004561c7c11 */ /* 0x001fce000f8e10ff */
.L_x_204:
[----:B------:R-:W-:Y:S01]  /*0780*/  UISETP.LT.AND UP0, UPT, UR5, 0x6, UPT ;  /* 0x000000060500788c */ /* 0x000fe2000bf01270 */
[C---:B-1----:R-:W-:Y:S01]  /*0790*/  ISETP.NE.U32.AND P0, PT, R2.reuse, -0x1, PT ;  /* 0xffffffff0200780c */ /* 0x042fe20003f05070 */
[----:B------:R-:W-:Y:S01]  /*07a0*/  UMOV UR6, 0x1 ;  /* 0x0000000100067882 */ /* 0x000fe20000000000 */
[----:B------:R-:W-:Y:S01]  /*07b0*/  UIADD3 UR8, UPT, UPT, UR7, -0x6, URZ ;  /* 0xfffffffa07087890 */ /* 0x000fe2000fffe0ff */
[----:B------:R-:W-:Y:S01]  /*07c0*/  STS [R29], RZ ;  /* 0x000000ff1d007388 */ /* 0x000fe20000000800 */
[----:B------:R-:W-:Y:S01]  /*07d0*/  USEL UR4, UR5, 0x6, UP0 ;  /* 0x0000000605047887 */ /* 0x000fe20008000000 */
[C---:B------:R-:W-:Y:S01]  /*07e0*/  ISETP.NE.AND.EX P0, PT, R3.reuse, 0x7fffffff, PT, P0 ;  /* 0x7fffffff0300780c */ /* 0x040fe20003f05300 */
[----:B------:R-:W-:Y:S01]  /*07f0*/  UISETP.GE.AND UP0, UPT, UR7, UR9, UPT ;  /* 0x000000090700728c */ /* 0x000fe2000bf06270 */
[----:B------:R-:W-:Y:S01]  /*0800*/  STS [R29+0x400], RZ ;  /* 0x000400ff1d007388 */ /* 0x000fe20000000800 */
[----:B------:R-:W-:Y:S01]  /*0810*/  USHF.L.U32 UR4, UR6, UR4, URZ ;  /* 0x0000000406047299 */ /* 0x000fe200080006ff */
[----:B0-----:R-:W-:Y:S01]  /*0820*/  SEL R4, R2, RZ, P0 ;  /* 0x000000ff02047207 */ /* 0x001fe20000000000 */
[----:B------:R-:W0:Y:S01]  /*0830*/  S2UR UR6, SR_CgaCtaId ;  /* 0x00000000000679c3 */ /* 0x000e220000008800 */
[----:B------:R-:W-:Y:S01]  /*0840*/  SEL R5, R3, 0x80000000, P0 ;  /* 0x8000000003057807 */ /* 0x000fe20000000000 */
[----:B------:R-:W-:Y:S01]  /*0850*/  UIADD3 UR4, UPT, UPT, UR4, -0x1, URZ ;  /* 0xffffffff04047890 */ /* 0x000fe2000fffe0ff */
[----:B------:R-:W-:Y:S01]  /*0860*/  STS [R29+0x800], RZ ;  /* 0x000800ff1d007388 */ /* 0x000fe20000000800 */
[----:B--2---:R-:W-:-:S02]  /*0870*/  ISETP.NE.U32.AND P0, PT, R12, -0x1, PT ;  /* 0xffffffff0c00780c */ /* 0x004fc40003f05070 */
[----:B------:R-:W-:Y:S01]  /*0880*/  SHF.R.U64 R4, R4, UR8, R5 ;  /* 0x0000000804047c19 */ /* 0x000fe20008001205 */
[----:B------:R-:W-:Y:S01]  /*0890*/  STS [R29+0xc00], RZ ;  /* 0x000c00ff1d007388 */ /* 0x000fe20000000800 */
[----:B------:R-:W-:Y:S02]  /*08a0*/  ISETP.NE.AND.EX P0, PT, R13, 0x7fffffff, PT, P0 ;  /* 0x7fffffff0d00780c */ /* 0x000fe40003f05300 */
[----:B------:R-:W-:Y:S01]  /*08b0*/  LOP3.LUT R4, R4, UR4, RZ, 0xc0, !PT ;  /* 0x0000000404047c12 */ /* 0x000fe2000f8ec0ff */
[----:B------:R-:W-:Y:S01]  /*08c0*/  STS [R29+0x1000], RZ ;  /* 0x001000ff1d007388 */ /* 0x000fe20000000800 */
[----:B------:R-:W-:Y:S02]  /*08d0*/  ISETP.NE.AND P1, PT, R85, 0x1f, PT ;  /* 0x0000001f5500780c */ /* 0x000fe40003f25270 */
[----:B------:R-:W-:Y:S01]  /*08e0*/  ISETP.NE.AND P2, PT, R86, 0x6, PT ;  /* 0x000000065600780c */ /* 0x000fe20003f45270 */
[----:B------:R-:W-:Y:S01]  /*08f0*/  IMAD.SHL.U32 R5, R4, 0x400, RZ ;  /* 0x0000040004057824 */ /* 0x000fe200078e00ff */
[----:B------:R-:W-:Y:S01]  /*0900*/  SHF.R.U32.HI R4, RZ, 0x4, R4 ;  /* 0x00000004ff047819 */ /* 0x000fe20000011604 */
[----:B------:R-:W-:Y:S01]  /*0910*/  STS [R29+0x1400], RZ ;  /* 0x001400ff1d007388 */ /* 0x000fe20000000800 */
[----:B------:R-:W-:-:S02]  /*0920*/  ISETP.NE.AND P3, PT, R86, 0x7, PT ;  /* 0x000000075600780c */ /* 0x000fc40003f65270 */
[----:B------:R-:W-:Y:S01]  /*0930*/  LOP3.LUT R50, R5, 0x7c00, RZ, 0xc0, !PT ;  /* 0x00007c0005327812 */ /* 0x000fe200078ec0ff */
[----:B------:R-:W-:Y:S01]  /*0940*/  STS [R29+0x1800], RZ ;  /* 0x001800ff1d007388 */ /* 0x000fe20000000800 */
[----:B------:R-:W-:Y:S02]  /*0950*/  LOP3.LUT R4, R4, 0xffffffe, RZ, 0xc0, !PT ;  /* 0x0ffffffe04047812 */ /* 0x000fe400078ec0ff */
[----:B------:R-:W-:Y:S01]  /*0960*/  SEL R5, R13, 0x80000000, P0 ;  /* 0x800000000d057807 */ /* 0x000fe20000000000 */
[----:B------:R-:W-:Y:S01]  /*0970*/  STS [R29+0x1c00], RZ ;  /* 0x001c00ff1d007388 */ /* 0x000fe20000000800 */
[----:B------:R-:W-:Y:S02]  /*0980*/  IADD3 R50, PT, PT, R4, R29, R50 ;  /* 0x0000001d04327210 */ /* 0x000fe40007ffe032 */
[----:B------:R-:W-:Y:S01]  /*0990*/  SEL R4, R12, RZ, P0 ;  /* 0x000000ff0c047207 */ /* 0x000fe20000000000 */
[----:B------:R-:W-:Y:S01]  /*09a0*/  STS [R29+0x2000], RZ ;  /* 0x002000ff1d007388 */ /* 0x000fe20000000800 */
[----:B---3--:R-:W-:-:S02]  /*09b0*/  ISETP.NE.U32.AND P0, PT, R14, -0x1, PT ;  /* 0xffffffff0e00780c */ /* 0x008fc40003f05070 */
[----:B------:R-:W-:Y:S01]  /*09c0*/  SHF.R.U64 R4, R4, UR8, R5 ;  /* 0x0000000804047c19 */ /* 0x000fe20008001205 */
[----:B------:R-:W-:Y:S01]  /*09d0*/  STS [R29+0x2400], RZ ;  /* 0x002400ff1d007388 */ /* 0x000fe20000000800 */
[C---:B------:R-:W-:Y:S02]  /*09e0*/  ISETP.NE.AND.EX P0, PT, R15.reuse, 0x7fffffff, PT, P0 ;  /* 0x7fffffff0f00780c */ /* 0x040fe40003f05300 */
[----:B------:R-:W-:Y:S01]  /*09f0*/  LOP3.LUT R4, R4, UR4, RZ, 0xc0, !PT ;  /* 0x0000000404047c12 */ /* 0x000fe2000f8ec0ff */
[----:B------:R-:W-:Y:S01]  /*0a00*/  STS [R29+0x2800], RZ ;  /* 0x002800ff1d007388 */ /* 0x000fe20000000800 */
[----:B------:R-:W-:-:S03]  /*0a10*/  SEL R7, R15, 0x80000000, P0 ;  /* 0x800000000f077807 */ /* 0x000fc60000000000 */
[----:B------:R-:W-:Y:S01]  /*0a20*/  STS [R29+0x2c00], RZ ;  /* 0x002c00ff1d007388 */ /* 0x000fe20000000800 */
[----:B------:R-:W-:Y:S01]  /*0a30*/  IMAD.SHL.U32 R5, R4, 0x400, RZ ;  /* 0x0000040004057824 */ /* 0x000fe200078e00ff */
[----:B------:R-:W-:Y:S02]  /*0a40*/  SHF.R.U32.HI R4, RZ, 0x4, R4 ;  /* 0x00000004ff047819 */ /* 0x000fe40000011604 */
[----:B------:R-:W-:Y:S02]  /*0a50*/  STS [R29+0x3000], RZ ;  /* 0x003000ff1d007388 */ /* 0x000fe40000000800 */
[----:B------:R-:W-:Y:S02]  /*0a60*/  LOP3.LUT R40, R5, 0x7c00, RZ, 0xc0, !PT ;  /* 0x00007c0005287812 */ /* 0x000fe400078ec0ff */
[----:B------:R-:W-:Y:S01]  /*0a70*/  STS [R29+0x3400], RZ ;  /* 0x003400ff1d007388 */ /* 0x000fe20000000800 */
[----:B------:R-:W-:-:S03]  /*0a80*/  LOP3.LUT R4, R4, 0xffffffe, RZ, 0xc0, !PT ;  /* 0x0ffffffe04047812 */ /* 0x000fc600078ec0ff */
[----:B------:R-:W-:Y:S01]  /*0a90*/  STS [R29+0x3800], RZ ;  /* 0x003800ff1d007388 */ /* 0x000fe20000000800 */
[----:B------:R-:W-:Y:S02]  /*0aa0*/  IADD3 R40, PT, PT, R4, R29, R40 ;  /* 0x0000001d04287210 */ /* 0x000fe40007ffe028 */
[----:B------:R-:W-:Y:S01]  /*0ab0*/  SEL R4, R14, RZ, P0 ;  /* 0x000000ff0e047207 */ /* 0x000fe20000000000 */
[----:B------:R-:W-:Y:S01]  /*0ac0*/  STS [R29+0x3c00], RZ ;  /* 0x003c00ff1d007388 */ /* 0x000fe20000000800 */
[----:B----4-:R-:W-:Y:S02]  /*0ad0*/  ISETP.NE.U32.AND P0, PT, R16, -0x1, PT ;  /* 0xffffffff1000780c */ /* 0x010fe40003f05070 */
        /* <DEDUP_REMOVED lines=17> */
[----:B------:R-:W-:Y:S02]  /*0bf0*/  ISETP.NE.U32.AND P0, PT, R18, -0x1, PT ;  /* 0xffffffff1200780c */ /* 0x000fe40003f05070 */
        /* <DEDUP_REMOVED lines=27> */
[----:B------:R-:W1:Y:S02]  /*0db0*/  LDS.U16 R49, [R50] ;  /* 0x0000000032317984 */ /* 0x000e640000000400 */
[----:B------:R-:W-:Y:S02]  /*0dc0*/  LOP3.LUT R6, R6, 0x7c00, RZ, 0xc0, !PT ;  /* 0x00007c0006067812 */ /* 0x000fe400078ec0ff */
[----:B------:R-:W-:-:S04]  /*0dd0*/  LOP3.LUT R4, R4, 0xffffffe, RZ, 0xc0, !PT ;  /* 0x0ffffffe04047812 */ /* 0x000fc800078ec0ff */
[----:B------:R-:W-:Y:S02]  /*0de0*/  IADD3 R34, PT, PT, R4, R29, R6 ;  /* 0x0000001d04227210 */ /* 0x000fe40007ffe006 */
[----:B------:R-:W-:Y:S02]  /*0df0*/  SEL R4, R20, RZ, P0 ;  /* 0x000000ff14047207 */ /* 0x000fe40000000000 */
[----:B------:R-:W-:Y:S02]  /*0e00*/  ISETP.NE.U32.AND P0, PT, R22, -0x1, PT ;  /* 0xffffffff1600780c */ /* 0x000fe40003f05070 */
[----:B------:R-:W-:Y:S02]  /*0e10*/  SHF.R.U64 R4, R4, UR8, R7 ;  /* 0x0000000804047c19 */ /* 0x000fe40008001207 */
[----:B------:R-:W-:Y:S02]  /*0e20*/  ISETP.NE.AND.EX P0, PT, R23, 0x7fffffff, PT, P0 ;  /* 0x7fffffff1700780c */ /* 0x000fe40003f05300 */
[----:B------:R-:W-:-:S02]  /*0e30*/  LOP3.LUT R4, R4, UR4, RZ, 0xc0, !PT ;  /* 0x0000000404047c12 */ /* 0x000fc4000f8ec0ff */
[----:B------:R-:W-:-:S03]  /*0e40*/  SEL R7, R23, 0x80000000, P0 ;  /* 0x8000000017077807 */ /* 0x000fc60000000000 */
[----:B------:R-:W-:Y:S01]  /*0e50*/  IMAD.SHL.U32 R6, R4, 0x400, RZ ;  /* 0x0000040004067824 */ /* 0x000fe200078e00ff */
[----:B------:R-:W-:-:S04]  /*0e60*/  SHF.R.U32.HI R4, RZ, 0x4, R4 ;  /* 0x00000004ff047819 */ /* 0x000fc80000011604 */
[----:B------:R-:W-:Y:S02]  /*0e70*/  LOP3.LUT R6, R6, 0x7c00, RZ, 0xc0, !PT ;  /* 0x00007c0006067812 */ /* 0x000fe400078ec0ff */
[----:B------:R-:W-:-:S04]  /*0e80*/  LOP3.LUT R4, R4, 0xffffffe, RZ, 0xc0, !PT ;  /* 0x0ffffffe04047812 */ /* 0x000fc800078ec0ff */
[----:B------:R-:W-:Y:S02]  /*0e90*/  IADD3 R36, PT, PT, R4, R29, R6 ;  /* 0x0000001d04247210 */ /* 0x000fe40007ffe006 */
[----:B------:R-:W-:Y:S02]  /*0ea0*/  SEL R4, R22, RZ, P0 ;  /* 0x000000ff16047207 */ /* 0x000fe40000000000 */
[----:B------:R-:W-:Y:S01]  /*0eb0*/  ISETP.NE.U32.AND P0, PT, R24, -0x1, PT ;  /* 0xffffffff1800780c */ /* 0x000fe20003f05070 */
[----:B-1----:R-:W-:Y:S01]  /*0ec0*/  VIADD R5, R49, 0x1 ;  /* 0x0000000131057836 */ /* 0x002fe20000000000 */
[----:B------:R-:W-:Y:S02]  /*0ed0*/  SHF.R.U64 R4, R4, UR8, R7 ;  /* 0x0000000804047c19 */ /* 0x000fe40008001207 */
[----:B------:R-:W-:Y:S02]  /*0ee0*/  ISETP.NE.AND.EX P0, PT, R25, 0x7fffffff, PT, P0 ;  /* 0x7fffffff1900780c */ /* 0x000fe40003f05300 */
[----:B------:R-:W-:Y:S01]  /*0ef0*/  STS.U16 [R50], R5 ;  /* 0x0000000532007388 */ /* 0x000fe20000000400 */
[----:B------:R-:W-:-:S02]  /*0f00*/  LOP3.LUT R4, R4, UR4, RZ, 0xc0, !PT ;  /* 0x0000000404047c12 */ /* 0x000fc4000f8ec0ff */
[----:B------:R-:W-:Y:S01]  /*0f10*/  SEL R7, R25, 0x80000000, P0 ;  /* 0x8000000019077807 */ /* 0x000fe20000000000 */
[----:B------:R-:W1:Y:S02]  /*0f20*/  LDS.U16 R48, [R40] ;  /* 0x0000000028307984 */ /* 0x000e640000000400 */
[----:B------:R-:W-:Y:S01]  /*0f30*/  IMAD.SHL.U32 R6, R4, 0x400, RZ ;  /* 0x0000040004067824 */ /* 0x000fe200078e00ff */
[----:B------:R-:W-:-:S04]  /*0f40*/  SHF.R.U32.HI R4, RZ, 0x4, R4 ;  /* 0x00000004ff047819 */ /* 0x000fc80000011604 */
[----:B------:R-:W-:Y:S02]  /*0f50*/  LOP3.LUT R6, R6, 0x7c00, RZ, 0xc0, !PT ;  /* 0x00007c0006067812 */ /* 0x000fe400078ec0ff */
[----:B------:R-:W-:-:S04]  /*0f60*/  LOP3.LUT R4, R4, 0xffffffe, RZ, 0xc0, !PT ;  /* 0x0ffffffe04047812 */ /* 0x000fc800078ec0ff */
[----:B------:R-:W-:Y:S02]  /*0f70*/  IADD3 R37, PT, PT, R4, R29, R6 ;  /* 0x0000001d04257210 */ /* 0x000fe40007ffe006 */
[----:B------:R-:W-:Y:S02]  /*0f80*/  SEL R4, R24, RZ, P0 ;  /* 0x000000ff18047207 */ /* 0x000fe40000000000 */
[----:B------:R-:W-:Y:S02]  /*0f90*/  ISETP.NE.U32.AND P0, PT, R26, -0x1, PT ;  /* 0xffffffff1a00780c */ /* 0x000fe40003f05070 */
[----:B------:R-:W-:Y:S02]  /*0fa0*/  SHF.R.U64 R4, R4, UR8, R7 ;  /* 0x0000000804047c19 */ /* 0x000fe40008001207 */
[----:B------:R-:W-:Y:S02]  /*0fb0*/  ISETP.NE.AND.EX P0, PT, R27, 0x7fffffff, PT, P0 ;  /* 0x7fffffff1b00780c */ /* 0x000fe40003f05300 */
[----:B------:R-:W-:-:S05]  /*0fc0*/  LOP3.LUT R4, R4, UR4, RZ, 0xc0, !PT ;  /* 0x0000000404047c12 */ /* 0x000fca000f8ec0ff */
[----:B------:R-:W-:Y:S01]  /*0fd0*/  IMAD.SHL.U32 R6, R4, 0x400, RZ ;  /* 0x0000040004067824 */ /* 0x000fe200078e00ff */
[----:B------:R-:W-:-:S04]  /*0fe0*/  SHF.R.U32.HI R4, RZ, 0x4, R4 ;  /* 0x00000004ff047819 */ /* 0x000fc80000011604 */
[----:B------:R-:W-:Y:S02]  /*0ff0*/  LOP3.LUT R6, R6, 0x7c00, RZ, 0xc0, !PT ;  /* 0x00007c0006067812 */ /* 0x000fe400078ec0ff */
[----:B------:R-:W-:-:S04]  /*1000*/  LOP3.LUT R38, R4, 0xffffffe, RZ, 0xc0, !PT ;  /* 0x0ffffffe04267812 */ /* 0x000fc800078ec0ff */
[----:B------:R-:W-:Y:S01]  /*1010*/  IADD3 R38, PT, PT, R38, R29, R6 ;  /* 0x0000001d26267210 */ /* 0x000fe20007ffe006 */
[----:B-1----:R-:W-:Y:S01]  /*1020*/  VIADD R5, R48, 0x1 ;  /* 0x0000000130057836 */ /* 0x002fe20000000000 */
[----:B------:R-:W-:-:S04]  /*1030*/  SEL R6, R27, 0x80000000, P0 ;  /* 0x800000001b067807 */ /* 0x000fc80000000000 */
[----:B------:R-:W-:Y:S04]  /*1040*/  STS.U16 [R40], R5 ;  /* 0x0000000528007388 */ /* 0x000fe80000000400 */
[----:B------:R-:W1:Y:S02]  /*1050*/  LDS.U16 R47, [R30] ;  /* 0x000000001e2f7984 */ /* 0x000e640000000400 */
[----:B-1----:R-:W-:-:S05]  /*1060*/  VIADD R5, R47, 0x1 ;  /* 0x000000012f057836 */ /* 0x002fca0000000000 */
        /* <DEDUP_REMOVED lines=9> */
[----:B------:R1:W-:Y:S04]  /*1100*/  STS.U16 [R36], R5 ;  /* 0x0000000524007388 */ /* 0x0003e80000000400 */
[----:B------:R-:W2:Y:S01]  /*1110*/  LDS.U16 R43, [R37] ;  /* 0x00000000252b7984 */ /* 0x000ea20000000400 */
[----:B-1----:R-:W-:-:S04]  /*1120*/  SEL R5, R26, RZ, P0 ;  /* 0x000000ff1a057207 */ /* 0x002fc80000000000 */
[----:B------:R-:W-:-:S04]  /*1130*/  SHF.R.U64 R5, R5, UR8, R6 ;  /* 0x0000000805057c19 */ /* 0x000fc80008001206 */
[----:B------:R-:W-:Y:S01]  /*1140*/  LOP3.LUT R5, R5, UR4, RZ, 0xc0, !PT ;  /* 0x0000000405057c12 */ /* 0x000fe2000f8ec0ff */
[----:B------:R-:W-:Y:S02]  /*1150*/  UMOV UR4, 0x400 ;  /* 0x0000040000047882 */ /* 0x000fe40000000000 */
[----:B0-----:R-:W-:Y:S02]  /*1160*/  ULEA UR4, UR6, UR4, 0x18 ;  /* 0x0000000406047291 */ /* 0x001fe4000f8ec0ff */
[----:B------:R-:W-:Y:S01]  /*1170*/  IMAD.SHL.U32 R6, R5, 0x400, RZ ;  /* 0x0000040005067824 */ /* 0x000fe200078e00ff */
[----:B------:R-:W-:-:S04]  /*1180*/  SHF.R.U32.HI R5, RZ, 0x4, R5 ;  /* 0x00000004ff057819 */ /* 0x000fc80000011605 */
[----:B------:R-:W-:Y:S02]  /*1190*/  LOP3.LUT R6, R6, 0x7c00, RZ, 0xc0, !PT ;  /* 0x00007c0006067812 */ /* 0x000fe400078ec0ff */
[----:B------:R-:W-:-:S04]  /*11a0*/  LOP3.LUT R39, R5, 0xffffffe, RZ, 0xc0, !PT ;  /* 0x0ffffffe05277812 */ /* 0x000fc800078ec0ff */
[----:B------:R-:W-:Y:S01]  /*11b0*/  IADD3 R39, PT, PT, R39, R29, R6 ;  /* 0x0000001d27277210 */ /* 0x000fe20007ffe006 */
[----:B--2---:R-:W-:-:S05]  /*11c0*/  VIADD R4, R43, 0x1 ;  /* 0x000000012b047836 */ /* 0x004fca0000000000 */
[----:B------:R-:W-:Y:S04]  /*11d0*/  STS.U16 [R37], R4 ;  /* 0x0000000425007388 */ /* 0x000fe80000000400 */
[----:B------:R-:W0:Y:S02]  /*11e0*/  LDS.U16 R42, [R38] ;  /* 0x00000000262a7984 */ /* 0x000e240000000400 */
[----:B0-----:R-:W-:-:S05]  /*11f0*/  VIADD R5, R42, 0x1 ;  /* 0x000000012a057836 */ /* 0x001fca0000000000 */
[----:B------:R-:W-:Y:S04]  /*1200*/  STS.U16 [R38], R5 ;  /* 0x0000000526007388 */ /* 0x000fe80000000400 */
[----:B------:R-:W0:Y:S02]  /*1210*/  LDS.U16 R41, [R39] ;  /* 0x0000000027297984 */ /* 0x000e240000000400 */
[----:B0-----:R-:W-:-:S05]  /*1220*/  VIADD R4, R41, 0x1 ;  /* 0x0000000129047836 */ /* 0x001fca0000000000 */
[----:B------:R-:W-:Y:S01]  /*1230*/  STS.U16 [R39], R4 ;  /* 0x0000000427007388 */ /* 0x000fe20000000400 */
[----:B------:R-:W-:Y:S06]  /*1240*/  BAR.SYNC.DEFER_BLOCKING 0x0 ;  /* 0x0000000000007b1d */ /* 0x000fec0000010000 */
[----:B------:R-:W-:Y:S04]  /*1250*/  LDS R76, [R31] ;  /* 0x000000001f4c7984 */ /* 0x000fe80000000800 */
        /* <DEDUP_REMOVED lines=13> */
[----:B-1----:R-:W-:-:S03]  /*1330*/  IMAD.IADD R78, R78, 0x1, R77 ;  /* 0x000000014e4e7824 */ /* 0x002fc600078e024d */
[----:B------:R-:W1:Y:S01]  /*1340*/  LDS R69, [R31+0x34] ;  /* 0x000034001f457984 */ /* 0x000e620000000800 */
[----:B--2---:R-:W-:-:S03]  /*1350*/  IMAD.IADD R79, R79, 0x1, R78 ;  /* 0x000000014f4f7824 */ /* 0x004fc600078e024e */
[----:B------:R-:W2:Y:S01]  /*1360*/  LDS R68, [R31+0x38] ;  /* 0x000038001f447984 */ /* 0x000ea20000000800 */
[----:B---3--:R-:W-:-:S03]  /*1370*/  IMAD.IADD R80, R80, 0x1, R79 ;  /* 0x0000000150507824 */ /* 0x008fc600078e024f */
[----:B------:R-:W3:Y:S01]  /*1380*/  LDS R67, [R31+0x3c] ;  /* 0x00003c001f437984 */ /* 0x000ee20000000800 */
[----:B----4-:R-:W-:-:S03]  /*1390*/  IMAD.IADD R81, R81, 0x1, R80 ;  /* 0x0000000151517824 */ /* 0x010fc600078e0250 */
[----:B------:R-:W4:Y:S01]  /*13a0*/  LDS R66, [R31+0x40] ;  /* 0x000040001f427984 */ /* 0x000f220000000800 */
[----:B-----5:R-:W-:-:S03]  /*13b0*/  IMAD.IADD R82, R82, 0x1, R81 ;  /* 0x0000000152527824 */ /* 0x020fc600078e0251 */
[----:B------:R-:W5:Y:S01]  /*13c0*/  LDS R65, [R31+0x44] ;  /* 0x000044001f417984 */ /* 0x000f620000000800 */
[----:B------:R-:W-:-:S03]  /*13d0*/  IMAD.IADD R75, R75, 0x1, R82 ;  /* 0x000000014b4b7824 */ /* 0x000fc600078e0252 */
        /* <DEDUP_REMOVED lines=29> */
[----:B------:R-:W-:-:S04]  /*15b0*/  IMAD.IADD R60, R60, 0x1, R61 ;  /* 0x000000013c3c7824 */ /* 0x000fc800078e023d */
[----:B0-----:R-:W-:-:S04]  /*15c0*/  IMAD.IADD R59, R59, 0x1, R60 ;  /* 0x000000013b3b7824 */ /* 0x001fc800078e023c */
[----:B-1----:R-:W-:-:S04]  /*15d0*/  IMAD.IADD R58, R58, 0x1, R59 ;  /* 0x000000013a3a7824 */ /* 0x002fc800078e023b */
[----:B--2---:R-:W-:-:S04]  /*15e0*/  IMAD.IADD R57, R57, 0x1, R58 ;  /* 0x0000000139397824 */ /* 0x004fc800078e023a */
[----:B---3--:R-:W-:-:S04]  /*15f0*/  IMAD.IADD R56, R56, 0x1, R57 ;  /* 0x0000000138387824 */ /* 0x008fc800078e0239 */
[----:B----4-:R-:W-:-:S04]  /*1600*/  IMAD.IADD R55, R55, 0x1, R56 ;  /* 0x0000000137377824 */ /* 0x010fc800078e0238 */
[----:B-----5:R-:W-:-:S04]  /*1610*/  IMAD.IADD R54, R54, 0x1, R55 ;  /* 0x0000000136367824 */ /* 0x020fc800078e0237 */
[----:B------:R-:W-:-:S04]  /*1620*/  IMAD.IADD R53, R53, 0x1, R54 ;  /* 0x0000000135357824 */ /* 0x000fc800078e0236 */
[----:B------:R-:W-:-:S04]  /*1630*/  IMAD.IADD R52, R52, 0x1, R53 ;  /* 0x0000000134347824 */ /* 0x000fc800078e0235 */
[----:B------:R-:W-:-:S04]  /*1640*/  IMAD.IADD R51, R51, 0x1, R52 ;  /* 0x0000000133337824 */ /* 0x000fc800078e0234 */
[----:B------:R-:W-:-:S05]  /*1650*/  IMAD.IADD R83, R4, 0x1, R51 ;  /* 0x0000000104537824 */ /* 0x000fca00078e0233 */
        /* <DEDUP_REMOVED lines=8> */
[----:B------:R-:W0:Y:S02]  /*16e0*/  SHFL.UP P0, R84, R87, 0x10, RZ ;  /* 0x0600000057547989 */ /* 0x000e2400000000ff */
[----:B0-----:R-:W-:Y:S01]  /*16f0*/  @P0 IMAD.IADD R84, R87, 0x1, R84 ;  /* 0x0000000157540824 */ /* 0x001fe200078e0254 */
[----:B------:R-:W-:-:S03]  /*1700*/  ISETP.NE.AND P0, PT, R86, 0x1, PT ;  /* 0x000000015600780c */ /* 0x000fc60003f05270 */
[----:B------:R-:W-:Y:S01]  /*1710*/  IMAD.IADD R83, R84, 0x1, -R83 ;  /* 0x0000000154537824 */ /* 0x000fe200078e0a53 */
[----:B------:R-:W-:Y:S01]  /*1720*/  @!P1 STS [R28+0x8400], R84 ;  /* 0x008400541c009388 */ /* 0x000fe20000000800 */
[----:B------:R-:W-:Y:S01]  /*1730*/  BAR.SYNC.DEFER_BLOCKING 0x0 ;  /* 0x0000000000007b1d */ /* 0x000fe20000010000 */
[----:B------:R-:W-:-:S05]  /*1740*/  ISETP.NE.AND P1, PT, R86, 0x4, PT ;  /* 0x000000045600780c */ /* 0x000fca0003f25270 */
[----:B------:R-:W0:Y:S04]  /*1750*/  LDS.128 R4, [UR4+0x8400] ;  /* 0x00840004ff047984 */ /* 0x000e280008000c00 */
[----:B------:R-:W1:Y:S01]  /*1760*/  LDS.128 R8, [UR4+0x8410] ;  /* 0x00841004ff087984 */ /* 0x000e620008000c00 */
[C---:B0-----:R-:W-:Y:S01]  /*1770*/  SEL R35, R4.reuse, R35, !P0 ;  /* 0x0000002304237207 */ /* 0x041fe20004000000 */
[----:B------:R-:W-:Y:S01]  /*1780*/  IMAD.IADD R5, R4, 0x1, R5 ;  /* 0x0000000104057824 */ /* 0x000fe200078e0205 */
[----:B------:R-:W-:-:S03]  /*1790*/  ISETP.NE.AND P0, PT, R86, 0x2, PT ;  /* 0x000000025600780c */ /* 0x000fc60003f05270 */
[----:B------:R-:W-:Y:S01]  /*17a0*/  IMAD.IADD R6, R6, 0x1, R5 ;  /* 0x0000000106067824 */ /* 0x000fe200078e0205 */
[----:B------:R-:W-:Y:S02]  /*17b0*/  SEL R35, R5, R35, !P0 ;  /* 0x0000002305237207 */ /* 0x000fe40004000000 */
[----:B------:R-:W-:Y:S01]  /*17c0*/  ISETP.NE.AND P0, PT, R86, 0x3, PT ;  /* 0x000000035600780c */ /* 0x000fe20003f05270 */
[----:B------:R-:W-:-:S03]  /*17d0*/  IMAD.IADD R7, R7, 0x1, R6 ;  /* 0x0000000107077824 */ /* 0x000fc600078e0206 */
[----:B------:R-:W-:Y:S01]  /*17e0*/  SEL R35, R6, R35, !P0 ;  /* 0x0000002306237207 */ /* 0x000fe20004000000 */
[C---:B-1----:R-:W-:Y:S01]  /*17f0*/  IMAD.IADD R8, R7.reuse, 0x1, R8 ;  /* 0x0000000107087824 */ /* 0x042fe200078e0208 */
[----:B------:R-:W-:Y:S02]  /*1800*/  ISETP.NE.AND P0, PT, R86, 0x5, PT ;  /* 0x000000055600780c */ /* 0x000fe40003f05270 */
[----:B------:R-:W-:Y:S01]  /*1810*/  SEL R35, R7, R35, !P1 ;  /* 0x0000002307237207 */ /* 0x000fe20004800000 */
[----:B------:R-:W-:Y:S01]  /*1820*/  IMAD.IADD R9, R9, 0x1, R8 ;  /* 0x0000000109097824 */ /* 0x000fe200078e0208 */
[----:B------:R-:W-:Y:S02]  /*1830*/  ISETP.NE.AND P1, PT, R85, RZ, PT ;  /* 0x000000ff5500720c */ /* 0x000fe40003f25270 */
[----:B------:R-:W-:Y:S01]  /*1840*/  SEL R35, R8, R35, !P0 ;  /* 0x0000002308237207 */ /* 0x000fe20004000000 */
[----:B------:R-:W-:Y:S01]  /*1850*/  IMAD.IADD R10, R10, 0x1, R9 ;  /* 0x000000010a0a7824 */ /* 0x000fe200078e0209 */
[----:B------:R-:W-:-:S02]  /*1860*/  ISETP.GT.U32.AND P0, PT, R0, 0x1f, PT ;  /* 0x0000001f0000780c */ /* 0x000fc40003f04070 */
[----:B------:R-:W-:Y:S01]  /*1870*/  SEL R35, R9, R35, !P2 ;  /* 0x0000002309237207 */ /* 0x000fe20005000000 */
[----:B------:R-:W-:Y:S01]  /*1880*/  IMAD.IADD R11, R11, 0x1, R10 ;  /* 0x000000010b0b7824 */ /* 0x000fe200078e020a */
[----:B------:R-:W-:Y:S02]  /*1890*/  ISETP.GT.U32.OR P2, PT, R0, 0x1f, P1 ;  /* 0x0000001f0000780c */ /* 0x000fe40000f44470 */
[----:B------:R-:W-:Y:S02]  /*18a0*/  SEL R4, R83, RZ, P1 ;  /* 0x000000ff53047207 */ /* 0x000fe40000800000 */
[----:B------:R-:W-:-:S05]  /*18b0*/  SEL R35, R10, R35, !P3 ;  /* 0x000000230a237207 */ /* 0x000fca0005800000 */
[----:B------:R-:W-:Y:S01]  /*18c0*/  @P0 IMAD.IADD R83, R35, 0x1, R4 ;  /* 0x0000000123530824 */ /* 0x000fe200078e0204 */
[----:B------:R-:W-:-:S03]  /*18d0*/  ISETP.NE.AND P0, PT, R0, RZ, PT ;  /* 0x000000ff0000720c */ /* 0x000fc60003f05270 */
[----:B------:R-:W-:-:S05]  /*18e0*/  @!P2 IMAD.U32 R83, R11, 0x10000, RZ ;  /* 0x000100000b53a824 */ /* 0x000fca00078e00ff */
[----:B------:R-:W-:Y:S01]  /*18f0*/  @!P2 STS [UR4+0x8428], R83 ;  /* 0x00842853ff00a988 */ /* 0x000fe20008000804 */
[----:B------:R-:W-:Y:S06]  /*1900*/  BAR.SYNC.DEFER_BLOCKING 0x0 ;  /* 0x0000000000007b1d */ /* 0x000fec0000010000 */
[----:B------:R-:W0:Y:S02]  /*1910*/  LDS R4, [UR4+0x8428] ;  /* 0x00842804ff047984 */ /* 0x000e240008000800 */
[----:B0-----:R-:W-:-:S05]  /*1920*/  SEL R4, R4, RZ, P0 ;  /* 0x000000ff04047207 */ /* 0x001fca0000000000 */
[----:B------:R-:W-:-:S04]  /*1930*/  IMAD.IADD R4, R4, 0x1, R83 ;  /* 0x0000000104047824 */ /* 0x000fc800078e0253 */
[--C-:B------:R-:W-:Y:S01]  /*1940*/  IMAD.IADD R76, R76, 0x1, R4.reuse ;  /* 0x000000014c4c7824 */ /* 0x100fe200078e0204 */
[----:B------:R-:W-:Y:S01]  /*1950*/  STS [R31], R4 ;  /* 0x000000041f007388 */ /* 0x000fe20000000800 */
[--C-:B------:R-:W-:Y:S02]  /*1960*/  IMAD.IADD R6, R77, 0x1, R4.reuse ;  /* 0x000000014d067824 */ /* 0x100fe400078e0204 */
[--C-:B------:R-:W-:Y:S01]  /*1970*/  IMAD.IADD R78, R78, 0x1, R4.reuse ;  /* 0x000000014e4e7824 */ /* 0x100fe200078e0204 */
[----:B------:R-:W-:Y:S01]  /*1980*/  STS [R31+0x4], R76 ;  /* 0x0000044c1f007388 */ /* 0x000fe20000000800 */
[--C-:B------:R-:W-:Y:S02]  /*1990*/  IMAD.IADD R8, R79, 0x1, R4.reuse ;  /* 0x000000014f087824 */ /* 0x100fe400078e0204 */
[--C-:B------:R-:W-:Y:S01]  /*19a0*/  IMAD.IADD R80, R80, 0x1, R4.reuse ;  /* 0x0000000150507824 */ /* 0x100fe200078e0204 */
[----:B------:R-:W-:Y:S01]  /*19b0*/  STS [R31+0x8], R6 ;  /* 0x000008061f007388 */ /* 0x000fe20000000800 */
[----:B------:R-:W-:-:S02]  /*19c0*/  IMAD.IADD R10, R81, 0x1, R4 ;  /* 0x00000001510a7824 */ /* 0x000fc400078e0204 */
[--C-:B------:R-:W-:Y:S01]  /*19d0*/  IMAD.IADD R82, R82, 0x1, R4.reuse ;  /* 0x0000000152527824 */ /* 0x100fe200078e0204 */
[----:B------:R-:W-:Y:S01]  /*19e0*/  STS [R31+0xc], R78 ;  /* 0x00000c4e1f007388 */ /* 0x000fe20000000800 */
        /* <DEDUP_REMOVED lines=36> */
[----:B------:R-:W-:-:S03]  /*1c30*/  IMAD.IADD R51, R51, 0x1, R4 ;  /* 0x0000000133337824 */ /* 0x000fc600078e0204 */
[----:B------:R-:W-:Y:S04]  /*1c40*/  STS [R31+0x40], R67 ;  /* 0x000040431f007388 */ /* 0x000fe80000000800 */
        /* <DEDUP_REMOVED lines=15> */
[----:B------:R-:W-:Y:S01]  /*1d40*/  STS [R31+0x80], R51 ;  /* 0x000080331f007388 */ /* 0x000fe20000000800 */
[----:B------:R-:W-:Y:S06]  /*1d50*/  BAR.SYNC.DEFER_BLOCKING 0x0 ;  /* 0x0000000000007b1d */ /* 0x000fec0000010000 */
[----:B------:R-:W0:Y:S04]  /*1d60*/  LDS.U16 R50, [R50] ;  /* 0x0000000032327984 */ /* 0x000e280000000400 */
[----:B------:R-:W1:Y:S04]  /*1d70*/  LDS.U16 R5, [R40] ;  /* 0x0000000028057984 */ /* 0x000e680000000400 */
[----:B------:R-:W2:Y:S04]  /*1d80*/  LDS.U16 R30, [R30] ;  /* 0x000000001e1e7984 */ /* 0x000ea80000000400 */
[----:B------:R-:W3:Y:S04]  /*1d90*/  LDS.U16 R7, [R32] ;  /* 0x0000000020077984 */ /* 0x000ee80000000400 */
[----:B------:R-:W4:Y:S04]  /*1da0*/  LDS.U16 R34, [R34] ;  /* 0x0000000022227984 */ /* 0x000f280000000400 */
[----:B------:R-:W5:Y:S04]  /*1db0*/  LDS.U16 R9, [R36] ;  /* 0x0000000024097984 */ /* 0x000f680000000400 */
[----:B------:R-:W5:Y:S04]  /*1dc0*/  LDS.U16 R4, [R37] ;  /* 0x0000000025047984 */ /* 0x000f680000000400 */
[----:B------:R-:W5:Y:S04]  /*1dd0*/  LDS.U16 R11, [R38] ;  /* 0x00000000260b7984 */ /* 0x000f680000000400 */
[----:B------:R-:W5:Y:S01]  /*1de0*/  LDS.U16 R6, [R39] ;  /* 0x0000000027067984 */ /* 0x000f620000000400 */
[----:B0-----:R-:W-:-:S02]  /*1df0*/  IMAD.IADD R49, R49, 0x1, R50 ;  /* 0x0000000131317824 */ /* 0x001fc400078e0232 */
[----:B-1----:R-:W-:Y:S02]  /*1e00*/  IMAD.IADD R48, R48, 0x1, R5 ;  /* 0x0000000130307824 */ /* 0x002fe400078e0205 */
[----:B--2---:R-:W-:Y:S02]  /*1e10*/  IMAD.IADD R47, R47, 0x1, R30 ;  /* 0x000000012f2f7824 */ /* 0x004fe400078e021e */
[----:B---3--:R-:W-:Y:S02]  /*1e20*/  IMAD.IADD R46, R46, 0x1, R7 ;  /* 0x000000012e2e7824 */ /* 0x008fe400078e0207 */
[----:B----4-:R-:W-:Y:S02]  /*1e30*/  IMAD.IADD R45, R45, 0x1, R34 ;  /* 0x000000012d2d7824 */ /* 0x010fe400078e0222 */
[----:B-----5:R-:W-:Y:S02]  /*1e40*/  IMAD.IADD R44, R44, 0x1, R9 ;  /* 0x000000012c2c7824 */ /* 0x020fe400078e0209 */
[----:B------:R-:W-:-:S02]  /*1e50*/  IMAD.IADD R4, R43, 0x1, R4 ;  /* 0x000000012b047824 */ /* 0x000fc400078e0204 */
[----:B------:R-:W-:Y:S02]  /*1e60*/  IMAD.IADD R42, R42, 0x1, R11 ;  /* 0x000000012a2a7824 */ /* 0x000fe400078e020b */
[----:B------:R-:W-:Y:S01]  /*1e70*/  IMAD.IADD R6, R41, 0x1, R6 ;  /* 0x0000000129067824 */ /* 0x000fe200078e0206 */
[----:B------:R-:W-:Y:S06]  /*1e80*/  BAR.SYNC.DEFER_BLOCKING 0x0 ;  /* 0x0000000000007b1d */ /* 0x000fec0000010000 */
[----:B------:R-:W-:Y:S05]  /*1e90*/  BRA.U UP0, `(.L_x_203) ;  /* 0x0000000100907547 */ /* 0x000fea000b800000 */
[----:B------:R-:W-:Y:S01]  /*1ea0*/  LEA R5, R49, UR4, 0x3 ;  /* 0x0000000431057c11 */ /* 0x000fe2000f8e18ff */
[----:B------:R-:W-:Y:S01]  /*1eb0*/  UIADD3 UR7, UPT, UPT, UR7, 0x6, URZ ;  /* 0x0000000607077890 */ /* 0x000fe2000fffe0ff */
[----:B------:R-:W-:Y:S01]  /*1ec0*/  LEA R7, R48, UR4, 0x3 ;  /* 0x0000000430077c11 */ /* 0x000fe2000f8e18ff */
[----:B------:R-:W-:Y:S01]  /*1ed0*/  UIADD3 UR5, UPT, UPT, UR5, -0x6, URZ ;  /* 0xfffffffa05057890 */ /* 0x000fe2000fffe0ff */
[----:B------:R-:W-:Y:S01]  /*1ee0*/  LEA R9, R47, UR4, 0x3 ;  /* 0x000000042f097c11 */ /* 0x000fe2000f8e18ff */
[----:B------:R0:W-:Y:S01]  /*1ef0*/  STS.64 [R5], R2 ;  /* 0x0000000205007388 */ /* 0x0001e20000000a00 */
[----:B------:R-:W-:Y:S02]  /*1f00*/  LEA R11, R46, UR4, 0x3 ;  /* 0x000000042e0b7c11 */ /* 0x000fe4000f8e18ff */
[----:B------:R-:W-:Y:S01]  /*1f10*/  LEA R37, R45, UR4, 0x3 ;  /* 0x000000042d257c11 */ /* 0x000fe2000f8e18ff */
[----:B------:R1:W-:Y:S01]  /*1f20*/  STS.64 [R7], R12 ;  /* 0x0000000c07007388 */ /* 0x0003e20000000a00 */
[----:B------:R-:W-:-:S02]  /*1f30*/  LEA R39, R44, UR4, 0x3 ;  /* 0x000000042c277c11 */ /* 0x000fc4000f8e18ff */
[----:B------:R-:W-:Y:S01]  /*1f40*/  LEA R41, R42, UR4, 0x3 ;  /* 0x000000042a297c11 */ /* 0x000fe2000f8e18ff */
[----:B------:R2:W-:Y:S01]  /*1f50*/  STS.64 [R9], R14 ;  /* 0x0000000e09007388 */ /* 0x0005e20000000a00 */
[----:B0-----:R-:W-:-:S03]  /*1f60*/  LEA R5, R4, UR4, 0x3 ;  /* 0x0000000404057c11 */ /* 0x001fc6000f8e18ff */
[----:B------:R-:W-:Y:S01]  /*1f70*/  STS.64 [R11], R16 ;  /* 0x000000100b007388 */ /* 0x000fe20000000a00 */
[----:B------:R-:W-:Y:S02]  /*1f80*/  IMAD.MOV.U32 R4, RZ, RZ, R24 ;  /* 0x000000ffff047224 */ /* 0x000fe400078e0018 */
[----:B-1----:R-:W-:Y:S01]  /*1f90*/  IMAD.MOV.U32 R7, RZ, RZ, R27 ;  /* 0x000000ffff077224 */ /* 0x002fe200078e001b */
[----:B------:R-:W-:Y:S01]  /*1fa0*/  STS.64 [R37], R18 ;  /* 0x0000001225007388 */ /* 0x000fe20000000a00 */
[----:B--2---:R-:W-:-:S03]  /*1fb0*/  LEA R9, R6, UR4, 0x3 ;  /* 0x0000000406097c11 */ /* 0x004fc6000f8e18ff */
[----:B------:R-:W-:Y:S01]  /*1fc0*/  STS.64 [R39], R20 ;  /* 0x0000001427007388 */ /* 0x000fe20000000a00 */
[----:B------:R-:W-:-:S03]  /*1fd0*/  IMAD.MOV.U32 R6, RZ, RZ, R26 ;  /* 0x000000ffff067224 */ /* 0x000fc600078e001a */
[----:B------:R0:W-:Y:S02]  /*1fe0*/  STS.64 [R5], R22 ;  /* 0x0000001605007388 */ /* 0x0001e40000000a00 */
[----:B0-----:R-:W-:-:S05]  /*1ff0*/  IMAD.MOV.U32 R5, RZ, RZ, R25 ;  /* 0x000000ffff057224 */ /* 0x001fca00078e0019 */
[----:B------:R0:W-:Y:S04]  /*2000*/  STS.64 [R41], R4 ;  /* 0x0000000429007388 */ /* 0x0001e80000000a00 */
[----:B------:R0:W-:Y:S01]  /*2010*/  STS.64 [R9], R6 ;  /* 0x0000000609007388 */ /* 0x0001e20000000a00 */
[----:B------:R-:W-:Y:S06]  /*2020*/  BAR.SYNC.DEFER_BLOCKING 0x0 ;  /* 0x0000000000007b1d */ /* 0x000fec0000010000 */
[----:B------:R0:W1:Y:S04]  /*2030*/  LDS.64 R2, [R33] ;  /* 0x0000000021027984 */ /* 0x0000680000000a00 */
[----:B------:R0:W2:Y:S04]  /*2040*/  LDS.64 R12, [R33+0x8] ;  /* 0x00000800210c7984 */ /* 0x0000a80000000a00 */
[----:B------:R0:W3:Y:S04]  /*2050*/  LDS.64 R14, [R33+0x10] ;  /* 0x00001000210e7984 */ /* 0x0000e80000000a00 */
[----:B------:R0:W4:Y:S04]  /*2060*/  LDS.64 R16, [R33+0x18] ;  /* 0x0000180021107984 */ /* 0x0001280000000a00 */
[----:B------:R0:W0:Y:S04]  /*2070*/  LDS.64 R18, [R33+0x20] ;  /* 0x0000200021127984 */ /* 0x0000280000000a00 */
[----:B------:R0:W0:Y:S04]  /*2080*/  LDS.64 R20, [R33+0x28] ;  /* 0x0000280021147984 */ /* 0x0000280000000a00 */
[----:B------:R0:W0:Y:S04]  /*2090*/  LDS.64 R22, [R33+0x30] ;  /* 0x0000300021167984 */ /* 0x0000280000000a00 */
[----:B------:R0:W0:Y:S04]  /*20a0*/  LDS.64 R24, [R33+0x38] ;  /* 0x0000380021187984 */ /* 0x0000280000000a00 */
[----:B------:R0:W0:Y:S01]  /*20b0*/  LDS.64 R26, [R33+0x40] ;  /* 0x00004000211a7984 */ /* 0x0000220000000a00 */
[----:B------:R-:W-:Y:S06]  /*20c0*/  BAR.SYNC.DEFER_BLOCKING 0x0 ;  /* 0x0000000000007b1d */ /* 0x000fec0000010000 */
[----:B------:R-:W-:Y:S05]  /*20d0*/  BRA `(.L_x_204) ;  /* 0xffffffe400a87947 */ /* 0x000fea000383ffff */
.L_x_203:
[----:B------:R-:W-:Y:S01]  /*20e0*/  LEA R49, R49, UR4, 0x3 ;  /* 0x0000000431317c11 */ /* 0x000fe2000f8e18ff */
[----:B------:R-:W-:Y:S01]  /*20f0*/  IMAD R33, R0, -0x40, R33 ;  /* 0xffffffc000217824 */ /* 0x000fe200078e0221 */
[----:B------:R-:W-:Y:S01]  /*2100*/  LEA R5, R48, UR4, 0x3 ;  /* 0x0000000430057c11 */ /* 0x000fe2000f8e18ff */
[----:B------:R-:W-:Y:S01]  /*2110*/  VIADD R8, R0, 0x300 ;  /* 0x0000030000087836 */ /* 0x000fe20000000000 */
[----:B------:R-:W-:Y:S01]  /*2120*/  LEA R47, R47, UR4, 0x3 ;  /* 0x000000042f2f7c11 */ /* 0x000fe2000f8e18ff */
[----:B------:R-:W-:Y:S01]  /*2130*/  STS.64 [R49], R2 ;  /* 0x0000000231007388 */ /* 0x000fe20000000a00 */
[----:B------:R-:W-:Y:S01]  /*2140*/  LEA R7, R46, UR4, 0x3 ;  /* 0x000000042e077c11 */ /* 0x000fe2000f8e18ff */
[----:B------:R-:W-:Y:S01]  /*2150*/  BSSY.RECONVERGENT B0, `(.L_x_205) ;  /* 0x000002c000007945 */ /* 0x000fe20003800200 */
[----:B------:R-:W-:Y:S01]  /*2160*/  LEA R45, R45, UR4, 0x3 ;  /* 0x000000042d2d7c11 */ /* 0x000fe2000f8e18ff */
[----:B------:R0:W-:Y:S01]  /*2170*/  STS.64 [R5], R12 ;  /* 0x0000000c05007388 */ /* 0x0001e20000000a00 */
[----:B------:R-:W-:-:S02]  /*2180*/  LEA R9, R44, UR4, 0x3 ;  /* 0x000000042c097c11 */ /* 0x000fc4000f8e18ff */
[----:B------:R-:W-:Y:S01]  /*2190*/  LEA R11, R4, UR4, 0x3 ;  /* 0x00000004040b7c11 */ /* 0x000fe2000f8e18ff */
[----:B------:R1:W-:Y:S04]  /*21a0*/  STS.64 [R47], R14 ;  /* 0x0000000e2f007388 */ /* 0x0003e80000000a00 */
[----:B------:R2:W-:Y:S01]  /*21b0*/  STS.64 [R7], R16 ;  /* 0x0000001007007388 */ /* 0x0005e20000000a00 */
[----:B0-----:R-:W-:-:S03]  /*21c0*/  LEA R13, R42, UR4, 0x3 ;  /* 0x000000042a0d7c11 */ /* 0x001fc6000f8e18ff */
[----:B------:R0:W-:Y:S01]  /*21d0*/  STS.64 [R45], R18 ;  /* 0x000000122d007388 */ /* 0x0001e20000000a00 */
[----:B------:R-:W3:Y:S01]  /*21e0*/  LDC.64 R4, c[0x0][0x388] ;  /* 0x0000e200ff047b82 */ /* 0x000ee20000000a00 */
[----:B-1----:R-:W-:Y:S02]  /*21f0*/  LEA R15, R6, UR4, 0x3 ;  /* 0x00000004060f7c11 */ /* 0x002fe4000f8e18ff */
[----:B------:R0:W-:Y:S01]  /*2200*/  STS.64 [R9], R20 ;  /* 0x0000001409007388 */ /* 0x0001e20000000a00 */
[----:B------:R-:W1:Y:S01]  /*2210*/  LDCU.64 UR4, c[0x0][0x3a0] ;  /* 0x00007400ff0477ac */ /* 0x000e620008000a00 */
[C---:B------:R-:W-:Y:S02]  /*2220*/  VIADD R6, R0.reuse, 0x100 ;  /* 0x0000010000067836 */ /* 0x040fe40000000000 */
[----:B------:R0:W-:Y:S01]  /*2230*/  STS.64 [R11], R22 ;  /* 0x000000160b007388 */ /* 0x0001e20000000a00 */
[----:B--2---:R-:W-:-:S03]  /*2240*/  VIADD R7, R0, 0x200 ;  /* 0x0000020000077836 */ /* 0x004fc60000000000 */
[----:B------:R0:W-:Y:S04]  /*2250*/  STS.64 [R13], R24 ;  /* 0x000000180d007388 */ /* 0x0001e80000000a00 */
[----:B------:R0:W-:Y:S01]  /*2260*/  STS.64 [R15], R26 ;  /* 0x0000001a0f007388 */ /* 0x0001e20000000a00 */
[----:B------:R-:W-:Y:S01]  /*2270*/  BAR.SYNC.DEFER_BLOCKING 0x0 ;  /* 0x0000000000007b1d */ /* 0x000fe20000010000 */
[----:B-1----:R-:W-:Y:S02]  /*2280*/  ISETP.GE.U32.AND P1, PT, R0, UR4, PT ;  /* 0x0000000400007c0c */ /* 0x002fe4000bf26070 */
[----:B------:R-:W-:Y:S01]  /*2290*/  ISETP.GE.U32.AND P0, PT, R8, UR4, PT ;  /* 0x0000000408007c0c */ /* 0x000fe2000bf06070 */
[C---:B------:R-:W-:Y:S01]  /*22a0*/  VIADD R8, R0.reuse, 0x600 ;  /* 0x0000060000087836 */ /* 0x040fe20000000000 */
[----:B------:R-:W-:Y:S01]  /*22b0*/  ISETP.GE.U32.AND.EX P1, PT, RZ, UR5, PT, P1 ;  /* 0x00000005ff007c0c */ /* 0x000fe2000bf26110 */
[----:B---3--:R-:W-:Y:S01]  /*22c0*/  IMAD.WIDE.U32 R4, R0, 0x8, R4 ;  /* 0x0000000800047825 */ /* 0x008fe200078e0004 */
[----:B------:R-:W-:-:S02]  /*22d0*/  ISETP.GE.U32.AND P5, PT, R7, UR4, PT ;  /* 0x0000000407007c0c */ /* 0x000fc4000bfa6070 */
[----:B------:R-:W-:Y:S01]  /*22e0*/  ISETP.GE.U32.AND P4, PT, R6, UR4, PT ;  /* 0x0000000406007c0c */ /* 0x000fe2000bf86070 */
[C---:B------:R-:W-:Y:S01]  /*22f0*/  VIADD R7, R0.reuse, 0x500 ;  /* 0x0000050000077836 */ /* 0x040fe20000000000 */
[----:B------:R-:W-:Y:S02]  /*2300*/  LOP3.LUT R6, R0, 0x400, RZ, 0xfc, !PT ;  /* 0x0000040000067812 */ /* 0x000fe400078efcff */
[----:B------:R-:W-:Y:S01]  /*2310*/  ISETP.GE.U32.AND P2, PT, R8, UR4, PT ;  /* 0x0000000408007c0c */ /* 0x000fe2000bf46070 */
[----:B------:R-:W-:Y:S01]  /*2320*/  VIADD R8, R0, 0x700 ;  /* 0x0000070000087836 */ /* 0x000fe20000000000 */
[----:B------:R-:W-:Y:S02]  /*2330*/  ISETP.GE.U32.AND P6, PT, R6, UR4, PT ;  /* 0x0000000406007c0c */ /* 0x000fe4000bfc6070 */
[----:B------:R-:W-:Y:S02]  /*2340*/  ISETP.GE.U32.AND P3, PT, R7, UR4, PT ;  /* 0x0000000407007c0c */ /* 0x000fe4000bf66070 */
[----:B------:R-:W-:Y:S01]  /*2350*/  ISETP.GE.U32.AND.EX P4, PT, RZ, UR5, PT, P4 ;  /* 0x00000005ff007c0c */ /* 0x000fe2000bf86140 */
[----:B------:R0:W1:Y:S01]  /*2360*/  LDS.64 R2, [R33+0x4000] ;  /* 0x0040000021027984 */ /* 0x0000620000000a00 */
[----:B------:R-:W-:Y:S11]  /*2370*/  @P1 BRA `(.L_x_206) ;  /* 0x0000000000241947 */ /* 0x000ff60003800000 */
[----:B------:R-:W2:Y:S01]  /*2380*/  LDS.64 R6, [R33] ;  /* 0x0000000021067984 */ /* 0x000ea20000000a00 */
[----:B0-----:R-:W-:Y:S01]  /*2390*/  IMAD.MOV.U32 R11, RZ, RZ, -0x1 ;  /* 0xffffffffff0b7424 */ /* 0x001fe200078e00ff */
[----:B--2---:R-:W-:-:S04]  /*23a0*/  ISETP.GT.U32.AND P1, PT, R6, -0x1, PT ;  /* 0xffffffff0600780c */ /* 0x004fc80003f24070 */
[----:B------:R-:W-:-:S04]  /*23b0*/  ISETP.GT.AND.EX P1, PT, R7, -0x1, PT, P1 ;  /* 0xffffffff0700780c */ /* 0x000fc80003f24310 */
[----:B------:R-:W-:Y:S02]  /*23c0*/  SEL R9, RZ, 0xffffffff, !P1 ;  /* 0xffffffffff097807 */ /* 0x000fe40004800000 */
[----:B------:R-:W-:Y:S02]  /*23d0*/  SEL R11, R11, 0x80000000, P1 ;  /* 0x800000000b0b7807 */ /* 0x000fe40000800000 */
[----:B------:R-:W-:Y:S02]  /*23e0*/  LOP3.LUT R6, R9, R6, RZ, 0x3c, !PT ;  /* 0x0000000609067212 */ /* 0x000fe400078e3cff */
[----:B------:R-:W-:-:S05]  /*23f0*/  LOP3.LUT R7, R11, R7, RZ, 0x3c, !PT ;  /* 0x000000070b077212 */ /* 0x000fca00078e3cff */
[----:B------:R2:W-:Y:S02]  /*2400*/  STG.E.64 desc[UR10][R4.64], R6 ;  /* 0x0000000604007986 */ /* 0x0005e4000c101b0a */
.L_x_206:
[----:B------:R-:W-:Y:S05]  /*2410*/  BSYNC.RECONVERGENT B0 ;  /* 0x0000000000007941 */ /* 0x000fea0003800200 */
.L_x_205:
[----:B--2---:R2:W3:Y:S01]  /*2420*/  LDS.64 R6, [R33+0x800] ;  /* 0x0008000021067984 */ /* 0x0044e20000000a00 */
[----:B------:R-:W-:Y:S01]  /*2430*/  BSSY.RECONVERGENT B0, `(.L_x_207) ;  /* 0x000000c000007945 */ /* 0x000fe20003800200 */
[----:B------:R-:W-:Y:S02]  /*2440*/  ISETP.GE.U32.AND P1, PT, R8, UR4, PT ;  /* 0x0000000408007c0c */ /* 0x000fe4000bf26070 */
[----:B------:R-:W-:Y:S01]  /*2450*/  LOP3.LUT R0, R0, 0x800, RZ, 0xfc, !PT ;  /* 0x0000080000007812 */ /* 0x000fe200078efcff */
[----:B------:R-:W-:Y:S10]  /*2460*/  @P4 BRA `(.L_x_208) ;  /* 0x0000000000204947 */ /* 0x000ff40003800000 */
[----:B---3--:R-:W-:Y:S01]  /*2470*/  ISETP.GT.U32.AND P4, PT, R6, -0x1, PT ;  /* 0xffffffff0600780c */ /* 0x008fe20003f84070 */
[----:B0-----:R-:W-:-:S03]  /*2480*/  IMAD.MOV.U32 R11, RZ, RZ, -0x1 ;  /* 0xffffffffff0b7424 */ /* 0x001fc600078e00ff */
[----:B------:R-:W-:-:S04]  /*2490*/  ISETP.GT.AND.EX P4, PT, R7, -0x1, PT, P4 ;  /* 0xffffffff0700780c */ /* 0x000fc80003f84340 */
[----:B------:R-:W-:Y:S02]  /*24a0*/  SEL R9, RZ, 0xffffffff, !P4 ;  /* 0xffffffffff097807 */ /* 0x000fe40006000000 */
[----:B------:R-:W-:Y:S02]  /*24b0*/  SEL R11, R11, 0x80000000, P4 ;  /* 0x800000000b0b7807 */ /* 0x000fe40002000000 */
[----:B------:R-:W-:Y:S02]  /*24c0*/  LOP3.LUT R6, R9, R6, RZ, 0x3c, !PT ;  /* 0x0000000609067212 */ /* 0x000fe400078e3cff */
[----:B------:R-:W-:-:S05]  /*24d0*/  LOP3.LUT R7, R11, R7, RZ, 0x3c, !PT ;  /* 0x000000070b077212 */ /* 0x000fca00078e3cff */
[----:B------:R4:W-:Y:S02]  /*24e0*/  STG.E.64 desc[UR10][R4.64+0x800], R6 ;  /* 0x0008000604007986 */ /* 0x0009e4000c101b0a */
.L_x_208:
[----:B------:R-:W-:Y:S05]  /*24f0*/  BSYNC.RECONVERGENT B0 ;  /* 0x0000000000007941 */ /* 0x000fea0003800200 */
.L_x_207:
[----:B---34-:R3:W4:Y:S01]  /*2500*/  LDS.64 R6, [R33+0x1000] ;  /* 0x0010000021067984 */ /* 0x0187220000000a00 */
[----:B------:R-:W-:Y:S01]  /*2510*/  ISETP.GE.U32.AND.EX P5, PT, RZ, UR5, PT, P5 ;  /* 0x00000005ff007c0c */ /* 0x000fe2000bfa6150 */
[----:B------:R-:W-:Y:S01]  /*2520*/  BSSY.RECONVERGENT B0, `(.L_x_209) ;  /* 0x0000011000007945 */ /* 0x000fe20003800200 */
[----:B------:R-:W-:Y:S02]  /*2530*/  ISETP.GE.U32.AND P4, PT, R0, UR4, PT ;  /* 0x0000000400007c0c */ /* 0x000fe4000bf86070 */
[----:B------:R-:W-:Y:S02]  /*2540*/  ISETP.GE.U32.AND.EX P0, PT, RZ, UR5, PT, P0 ;  /* 0x00000005ff007c0c */ /* 0x000fe4000bf06100 */
[----:B------:R-:W-:Y:S02]  /*2550*/  ISETP.GE.U32.AND.EX P6, PT, RZ, UR5, PT, P6 ;  /* 0x00000005ff007c0c */ /* 0x000fe4000bfc6160 */
[----:B------:R-:W-:Y:S02]  /*2560*/  ISETP.GE.U32.AND.EX P3, PT, RZ, UR5, PT, P3 ;  /* 0x00000005ff007c0c */ /* 0x000fe4000bf66130 */
[----:B------:R-:W-:-:S02]  /*2570*/  ISETP.GE.U32.AND.EX P2, PT, RZ, UR5, PT, P2 ;  /* 0x00000005ff007c0c */ /* 0x000fc4000bf46120 */
[----:B------:R-:W-:Y:S02]  /*2580*/  ISETP.GE.U32.AND.EX P1, PT, RZ, UR5, PT, P1 ;  /* 0x00000005ff007c0c */ /* 0x000fe4000bf26110 */
[----:B------:R-:W-:Y:S01]  /*2590*/  ISETP.GE.U32.AND.EX P4, PT, RZ, UR5, PT, P4 ;  /* 0x00000005ff007c0c */ /* 0x000fe2000bf86140 */
[----:B------:R-:W-:-:S12]  /*25a0*/  @P5 BRA `(.L_x_210) ;  /* 0x0000000000205947 */ /* 0x000fd80003800000 */
[----:B----4-:R-:W-:Y:S01]  /*25b0*/  ISETP.GT.U32.AND P5, PT, R6, -0x1, PT ;  /* 0xffffffff0600780c */ /* 0x010fe20003fa4070 */
[----:B0-----:R-:W-:-:S03]  /*25c0*/  IMAD.MOV.U32 R11, RZ, RZ, -0x1 ;  /* 0xffffffffff0b7424 */ /* 0x001fc600078e00ff */
[----:B------:R-:W-:-:S04]  /*25d0*/  ISETP.GT.AND.EX P5, PT, R7, -0x1, PT, P5 ;  /* 0xffffffff0700780c */ /* 0x000fc80003fa4350 */
[----:B------:R-:W-:Y:S02]  /*25e0*/  SEL R9, RZ, 0xffffffff, !P5 ;  /* 0xffffffffff097807 */ /* 0x000fe40006800000 */
[----:B------:R-:W-:Y:S02]  /*25f0*/  SEL R11, R11, 0x80000000, P5 ;  /* 0x800000000b0b7807 */ /* 0x000fe40002800000 */
[----:B------:R-:W-:Y:S02]  /*2600*/  LOP3.LUT R6, R9, R6, RZ, 0x3c, !PT ;  /* 0x0000000609067212 */ /* 0x000fe400078e3cff */
[----:B------:R-:W-:-:S05]  /*2610*/  LOP3.LUT R7, R11, R7, RZ, 0x3c, !PT ;  /* 0x000000070b077212 */ /* 0x000fca00078e3cff */
[----:B------:R0:W-:Y:S02]  /*2620*/  STG.E.64 desc[UR10][R4.64+0x1000], R6 ;  /* 0x0010000604007986 */ /* 0x0001e4000c101b0a */
.L_x_210:
[----:B------:R-:W-:Y:S05]  /*2630*/  BSYNC.RECONVERGENT B0 ;  /* 0x0000000000007941 */ /* 0x000fea0003800200 */
.L_x_209:
[----:B0---4-:R0:W4:Y:S01]  /*2640*/  LDS.64 R6, [R33+0x1800] ;  /* 0x0018000021067984 */ /* 0x0111220000000a00 */
[----:B------:R-:W-:Y:S04]  /*2650*/  BSSY.RECONVERGENT B0, `(.L_x_211) ;  /* 0x000000a000007945 */ /* 0x000fe80003800200 */
[----:B------:R-:W-:Y:S05]  /*2660*/  @P0 BRA `(.L_x_212) ;  /* 0x0000000000200947 */ /* 0x000fea0003800000 */
[----:B----4-:R-:W-:Y:S01]  /*2670*/  ISETP.GT.U32.AND P0, PT, R6, -0x1, PT ;  /* 0xffffffff0600780c */ /* 0x010fe20003f04070 */
[----:B------:R-:W-:-:S03]  /*2680*/  IMAD.MOV.U32 R11, RZ, RZ, -0x1 ;  /* 0xffffffffff0b7424 */ /* 0x000fc600078e00ff */
[----:B------:R-:W-:-:S04]  /*2690*/  ISETP.GT.AND.EX P0, PT, R7, -0x1, PT, P0 ;  /* 0xffffffff0700780c */ /* 0x000fc80003f04300 */
[----:B------:R-:W-:Y:S02]  /*26a0*/  SEL R9, RZ, 0xffffffff, !P0 ;  /* 0xffffffffff097807 */ /* 0x000fe40004000000 */
[----:B------:R-:W-:Y:S02]  /*26b0*/  SEL R11, R11, 0x80000000, P0 ;  /* 0x800000000b0b7807 */ /* 0x000fe40000000000 */
[----:B------:R-:W-:Y:S02]  /*26c0*/  LOP3.LUT R6, R9, R6, RZ, 0x3c, !PT ;  /* 0x0000000609067212 */ /* 0x000fe400078e3cff */
[----:B------:R-:W-:-:S05]  /*26d0*/  LOP3.LUT R7, R11, R7, RZ, 0x3c, !PT ;  /* 0x000000070b077212 */ /* 0x000fca00078e3cff */
[----:B------:R4:W-:Y:S02]  /*26e0*/  STG.E.64 desc[UR10][R4.64+0x1800], R6 ;  /* 0x0018000604007986 */ /* 0x0009e4000c101b0a */
.L_x_212:
[----:B------:R-:W-:Y:S05]  /*26f0*/  BSYNC.RECONVERGENT B0 ;  /* 0x0000000000007941 */ /* 0x000fea0003800200 */
.L_x_211:
[----:B----4-:R4:W0:Y:S01]  /*2700*/  LDS.64 R6, [R33+0x2000] ;  /* 0x0020000021067984 */ /* 0x0108220000000a00 */
[----:B------:R-:W-:Y:S04]  /*2710*/  BSSY.RECONVERGENT B0, `(.L_x_213) ;  /* 0x000000a000007945 */ /* 0x000fe80003800200 */
[----:B------:R-:W-:Y:S05]  /*2720*/  @P6 BRA `(.L_x_214) ;  /* 0x0000000000206947 */ /* 0x000fea0003800000 */
[----:B0-----:R-:W-:Y:S01]  /*2730*/  ISETP.GT.U32.AND P0, PT, R6, -0x1, PT ;  /* 0xffffffff0600780c */ /* 0x001fe20003f04070 */
[----:B------:R-:W-:-:S03]  /*2740*/  IMAD.MOV.U32 R11, RZ, RZ, -0x1 ;  /* 0xffffffffff0b7424 */ /* 0x000fc600078e00ff */
[----:B------:R-:W-:-:S04]  /*2750*/  ISETP.GT.AND.EX P0, PT, R7, -0x1, PT, P0 ;  /* 0xffffffff0700780c */ /* 0x000fc80003f04300 */
[----:B------:R-:W-:Y:S02]  /*2760*/  SEL R9, RZ, 0xffffffff, !P0 ;  /* 0xffffffffff097807 */ /* 0x000fe40004000000 */
[----:B------:R-:W-:Y:S02]  /*2770*/  SEL R11, R11, 0x80000000, P0 ;  /* 0x800000000b0b7807 */ /* 0x000fe40000000000 */
[----:B------:R-:W-:Y:S02]  /*2780*/  LOP3.LUT R6, R9, R6, RZ, 0x3c, !PT ;  /* 0x0000000609067212 */ /* 0x000fe400078e3cff */
[----:B------:R-:W-:-:S05]  /*2790*/  LOP3.LUT R7, R11, R7, RZ, 0x3c, !PT ;  /* 0x000000070b077212 */ /* 0x000fca00078e3cff */
[----:B------:R0:W-:Y:S02]  /*27a0*/  STG.E.64 desc[UR10][R4.64+0x2000], R6 ;  /* 0x0020000604007986 */ /* 0x0001e4000c101b0a */
.L_x_214:
[----:B------:R-:W-:Y:S05]  /*27b0*/  BSYNC.RECONVERGENT B0 ;  /* 0x0000000000007941 */ /* 0x000fea0003800200 */
.L_x_213:
[----:B0-----:R0:W0:Y:S01]  /*27c0*/  LDS.64 R6, [R33+0x2800] ;  /* 0x0028000021067984 */ /* 0x0010220000000a00 */
        /* <DEDUP_REMOVED lines=10> */
.L_x_216:
[----:B------:R-:W-:Y:S05]  /*2870*/  BSYNC.RECONVERGENT B0 ;  /* 0x0000000000007941 */ /* 0x000fea0003800200 */
.L_x_215:
        /* <DEDUP_REMOVED lines=11> */
.L_x_218:
[----:B------:R-:W-:Y:S05]  /*2930*/  BSYNC.RECONVERGENT B0 ;  /* 0x0000000000007941 */ /* 0x000fea0003800200 */
.L_x_217:
        /* <DEDUP_REMOVED lines=11> */
.L_x_220:
[----:B------:R-:W-:Y:S05]  /*29f0*/  BSYNC.RECONVERGENT B0 ;  /* 0x0000000000007941 */ /* 0x000fea0003800200 */
.L_x_219:
[----:B------:R-:W-:Y:S05]  /*2a00*/  @P4 EXIT ;  /* 0x000000000000494d */ /* 0x000fea0003800000 */
[----:B-1----:R-:W-:Y:S01]  /*2a10*/  ISETP.GT.U32.AND P0, PT, R2, -0x1, PT ;  /* 0xffffffff0200780c */ /* 0x002fe20003f04070 */
[----:B------:R-:W-:-:S03]  /*2a20*/  IMAD.MOV.U32 R9, RZ, RZ, -0x1 ;  /* 0xffffffffff097424 */ /* 0x000fc600078e00ff */
[----:B------:R-:W-:-:S04]  /*2a30*/  ISETP.GT.AND.EX P0, PT, R3, -0x1, PT, P0 ;  /* 0xffffffff0300780c */ /* 0x000fc80003f04300 */
[----:B0-----:R-:W-:Y:S02]  /*2a40*/  SEL R7, RZ, 0xffffffff, !P0 ;  /* 0xffffffffff077807 */ /* 0x001fe40004000000 */
[----:B------:R-:W-:Y:S02]  /*2a50*/  SEL R9, R9, 0x80000000, P0 ;  /* 0x8000000009097807 */ /* 0x000fe40000000000 */
[----:B------:R-:W-:Y:S02]  /*2a60*/  LOP3.LUT R2, R7, R2, RZ, 0x3c, !PT ;  /* 0x0000000207027212 */ /* 0x000fe400078e3cff */
[----:B------:R-:W-:-:S05]  /*2a70*/  LOP3.LUT R3, R9, R3, RZ, 0x3c, !PT ;  /* 0x0000000309037212 */ /* 0x000fca00078e3cff */
[----:B------:R-:W-:Y:S01]  /*2a80*/  STG.E.64 desc[UR10][R4.64+0x4000], R2 ;  /* 0x0040000204007986 */ /* 0x000fe2000c101b0a */
[----:B------:R-:W-:Y:S05]  /*2a90*/  EXIT ;  /* 0x000000000000794d */ /* 0x000fea0003800000 */
.L_x_221:
        /* <DEDUP_REMOVED lines=14> */
.L_x_657:


//--------------------- .text._ZN3cub18CUB_300001_SM_10006detail10radix_sort29DeviceRadixSortOnesweepKernelINS1_5radix10policy_hubIcNS0_8NullTypeEyE10Policy1000ELNS0_9SortOrderE0EcS6_yiiNS1_21identity_decomposer_tEEEvPT5_SC_PT3_PKSD_PT1_PKSH_PT2_PKSL_T4_iiT6_ --------------------------
	.section	.text._ZN3cub18CUB_300001_SM_10006detail10radix_sort29DeviceRadixSortOnesweepKernelINS1_5radix10policy_hubIcNS0_8NullTypeEyE10Policy1000ELNS0_9SortOrderE0EcS6_yiiNS1_21identity_decomposer_tEEEvPT5_SC_PT3_PKSD_PT1_PKSH_PT2_PKSL_T4_iiT6_,"ax",@progbits
	.align	128
        .global         _ZN3cub18CUB_300001_SM_10006detail10radix_sort29DeviceRadixSortOnesweepKernelINS1_5radix10policy_hubIcNS0_8NullTypeEyE10Policy1000ELNS0_9SortOrderE0EcS6_yiiNS1_21identity_decomposer_tEEEvPT5_SC_PT3_PKSD_PT1_PKSH_PT2_PKSL_T4_iiT6_
        .type           _ZN3cub18CUB_300001_SM_10006detail10radix_sort29DeviceRadixSortOnesweepKernelINS1_5radix10policy_hubIcNS0_8NullTypeEyE10Policy1000ELNS0_9SortOrderE0EcS6_yiiNS1_21identity_decomposer_tEEEvPT5_SC_PT3_PKSD_PT1_PKSH_PT2_PKSL_T4_iiT6_,@function
        .size           _ZN3cub18CUB_300001_SM_10006detail10radix_sort29DeviceRadixSortOnesweepKernelINS1_5radix10policy_hubIcNS0_8NullTypeEyE10Policy1000ELNS0_9SortOrderE0EcS6_yiiNS1_21identity_decomposer_tEEEvPT5_SC_PT3_PKSD_PT1_PKSH_PT2_PKSL_T4_iiT6_,(.L_x_658 - _ZN3cub18CUB_300001_SM_10006detail10radix_sort29DeviceRadixSortOnesweepKernelINS1_5radix10policy_hubIcNS0_8NullTypeEyE10Policy1000ELNS0_9SortOrderE0EcS6_yiiNS1_21identity_decomposer_tEEEvPT5_SC_PT3_PKSD_PT1_PKSH_PT2_PKSL_T4_iiT6_)
        .other          _ZN3cub18CUB_300001_SM_10006detail10radix_sort29DeviceRadixSortOnesweepKernelINS1_5radix10policy_hubIcNS0_8NullTypeEyE10Policy1000ELNS0_9SortOrderE0EcS6_yiiNS1_21identity_decomposer_tEEEvPT5_SC_PT3_PKSD_PT1_PKSH_PT2_PKSL_T4_iiT6_,@"STO_CUDA_ENTRY STV_DEFAULT"
_ZN3cub18CUB_300001_SM_10006detail10radix_sort29DeviceRadixSortOnesweepKernelINS1_5radix10policy_hubIcNS0_8NullTypeEyE10Policy1000ELNS0_9SortOrderE0EcS6_yiiNS1_21identity_decomposer_tEEEvPT5_SC_PT3_PKSD_PT1_PKSH_PT2_PKSL_T4_iiT6_:
.text._ZN3cub18CUB_300001_SM_10006detail10radix_sort29DeviceRadixSortOnesweepKernelINS1_5radix10policy_hubIcNS0_8NullTypeEyE10Policy1000ELNS0_9SortOrderE0EcS6_yiiNS1_21identity_decomposer_tEEEvPT5_SC_PT3_PKSD_PT1_PKSH_PT2_PKSL_T4_iiT6_:
[----:B------:R-:W0:Y:S01]  /*0000*/  LDC R1, c[0x0][0x37c] ;  /* 0x0000df00ff017b82 */ /* 0x000e220000000800 */
[----:B------:R-:W1:Y:S01]  /*0010*/  S2R R29, SR_TID.X ;  /* 0x00000000001d7919 */ /* 0x000e620000002100 */
[----:B------:R-:W-:Y:S01]  /*0020*/  MOV R28, 0x400 ;  /* 0x00000400001c7802 */ /* 0x000fe20000000f00 */
[----:B------:R-:W2:Y:S01]  /*0030*/  LDCU.64 UR8, c[0x0][0x358] ;  /* 0x00006b00ff0877ac */ /* 0x000ea20008000a00 */
[----:B------:R-:W-:Y:S01]  /*0040*/  BSSY.RECONVERGENT B0, `(.L_x_222) ;  /* 0x000000d000007945 */ /* 0x000fe20003800200 */
[----:B------:R-:W3:Y:S01]  /*0050*/  S2R R3, SR_CgaCtaId ;  /* 0x0000000000037919 */ /* 0x000ee20000008800 */
[----:B0-----:R-:W-:Y:S01]  /*0060*/  VIADD R1, R1, 0xfffffff0 ;  /* 0xfffffff001017836 */ /* 0x001fe20000000000 */
[----:B-1----:R-:W-:Y:S02]  /*0070*/  ISETP.NE.AND P0, PT, R29, RZ, PT ;  /* 0x000000ff1d00720c */ /* 0x002fe40003f05270 */
[----:B---3--:R-:W-:-:S11]  /*0080*/  LEA R28, R3, R28, 0x18 ;  /* 0x0000001c031c7211 */ /* 0x008fd600078ec0ff */
[----:B--2---:R-:W-:Y:S05]  /*0090*/  @P0 BRA `(.L_x_223) ;  /* 0x00000000001c0947 */ /* 0x004fea0003800000 */
[----:B------:R-:W0:Y:S01]  /*00a0*/  LDC.64 R2, c[0x0][0x388] ;  /* 0x0000e200ff027b82 */ /* 0x000e220000000a00 */
[----:B------:R-:W-:-:S05]  /*00b0*/  IMAD.MOV.U32 R5, RZ, RZ, 0x1 ;  /* 0x00000001ff057424 */ /* 0x000fca00078e00ff */
[----:B0-----:R-:W2:Y:S02]  /*00c0*/  ATOMG.E.ADD.STRONG.GPU PT, R2, desc[UR8][R2.64], R5 ;  /* 0x80000005020279a8 */ /* 0x001ea400081ef108 */
[----:B------:R-:W0:Y:S01]  /*00d0*/  S2UR UR5, SR_CgaCtaId ;  /* 0x00000000000579c3 */ /* 0x000e220000008800 */
[----:B------:R-:W-:Y:S02]  /*00e0*/  UMOV UR4, 0x400 ;  /* 0x0000040000047882 */ /* 0x000fe40000000000 */
[----:B0-----:R-:W-:-:S09]  /*00f0*/  ULEA UR4, UR5, UR4, 0x18 ;  /* 0x0000000405047291 */ /* 0x001fd2000f8ec0ff */
[----:B--2---:R0:W-:Y:S03]  /*0100*/  STS [UR4+0x4ca0], R2 ;  /* 0x004ca002ff007988 */ /* 0x0041e60008000804 */
.L_x_223:
[----:B------:R-:W-:Y:S05]  /*0110*/  BSYNC.RECONVERGENT B0 ;  /* 0x0000000000007941 */ /* 0x000fea0003800200 */
.L_x_222:
[----:B------:R-:W-:Y:S01]  /*0120*/  BAR.SYNC.DEFER_BLOCKING 0x0 ;  /* 0x0000000000007b1d */ /* 0x000fe20000010000 */
[----:B------:R-:W-:-:S05]  /*0130*/  SHF.R.U32.HI R0, RZ, 0x5, R29 ;  /* 0x00000005ff007819 */ /* 0x000fca000001161d */
[----:B------:R-:W1:Y:S01]  /*0140*/  LDCU UR4, c[0x0][0x3c0] ;  /* 0x00007800ff0477ac */ /* 0x000e620008000800 */
[----:B------:R-:W2:Y:S01]  /*0150*/  S2R R61, SR_LANEID ;  /* 0x00000000003d7919 */ /* 0x000ea20000000000 */
[----:B------:R-:W0:Y:S02]  /*0160*/  LDS R27, [R28+0x4ca0] ;  /* 0x004ca0001c1b7984 */ /* 0x000e240000000800 */
[----:B0-----:R-:W-:-:S04]  /*0170*/  IMAD R2, R27, 0x2600, RZ ;  /* 0x000026001b027824 */ /* 0x001fc800078e02ff */
[----:B------:R-:W-:Y:S01]  /*0180*/  VIADD R5, R2, 0x2600 ;  /* 0x0000260002057836 */ /* 0x000fe20000000000 */
[----:B------:R-:W-:-:S04]  /*0190*/  SHF.R.S32.HI R6, RZ, 0x1f, R2 ;  /* 0x0000001fff067819 */ /* 0x000fc80000011402 */
[----:B-1----:R-:W-:-:S13]  /*01a0*/  ISETP.GT.AND P0, PT, R5, UR4, PT ;  /* 0x0000000405007c0c */ /* 0x002fda000bf04270 */
[----:B--2---:R-:W-:Y:S05]  /*01b0*/  @P0 BRA `(.L_x_224) ;  /* 0x0000000000680947 */ /* 0x004fea0003800000 */
[----:B------:R-:W0:Y:S01]  /*01c0*/  LDCU.64 UR4, c[0x0][0x3a8] ;  /* 0x00007500ff0477ac */ /* 0x000e220008000a00 */
[C---:B------:R-:W-:Y:S02]  /*01d0*/  LOP3.LUT R3, R29.reuse, 0x1f, RZ, 0xc0, !PT ;  /* 0x0000001f1d037812 */ /* 0x040fe400078ec0ff */
[----:B------:R-:W-:-:S05]  /*01e0*/  LOP3.LUT R4, R29, 0x3e0, RZ, 0xc0, !PT ;  /* 0x000003e01d047812 */ /* 0x000fca00078ec0ff */
[----:B------:R-:W-:-:S05]  /*01f0*/  IMAD R3, R4, 0x13, R3 ;  /* 0x0000001304037824 */ /* 0x000fca00078e0203 */
[----:B0-----:R-:W-:-:S04]  /*0200*/  IADD3 R2, P0, P1, R3, UR4, R2 ;  /* 0x0000000403027c10 */ /* 0x001fc8000f91e002 */
[----:B------:R-:W-:-:S05]  /*0210*/  IADD3.X R3, PT, PT, RZ, UR5, R6, P0, P1 ;  /* 0x00000005ff037c10 */ /* 0x000fca00087e2406 */
[----:B------:R0:W5:Y:S04]  /*0220*/  LDG.E.U8 R6, desc[UR8][R2.64] ;  /* 0x0000000802067981 */ /* 0x000168000c1e1100 */
        /* <DEDUP_REMOVED lines=17> */
[----:B------:R0:W5:Y:S01]  /*0340*/  LDG.E.U8 R55, desc[UR8][R2.64+0x240] ;  /* 0x0002400802377981 */ /* 0x000162000c1e1100 */
[----:B------:R-:W-:Y:S05]  /*0350*/  BRA `(.L_x_225) ;  /* 0x0000000400487947 */ /* 0x000fea0003800000 */
.L_x_224:
[----:B------:R-:W0:Y:S01]  /*0360*/  LDCU.64 UR6, c[0x0][0x3a8] ;  /* 0x00007500ff0677ac */ /* 0x000e220008000a00 */
[C---:B------:R-:W-:Y:S01]  /*0370*/  LOP3.LUT R3, R29.reuse, 0x1f, RZ, 0xc0, !PT ;  /* 0x0000001f1d037812 */ /* 0x040fe200078ec0ff */
[----:B------:R-:W-:Y:S01]  /*0380*/  IMAD.MOV.U32 R31, RZ, RZ, 0x7f ;  /* 0x0000007fff1f7424 */ /* 0x000fe200078e00ff */
[----:B------:R-:W-:Y:S01]  /*0390*/  LOP3.LUT R4, R29, 0x3e0, RZ, 0xc0, !PT ;  /* 0x000003e01d047812 */ /* 0x000fe200078ec0ff */
[----:B------:R-:W-:-:S04]  /*03a0*/  IMAD.MOV.U32 R33, RZ, RZ, 0x7f ;  /* 0x0000007fff217424 */ /* 0x000fc800078e00ff */
[----:B------:R-:W-:Y:S01]  /*03b0*/  IMAD R13, R4, 0x13, R3 ;  /* 0x00000013040d7824 */ /* 0x000fe200078e0203 */
[----:B------:R-:W-:-:S03]  /*03c0*/  IADD3 R4, PT, PT, -R2, UR4, RZ ;  /* 0x0000000402047c10 */ /* 0x000fc6000fffe1ff */
[C---:B------:R-:W-:Y:S01]  /*03d0*/  VIADD R7, R13.reuse, 0x40 ;  /* 0x000000400d077836 */ /* 0x040fe20000000000 */
[CC--:B------:R-:W-:Y:S01]  /*03e0*/  ISETP.GE.AND P1, PT, R13.reuse, R4.reuse, PT ;  /* 0x000000040d00720c */ /* 0x0c0fe20003f26270 */
[C---:B------:R-:W-:Y:S02]  /*03f0*/  VIADD R3, R13.reuse, 0x20 ;  /* 0x000000200d037836 */ /* 0x040fe40000000000 */
[----:B------:R-:W-:Y:S01]  /*0400*/  VIADD R9, R13, 0x60 ;  /* 0x000000600d097836 */ /* 0x000fe20000000000 */
[-C--:B------:R-:W-:Y:S01]  /*0410*/  ISETP.GE.AND P3, PT, R7, R4.reuse, PT ;  /* 0x000000040700720c */ /* 0x080fe20003f66270 */
[C---:B------:R-:W-:Y:S01]  /*0420*/  VIADD R7, R13.reuse, 0xa0 ;  /* 0x000000a00d077836 */ /* 0x040fe20000000000 */
[C---:B0-----:R-:W-:Y:S01]  /*0430*/  IADD3 R2, P0, P6, R13.reuse, UR6, R2 ;  /* 0x000000060d027c10 */ /* 0x041fe2000fe1e002 */
[----:B------:R-:W-:Y:S01]  /*0440*/  VIADD R11, R13, 0x80 ;  /* 0x000000800d0b7836 */ /* 0x000fe20000000000 */
[-C--:B------:R-:W-:Y:S02]  /*0450*/  ISETP.GE.AND P2, PT, R3, R4.reuse, PT ;  /* 0x000000040300720c */ /* 0x080fe40003f46270 */
[----:B------:R-:W-:Y:S01]  /*0460*/  IADD3.X R3, PT, PT, RZ, UR7, R6, P0, P6 ;  /* 0x00000007ff037c10 */ /* 0x000fe200087ec406 */
[----:B------:R-:W-:Y:S01]  /*0470*/  IMAD.MOV.U32 R6, RZ, RZ, 0x7f ;  /* 0x0000007fff067424 */ /* 0x000fe200078e00ff */
[-C--:B------:R-:W-:Y:S01]  /*0480*/  ISETP.GE.AND P6, PT, R7, R4.reuse, PT ;  /* 0x000000040700720c */ /* 0x080fe20003fc6270 */
[----:B------:R-:W-:Y:S01]  /*0490*/  VIADD R7, R13, 0xe0 ;  /* 0x000000e00d077836 */ /* 0x000fe20000000000 */
[-C--:B------:R-:W-:Y:S01]  /*04a0*/  ISETP.GE.AND P4, PT, R9, R4.reuse, PT ;  /* 0x000000040900720c */ /* 0x080fe20003f86270 */
[----:B------:R-:W-:Y:S01]  /*04b0*/  VIADD R9, R13, 0xc0 ;  /* 0x000000c00d097836 */ /* 0x000fe20000000000 */
[-C--:B------:R-:W-:Y:S01]  /*04c0*/  ISETP.GE.AND P5, PT, R11, R4.reuse, PT ;  /* 0x000000040b00720c */ /* 0x080fe20003fa6270 */
[----:B------:R1:W5:Y:S01]  /*04d0*/  @!P1 LDG.E.U8 R6, desc[UR8][R2.64] ;  /* 0x0000000802069981 */ /* 0x000362000c1e1100 */
[-C--:B------:R-:W-:Y:S01]  /*04e0*/  ISETP.GE.AND P1, PT, R7, R4.reuse, PT ;  /* 0x000000040700720c */ /* 0x080fe20003f26270 */
[----:B------:R-:W-:Y:S01]  /*04f0*/  VIADD R7, R13, 0x100 ;  /* 0x000001000d077836 */ /* 0x000fe20000000000 */
[-C--:B------:R-:W-:Y:S01]  /*0500*/  ISETP.GE.AND P0, PT, R9, R4.reuse, PT ;  /* 0x000000040900720c */ /* 0x080fe20003f06270 */
[----:B------:R1:W5:Y:S03]  /*0510*/  @!P2 LDG.E.U8 R31, desc[UR8][R2.64+0x20] ;  /* 0x00002008021fa981 */ /* 0x000366000c1e1100 */
[----:B------:R-:W-:Y:S01]  /*0520*/  ISETP.GE.AND P2, PT, R7, R4, PT ;  /* 0x000000040700720c */ /* 0x000fe20003f46270 */
[----:B------:R-:W-:Y:S01]  /*0530*/  VIADD R7, R13, 0x120 ;  /* 0x000001200d077836 */ /* 0x000fe20000000000 */
[----:B------:R1:W5:Y:S01]  /*0540*/  @!P3 LDG.E.U8 R33, desc[UR8][R2.64+0x40] ;  /* 0x000040080221b981 */ /* 0x000362000c1e1100 */
[----:B------:R-:W-:-:S03]  /*0550*/  IMAD.MOV.U32 R34, RZ, RZ, 0x7f ;  /* 0x0000007fff227424 */ /* 0x000fc600078e00ff */
[-C--:B------:R-:W-:Y:S01]  /*0560*/  ISETP.GE.AND P3, PT, R7, R4.reuse, PT ;  /* 0x000000040700720c */ /* 0x080fe20003f66270 */
[----:B------:R-:W-:Y:S02]  /*0570*/  VIADD R7, R13, 0x140 ;  /* 0x000001400d077836 */ /* 0x000fe40000000000 */
[----:B------:R-:W-:Y:S01]  /*0580*/  IMAD.MOV.U32 R35, RZ, RZ, 0x7f ;  /* 0x0000007fff237424 */ /* 0x000fe200078e00ff */
[----:B------:R1:W5:Y:S02]  /*0590*/  @!P4 LDG.E.U8 R34, desc[UR8][R2.64+0x60] ;  /* 0x000060080222c981 */ /* 0x000364000c1e1100 */
[----:B------:R-:W-:Y:S01]  /*05a0*/  ISETP.GE.AND P4, PT, R7, R4, PT ;  /* 0x000000040700720c */ /* 0x000fe20003f86270 */
[----:B------:R-:W-:Y:S02]  /*05b0*/  VIADD R7, R13, 0x160 ;  /* 0x000001600d077836 */ /* 0x000fe40000000000 */
[----:B------:R1:W5:Y:S01]  /*05c0*/  @!P5 LDG.E.U8 R35, desc[UR8][R2.64+0x80] ;  /* 0x000080080223d981 */ /* 0x000362000c1e1100 */
[----:B------:R-:W-:-:S02]  /*05d0*/  IMAD.MOV.U32 R37, RZ, RZ, 0x7f ;  /* 0x0000007fff257424 */ /* 0x000fc400078e00ff */
[-C--:B------:R-:W-:Y:S01]  /*05e0*/  ISETP.GE.AND P5, PT, R7, R4.reuse, PT ;  /* 0x000000040700720c */ /* 0x080fe20003fa6270 */
[----:B------:R-:W-:Y:S02]  /*05f0*/  VIADD R7, R13, 0x1a0 ;  /* 0x000001a00d077836 */ /* 0x000fe40000000000 */
[----:B------:R-:W-:Y:S01]  /*0600*/  IMAD.MOV.U32 R36, RZ, RZ, 0x7f ;  /* 0x0000007fff247424 */ /* 0x000fe200078e00ff */
[----:B------:R1:W5:Y:S01]  /*0610*/  @!P0 LDG.E.U8 R37, desc[UR8][R2.64+0xc0] ;  /* 0x0000c00802258981 */ /* 0x000362000c1e1100 */
[----:B------:R-:W-:Y:S01]  /*0620*/  IMAD.MOV.U32 R39, RZ, RZ, 0x7f ;  /* 0x0000007fff277424 */ /* 0x000fe200078e00ff */
[-C--:B------:R-:W-:Y:S01]  /*0630*/  ISETP.GE.AND P0, PT, R7, R4.reuse, PT ;  /* 0x000000040700720c */ /* 0x080fe20003f06270 */
[C---:B------:R-:W-:Y:S02]  /*0640*/  VIADD R9, R13.reuse, 0x180 ;  /* 0x000001800d097836 */ /* 0x040fe40000000000 */
[----:B------:R-:W-:Y:S01]  /*0650*/  VIADD R7, R13, 0x1e0 ;  /* 0x000001e00d077836 */ /* 0x000fe20000000000 */
[----:B------:R1:W5:Y:S01]  /*0660*/  @!P6 LDG.E.U8 R36, desc[UR8][R2.64+0xa0] ;  /* 0x0000a0080224e981 */ /* 0x000362000c1e1100 */
[----:B------:R-:W-:Y:S01]  /*0670*/  IMAD.MOV.U32 R38, RZ, RZ, 0x7f ;  /* 0x0000007fff267424 */ /* 0x000fe200078e00ff */
[-C--:B------:R-:W-:Y:S01]  /*0680*/  ISETP.GE.AND P6, PT, R9, R4.reuse, PT ;  /* 0x000000040900720c */ /* 0x080fe20003fc6270 */
[----:B------:R-:W-:Y:S01]  /*0690*/  IMAD.MOV.U32 R41, RZ, RZ, 0x7f ;  /* 0x0000007fff297424 */ /* 0x000fe200078e00ff */
[----:B------:R1:W5:Y:S01]  /*06a0*/  @!P2 LDG.E.U8 R39, desc[UR8][R2.64+0x100] ;  /* 0x000100080227a981 */ /* 0x000362000c1e1100 */
[----:B------:R-:W-:Y:S01]  /*06b0*/  ISETP.GE.AND P2, PT, R7, R4, PT ;  /* 0x000000040700720c */ /* 0x000fe20003f46270 */
[----:B------:R-:W-:-:S02]  /*06c0*/  VIADD R9, R13, 0x1c0 ;  /* 0x000001c00d097836 */ /* 0x000fc40000000000 */
[----:B------:R-:W-:Y:S01]  /*06d0*/  VIADD R7, R13, 0x200 ;  /* 0x000002000d077836 */ /* 0x000fe20000000000 */
[----:B------:R1:W5:Y:S01]  /*06e0*/  @!P1 LDG.E.U8 R38, desc[UR8][R2.64+0xe0] ;  /* 0x0000e00802269981 */ /* 0x000362000c1e1100 */
[----:B------:R-:W-:Y:S01]  /*06f0*/  IMAD.MOV.U32 R43, RZ, RZ, 0x7f ;  /* 0x0000007fff2b7424 */ /* 0x000fe200078e00ff */
[-C--:B------:R-:W-:Y:S01]  /*0700*/  ISETP.GE.AND P1, PT, R9, R4.reuse, PT ;  /* 0x000000040900720c */ /* 0x080fe20003f26270 */
[----:B------:R-:W-:Y:S01]  /*0710*/  IMAD.MOV.U32 R45, RZ, RZ, 0x7f ;  /* 0x0000007fff2d7424 */ /* 0x000fe200078e00ff */
[----:B------:R1:W5:Y:S01]  /*0720*/  @!P3 LDG.E.U8 R41, desc[UR8][R2.64+0x120] ;  /* 0x000120080229b981 */ /* 0x000362000c1e1100 */
[-C--:B------:R-:W-:Y:S01]  /*0730*/  ISETP.GE.AND P3, PT, R7, R4.reuse, PT ;  /* 0x000000040700720c */ /* 0x080fe20003f66270 */
[C---:B------:R-:W-:Y:S02]  /*0740*/  VIADD R9, R13.reuse, 0x220 ;  /* 0x000002200d097836 */ /* 0x040fe40000000000 */
[----:B------:R-:W-:Y:S01]  /*0750*/  VIADD R7, R13, 0x240 ;  /* 0x000002400d077836 */ /* 0x000fe20000000000 */
[----:B------:R1:W5:Y:S02]  /*0760*/  @!P4 LDG.E.U8 R43, desc[UR8][R2.64+0x140] ;  /* 0x00014008022bc981 */ /* 0x000364000c1e1100 */
[----:B------:R-:W-:-:S02]  /*0770*/  ISETP.GE.AND P4, PT, R9, R4, PT ;  /* 0x000000040900720c */ /* 0x000fc40003f86270 */
[----:B------:R1:W5:Y:S01]  /*0780*/  @!P5 LDG.E.U8 R45, desc[UR8][R2.64+0x160] ;  /* 0x00016008022dd981 */ /* 0x000362000c1e1100 */
[----:B------:R-:W-:Y:S01]  /*0790*/  ISETP.GE.AND P5, PT, R7, R4, PT ;  /* 0x000000040700720c */ /* 0x000fe20003fa6270 */
[----:B------:R-:W-:Y:S02]  /*07a0*/  IMAD.MOV.U32 R47, RZ, RZ, 0x7f ;  /* 0x0000007fff2f7424 */ /* 0x000fe400078e00ff */
[----:B------:R-:W-:Y:S02]  /*07b0*/  IMAD.MOV.U32 R49, RZ, RZ, 0x7f ;  /* 0x0000007fff317424 */ /* 0x000fe400078e00ff */
[----:B------:R-:W-:Y:S02]  /*07c0*/  IMAD.MOV.U32 R51, RZ, RZ, 0x7f ;  /* 0x0000007fff337424 */ /* 0x000fe400078e00ff */
[----:B------:R-:W-:Y:S01]  /*07d0*/  IMAD.MOV.U32 R52, RZ, RZ, 0x7f ;  /* 0x0000007fff347424 */ /* 0x000fe200078e00ff */
[----:B------:R1:W5:Y:S01]  /*07e0*/  @!P6 LDG.E.U8 R47, desc[UR8][R2.64+0x180] ;  /* 0x00018008022fe981 */ /* 0x000362000c1e1100 */
[----:B------:R-:W-:-:S02]  /*07f0*/  IMAD.MOV.U32 R53, RZ, RZ, 0x7f ;  /* 0x0000007fff357424 */ /* 0x000fc400078e00ff */
[----:B------:R-:W-:Y:S01]  /*0800*/  IMAD.MOV.U32 R54, RZ, RZ, 0x7f ;  /* 0x0000007fff367424 */ /* 0x000fe200078e00ff */
[----:B------:R1:W5:Y:S01]  /*0810*/  @!P0 LDG.E.U8 R49, desc[UR8][R2.64+0x1a0] ;  /* 0x0001a00802318981 */ /* 0x000362000c1e1100 */
[----:B------:R-:W-:-:S03]  /*0820*/  IMAD.MOV.U32 R55, RZ, RZ, 0x7f ;  /* 0x0000007fff377424 */ /* 0x000fc600078e00ff */
[----:B------:R1:W5:Y:S04]  /*0830*/  @!P1 LDG.E.U8 R51, desc[UR8][R2.64+0x1c0] ;  /* 0x0001c00802339981 */ /* 0x000368000c1e1100 */
[----:B------:R1:W5:Y:S04]  /*0840*/  @!P2 LDG.E.U8 R52, desc[UR8][R2.64+0x1e0] ;  /* 0x0001e0080234a981 */ /* 0x000368000c1e1100 */
[----:B------:R1:W5:Y:S04]  /*0850*/  @!P3 LDG.E.U8 R53, desc[UR8][R2.64+0x200] ;  /* 0x000200080235b981 */ /* 0x000368000c1e1100 */
[----:B------:R1:W5:Y:S04]  /*0860*/  @!P4 LDG.E.U8 R54, desc[UR8][R2.64+0x220] ;  /* 0x000220080236c981 */ /* 0x000368000c1e1100 */
[----:B------:R1:W5:Y:S02]  /*0870*/  @!P5 LDG.E.U8 R55, desc[UR8][R2.64+0x240] ;  /* 0x000240080237d981 */ /* 0x000364000c1e1100 */
.L_x_225:
[----:B01----:R-:W-:Y:S01]  /*0880*/  VIMNMX R2, PT, PT, R61, 0xe0, !PT ;  /* 0x000000e03d027848 */ /* 0x003fe20007fe0100 */
[----:B------:R-:W0:Y:S01]  /*0890*/  LDCU UR4, c[0x0][0x3c8] ;  /* 0x00007900ff0477ac */ /* 0x000e220008000800 */
[----:B------:R-:W-:Y:S01]  /*08a0*/  BSSY.RECONVERGENT B0, `(.L_x_226) ;  /* 0x0000025000007945 */ /* 0x000fe20003800200 */
[----:B------:R-:W-:Y:S01]  /*08b0*/  IMAD.SHL.U32 R0, R0, 0x400, RZ ;  /* 0x0000040000007824 */ /* 0x000fe200078e00ff */
[----:B------:R-:W-:Y:S01]  /*08c0*/  IADD3 R2, PT, PT, R2, 0x1f, -R61 ;  /* 0x0000001f02027810 */ /* 0x000fe20007ffe83d */
[----:B------:R-:W-:-:S03]  /*08d0*/  UMOV UR5, 0xffffffff ;  /* 0xffffffff00057882 */ /* 0x000fc60000000000 */
[C---:B------:R-:W-:Y:S02]  /*08e0*/  ISETP.GE.U32.AND P0, PT, R2.reuse, 0x1e0, PT ;  /* 0x000001e00200780c */ /* 0x040fe40003f06070 */
[----:B------:R-:W-:Y:S01]  /*08f0*/  LEA.HI R3, R2, 0x1, RZ, 0x1b ;  /* 0x0000000102037811 */ /* 0x000fe200078fd8ff */
[----:B------:R-:W-:-:S03]  /*0900*/  IMAD.MOV.U32 R2, RZ, RZ, R61 ;  /* 0x000000ffff027224 */ /* 0x000fc600078e003d */
[----:B------:R-:W-:-:S04]  /*0910*/  LOP3.LUT R8, R3, 0xf, RZ, 0xc0, !PT ;  /* 0x0000000f03087812 */ /* 0x000fc800078ec0ff */
[----:B------:R-:W-:Y:S01]  /*0920*/  ISETP.NE.AND P1, PT, R8, RZ, PT ;  /* 0x000000ff0800720c */ /* 0x000fe20003f25270 */
[----:B0-----:R-:W-:Y:S02]  /*0930*/  USHF.L.U32 UR4, UR5, UR4, URZ ;  /* 0x0000000405047299 */ /* 0x001fe400080006ff */
[----:B------:R-:W-:Y:S10]  /*0940*/  @!P0 BRA `(.L_x_227) ;  /* 0x0000000000688947 */ /* 0x000ff40003800000 */
[----:B------:R-:W-:Y:S01]  /*0950*/  IMAD R7, R61, 0x4, R0 ;  /* 0x000000043d077824 */ /* 0x000fe200078e0200 */
[----:B------:R-:W-:Y:S01]  /*0960*/  LOP3.LUT R4, R3, 0xffffff0, RZ, 0xc0, !PT ;  /* 0x0ffffff003047812 */ /* 0x000fe200078ec0ff */
[----:B------:R-:W-:-:S03]  /*0970*/  IMAD.MOV.U32 R2, RZ, RZ, R61 ;  /* 0x000000ffff027224 */ /* 0x000fc600078e003d */
[----:B------:R-:W-:Y:S01]  /*0980*/  IADD3 R7, PT, PT, R7, 0x400, R28 ;  /* 0x0000040007077810 */ /* 0x000fe20007ffe01c */
[----:B------:R-:W-:-:S07]  /*0990*/  IMAD.MOV R4, RZ, RZ, -R4 ;  /* 0x000000ffff047224 */ /* 0x000fce00078e0a04 */
.L_x_228:
        /* <DEDUP_REMOVED lines=21> */
.L_x_227:
[----:B------:R-:W-:Y:S05]  /*0af0*/  BSYNC.RECONVERGENT B0 ;  /* 0x0000000000007941 */ /* 0x000fea0003800200 */
.L_x_226:
[----:B------:R-:W-:Y:S01]  /*0b00*/  BSSY.RECONVERGENT B0, `(.L_x_229) ;  /* 0x0000026000007945 */ /* 0x000fe20003800200 */
[----:B------:R-:W-:-:S03]  /*0b10*/  IMAD.IADD R7, R28, 0x1, R0 ;  /* 0x000000011c077824 */ /* 0x000fc600078e0200 */
        /* <DEDUP_REMOVED lines=16> */
.L_x_232:
[----:B------:R-:W-:Y:S05]  /*0c20*/  BSYNC.RECONVERGENT B1 ;  /* 0x0000000000017941 */ /* 0x000fea0003800200 */
.L_x_231:
        /* <DEDUP_REMOVED lines=14> */
.L_x_233:
[----:B------:R-:W-:Y:S01]  /*0d10*/  VIADD R3, R3, 0x1 ;  /* 0x0000000103037836 */ /* 0x000fe20000000000 */
[----:B------:R0:W-:Y:S04]  /*0d20*/  STS [R9], RZ ;  /* 0x000000ff09007388 */ /* 0x0001e80000000800 */
[----:B------:R-:W-:Y:S01]  /*0d30*/  ISETP.NE.AND P0, PT, R3, RZ, PT ;  /* 0x000000ff0300720c */ /* 0x000fe20003f05270 */
[----:B0-----:R-:W-:-:S12]  /*0d40*/  VIADD R9, R9, 0x80 ;  /* 0x0000008009097836 */ /* 0x001fd80000000000 */
[----:B------:R-:W-:Y:S05]  /*0d50*/  @P0 BRA `(.L_x_233) ;  /* 0xfffffffc00ec0947 */ /* 0x000fea000383ffff */
.L_x_230:
[----:B------:R-:W-:Y:S05]  /*0d60*/  BSYNC.RECONVERGENT B0 ;  /* 0x0000000000007941 */ /* 0x000fea0003800200 */
.L_x_229:
[----:B------:R-:W2:Y:S01]  /*0d70*/  LDCU UR5, c[0x0][0x3c4] ;  /* 0x00007880ff0577ac */ /* 0x000ea20008000800 */
[----:B-----5:R-:W-:Y:S01]  /*0d80*/  LOP3.LUT R26, R6, 0xff80, RZ, 0x3c, !PT ;  /* 0x0000ff80061a7812 */ /* 0x020fe200078e3cff */
[----:B------:R-:W-:Y:S01]  /*0d90*/  BSSY.RECONVERGENT B0, `(.L_x_234) ;  /* 0x00000a9000007945 */ /* 0x000fe20003800200 */
[----:B------:R-:W-:Y:S01]  /*0da0*/  LOP3.LUT R25, R31, 0xff80, RZ, 0x3c, !PT ;  /* 0x0000ff801f197812 */ /* 0x000fe200078e3cff */
[----:B------:R-:W-:Y:S01]  /*0db0*/  IMAD.MOV.U32 R17, RZ, RZ, RZ ;  /* 0x000000ffff117224 */ /* 0x000fe200078e00ff */
[----:B------:R-:W-:Y:S02]  /*0dc0*/  LOP3.LUT R24, R33, 0xff80, RZ, 0x3c, !PT ;  /* 0x0000ff8021187812 */ /* 0x000fe400078e3cff */
[----:B------:R-:W-:Y:S02]  /*0dd0*/  LOP3.LUT R0, R26, 0xff, RZ, 0xc0, !PT ;  /* 0x000000ff1a007812 */ /* 0x000fe400078ec0ff */
[----:B------:R-:W-:Y:S02]  /*0de0*/  LOP3.LUT R2, R25, 0xff, RZ, 0xc0, !PT ;  /* 0x000000ff19027812 */ /* 0x000fe400078ec0ff */
[----:B01----:R-:W-:-:S02]  /*0df0*/  LOP3.LUT R4, R34, 0x80, RZ, 0x3c, !PT ;  /* 0x0000008022047812 */ /* 0x003fc400078e3cff */
[----:B------:R-:W-:Y:S02]  /*0e00*/  LOP3.LUT R3, R24, 0xff, RZ, 0xc0, !PT ;  /* 0x000000ff18037812 */ /* 0x000fe400078ec0ff */
[----:B------:R-:W-:Y:S02]  /*0e10*/  LOP3.LUT R4, R4, 0xff, RZ, 0xc0, !PT ;  /* 0x000000ff04047812 */ /* 0x000fe400078ec0ff */
[----:B------:R-:W-:Y:S01]  /*0e20*/  LOP3.LUT R9, R35, 0x80, RZ, 0x3c, !PT ;  /* 0x0000008023097812 */ /* 0x000fe200078e3cff */
[----:B--2---:R-:W-:Y:S01]  /*0e30*/  ULOP3.LUT UR5, UR5, 0xff, URZ, 0xc0, !UPT ;  /* 0x000000ff05057892 */ /* 0x004fe2000f8ec0ff */
[----:B------:R-:W-:Y:S02]  /*0e40*/  LOP3.LUT R10, R36, 0x80, RZ, 0x3c, !PT ;  /* 0x00000080240a7812 */ /* 0x000fe400078e3cff */
[----:B------:R-:W-:Y:S02]  /*0e50*/  LOP3.LUT R11, R37, 0x80, RZ, 0x3c, !PT ;  /* 0x00000080250b7812 */ /* 0x000fe400078e3cff */
[----:B------:R-:W-:-:S02]  /*0e60*/  LOP3.LUT R9, R9, 0xff, RZ, 0xc0, !PT ;  /* 0x000000ff09097812 */ /* 0x000fc400078ec0ff */
[----:B------:R-:W-:Y:S02]  /*0e70*/  SHF.R.U32.HI R0, RZ, UR5, R0 ;  /* 0x00000005ff007c19 */ /* 0x000fe40008011600 */
[----:B------:R-:W-:Y:S02]  /*0e80*/  SHF.R.U32.HI R2, RZ, UR5, R2 ;  /* 0x00000005ff027c19 */ /* 0x000fe40008011602 */
[----:B------:R-:W-:Y:S02]  /*0e90*/  SHF.R.U32.HI R3, RZ, UR5, R3 ;  /* 0x00000005ff037c19 */ /* 0x000fe40008011603 */
[----:B------:R-:W-:Y:S02]  /*0ea0*/  LOP3.LUT R32, R0, UR4, RZ, 0x30, !PT ;  /* 0x0000000400207c12 */ /* 0x000fe4000f8e30ff */
[----:B------:R-:W-:Y:S02]  /*0eb0*/  LOP3.LUT R30, R2, UR4, RZ, 0x30, !PT ;  /* 0x00000004021e7c12 */ /* 0x000fe4000f8e30ff */
[----:B------:R-:W-:Y:S01]  /*0ec0*/  SHF.R.U32.HI R4, RZ, UR5, R4 ;  /* 0x00000005ff047c19 */ /* 0x000fe20008011604 */
[--C-:B------:R-:W-:Y:S01]  /*0ed0*/  IMAD R2, R32, 0x4, R7.reuse ;  /* 0x0000000420027824 */ /* 0x100fe200078e0207 */
[----:B------:R-:W-:Y:S01]  /*0ee0*/  LOP3.LUT R0, R3, UR4, RZ, 0x30, !PT ;  /* 0x0000000403007c12 */ /* 0x000fe2000f8e30ff */
[--C-:B------:R-:W-:Y:S01]  /*0ef0*/  IMAD R3, R30, 0x4, R7.reuse ;  /* 0x000000041e037824 */ /* 0x100fe200078e0207 */
[----:B------:R-:W-:Y:S01]  /*0f00*/  LOP3.LUT R10, R10, 0xff, RZ, 0xc0, !PT ;  /* 0x000000ff0a0a7812 */ /* 0x000fe200078ec0ff */
[----:B------:R-:W-:Y:S01]  /*0f10*/  NOP ;  /* 0x0000000000007918 */ /* 0x000fe20000000000 */
[----:B------:R-:W-:Y:S01]  /*0f20*/  LOP3.LUT R11, R11, 0xff, RZ, 0xc0, !PT ;  /* 0x000000ff0b0b7812 */ /* 0x000fe200078ec0ff */
[----:B------:R-:W-:Y:S01]  /*0f30*/  ATOMS.POPC.INC.32 RZ, [R2+URZ] ;  /* 0x0000000002ff7f8c */ /* 0x000fe2000d8000ff */
[----:B------:R-:W-:Y:S01]  /*0f40*/  LOP3.LUT R8, R4, UR4, RZ, 0x30, !PT ;  /* 0x0000000404087c12 */ /* 0x000fe2000f8e30ff */
[--C-:B------:R-:W-:Y:S01]  /*0f50*/  IMAD R4, R0, 0x4, R7.reuse ;  /* 0x0000000400047824 */ /* 0x100fe200078e0207 */
[----:B------:R-:W-:Y:S01]  /*0f60*/  LOP3.LUT R12, R38, 0x80, RZ, 0x3c, !PT ;  /* 0x00000080260c7812 */ /* 0x000fe200078e3cff */
[----:B------:R0:W-:Y:S01]  /*0f70*/  ATOMS.POPC.INC.32 RZ, [R3+URZ] ;  /* 0x0000000003ff7f8c */ /* 0x0001e2000d8000ff */
[----:B------:R-:W-:Y:S01]  /*0f80*/  LOP3.LUT R23, R39, 0xff80, RZ, 0x3c, !PT ;  /* 0x0000ff8027177812 */ /* 0x000fe200078e3cff */
[----:B------:R-:W-:Y:S01]  /*0f90*/  IMAD R8, R8, 0x4, R7 ;  /* 0x0000000408087824 */ /* 0x000fe200078e0207 */
[----:B------:R-:W-:Y:S01]  /*0fa0*/  SHF.R.U32.HI R9, RZ, UR5, R9 ;  /* 0x00000005ff097c19 */ /* 0x000fe20008011609 */
[----:B------:R1:W-:Y:S01]  /*0fb0*/  ATOMS.POPC.INC.32 RZ, [R4+URZ] ;  /* 0x0000000004ff7f8c */ /* 0x0003e2000d8000ff */
[----:B------:R-:W-:-:S02]  /*0fc0*/  SHF.R.U32.HI R10, RZ, UR5, R10 ;  /* 0x00000005ff0a7c19 */ /* 0x000fc4000801160a */
[----:B------:R-:W-:Y:S01]  /*0fd0*/  SHF.R.U32.HI R11, RZ, UR5, R11 ;  /* 0x00000005ff0b7c19 */ /* 0x000fe2000801160b */
[----:B------:R2:W-:Y:S01]  /*0fe0*/  ATOMS.POPC.INC.32 RZ, [R8+URZ] ;  /* 0x0000000008ff7f8c */ /* 0x0005e2000d8000ff */
[----:B------:R-:W-:Y:S02]  /*0ff0*/  LOP3.LUT R12, R12, 0xff, RZ, 0xc0, !PT ;  /* 0x000000ff0c0c7812 */ /* 0x000fe400078ec0ff */
[----:B0-----:R-:W-:Y:S02]  /*1000*/  LOP3.LUT R3, R23, 0xff, RZ, 0xc0, !PT ;  /* 0x000000ff17037812 */ /* 0x001fe400078ec0ff */
[----:B------:R-:W-:Y:S02]  /*1010*/  LOP3.LUT R2, R9, UR4, RZ, 0x30, !PT ;  /* 0x0000000409027c12 */ /* 0x000fe4000f8e30ff */
[----:B------:R-:W-:Y:S02]  /*1020*/  LOP3.LUT R10, R10, UR4, RZ, 0x30, !PT ;  /* 0x000000040a0a7c12 */ /* 0x000fe4000f8e30ff */
[----:B-1----:R-:W-:Y:S01]  /*1030*/  LOP3.LUT R4, R11, UR4, RZ, 0x30, !PT ;  /* 0x000000040b047c12 */ /* 0x002fe2000f8e30ff */
[--C-:B------:R-:W-:Y:S01]  /*1040*/  IMAD R2, R2, 0x4, R7.reuse ;  /* 0x0000000402027824 */ /* 0x100fe200078e0207 */
[----:B------:R-:W-:Y:S01]  /*1050*/  SHF.R.U32.HI R12, RZ, UR5, R12 ;  /* 0x00000005ff0c7c19 */ /* 0x000fe2000801160c */
[----:B------:R-:W-:Y:S01]  /*1060*/  IMAD R10, R10, 0x4, R7 ;  /* 0x000000040a0a7824 */ /* 0x000fe200078e0207 */
[----:B------:R-:W-:Y:S01]  /*1070*/  SHF.R.U32.HI R3, RZ, UR5, R3 ;  /* 0x00000005ff037c19 */ /* 0x000fe20008011603 */
[----:B------:R-:W-:Y:S01]  /*1080*/  IMAD R4, R4, 0x4, R7 ;  /* 0x0000000404047824 */ /* 0x000fe200078e0207 */
[----:B------:R-:W-:Y:S01]  /*1090*/  LOP3.LUT R12, R12, UR4, RZ, 0x30, !PT ;  /* 0x000000040c0c7c12 */ /* 0x000fe2000f8e30ff */
[----:B------:R0:W-:Y:S01]  /*10a0*/  ATOMS.POPC.INC.32 RZ, [R2+URZ] ;  /* 0x0000000002ff7f8c */ /* 0x0001e2000d8000ff */
[----:B------:R-:W-:-:S02]  /*10b0*/  LOP3.LUT R40, R3, UR4, RZ, 0x30, !PT ;  /* 0x0000000403287c12 */ /* 0x000fc4000f8e30ff */
[----:B------:R-:W-:Y:S01]  /*10c0*/  LOP3.LUT R22, R41, 0xff80, RZ, 0x3c, !PT ;  /* 0x0000ff8029167812 */ /* 0x000fe200078e3cff */
[----:B------:R1:W-:Y:S01]  /*10d0*/  ATOMS.POPC.INC.32 RZ, [R10+URZ] ;  /* 0x000000000aff7f8c */ /* 0x0003e2000d8000ff */
[--C-:B------:R-:W-:Y:S01]  /*10e0*/  IMAD R12, R12, 0x4, R7.reuse ;  /* 0x000000040c0c7824 */ /* 0x100fe200078e0207 */
[----:B------:R-:W-:Y:S01]  /*10f0*/  LOP3.LUT R21, R43, 0xff80, RZ, 0x3c, !PT ;  /* 0x0000ff802b157812 */ /* 0x000fe200078e3cff */
[----:B--2---:R-:W-:Y:S01]  /*1100*/  IMAD R8, R40, 0x4, R7 ;  /* 0x0000000428087824 */ /* 0x004fe200078e0207 */
[----:B------:R2:W-:Y:S01]  /*1110*/  ATOMS.POPC.INC.32 RZ, [R4+URZ] ;  /* 0x0000000004ff7f8c */ /* 0x0005e2000d8000ff */
[----:B------:R-:W-:Y:S01]  /*1120*/  LOP3.LUT R9, R51, 0x80, RZ, 0x3c, !PT ;  /* 0x0000008033097812 */ /* 0x000fe200078e3cff */
[----:B0-----:R-:W0:Y:S01]  /*1130*/  LDC.64 R2, c[0x0][0x380] ;  /* 0x0000e000ff027b82 */ /* 0x001e220000000a00 */
[----:B------:R-:W-:Y:S01]  /*1140*/  LOP3.LUT R20, R45, 0xff80, RZ, 0x3c, !PT ;  /* 0x0000ff802d147812 */ /* 0x000fe200078e3cff */
[----:B------:R-:W-:Y:S01]  /*1150*/  ATOMS.POPC.INC.32 RZ, [R12+URZ] ;  /* 0x000000000cff7f8c */ /* 0x000fe2000d8000ff */
[----:B-1----:R-:W-:-:S02]  /*1160*/  LOP3.LUT R10, R52, 0x80, RZ, 0x3c, !PT ;  /* 0x00000080340a7812 */ /* 0x002fc400078e3cff */
[----:B------:R-:W-:Y:S01]  /*1170*/  LOP3.LUT R11, R53, 0x80, RZ, 0x3c, !PT ;  /* 0x00000080350b7812 */ /* 0x000fe200078e3cff */
[----:B------:R1:W-:Y:S01]  /*1180*/  ATOMS.POPC.INC.32 RZ, [R8+URZ] ;  /* 0x0000000008ff7f8c */ /* 0x0003e2000d8000ff */
[----:B--2---:R-:W-:Y:S02]  /*1190*/  LOP3.LUT R4, R54, 0x80, RZ, 0x3c, !PT ;  /* 0x0000008036047812 */ /* 0x004fe400078e3cff */
[----:B------:R-:W-:Y:S02]  /*11a0*/  LOP3.LUT R19, R47, 0xff80, RZ, 0x3c, !PT ;  /* 0x0000ff802f137812 */ /* 0x000fe400078e3cff */
[----:B------:R-:W-:Y:S02]  /*11b0*/  LOP3.LUT R15, R4, 0xff, RZ, 0xc0, !PT ;  /* 0x000000ff040f7812 */ /* 0x000fe400078ec0ff */
[----:B------:R-:W-:Y:S02]  /*11c0*/  LOP3.LUT R4, R22, 0xff, RZ, 0xc0, !PT ;  /* 0x000000ff16047812 */ /* 0x000fe400078ec0ff */
[----:B------:R-:W-:-:S02]  /*11d0*/  LOP3.LUT R18, R49, 0xff80, RZ, 0x3c, !PT ;  /* 0x0000ff8031127812 */ /* 0x000fc400078e3cff */
[----:B------:R-:W-:Y:S02]  /*11e0*/  LOP3.LUT R16, R55, 0x80, RZ, 0x3c, !PT ;  /* 0x0000008037107812 */ /* 0x000fe400078e3cff */
[----:B------:R-:W-:Y:S02]  /*11f0*/  LOP3.LUT R13, R10, 0xff, RZ, 0xc0, !PT ;  /* 0x000000ff0a0d7812 */ /* 0x000fe400078ec0ff */
[----:B-1----:R-:W-:Y:S02]  /*1200*/  LOP3.LUT R8, R21, 0xff, RZ, 0xc0, !PT ;  /* 0x000000ff15087812 */ /* 0x002fe400078ec0ff */
[----:B------:R-:W-:Y:S02]  /*1210*/  LOP3.LUT R12, R9, 0xff, RZ, 0xc0, !PT ;  /* 0x000000ff090c7812 */ /* 0x000fe400078ec0ff */
[----:B------:R-:W-:Y:S02]  /*1220*/  LOP3.LUT R14, R11, 0xff, RZ, 0xc0, !PT ;  /* 0x000000ff0b0e7812 */ /* 0x000fe400078ec0ff */
[----:B------:R-:W-:-:S02]  /*1230*/  LOP3.LUT R9, R20, 0xff, RZ, 0xc0, !PT ;  /* 0x000000ff14097812 */ /* 0x000fc400078ec0ff */
[----:B------:R-:W-:Y:S02]  /*1240*/  SHF.R.U32.HI R4, RZ, UR5, R4 ;  /* 0x00000005ff047c19 */ /* 0x000fe40008011604 */
[----:B------:R-:W-:Y:S02]  /*1250*/  LOP3.LUT R16, R16, 0xff, RZ, 0xc0, !PT ;  /* 0x000000ff10107812 */ /* 0x000fe400078ec0ff */
[----:B------:R-:W-:Y:S02]  /*1260*/  LOP3.LUT R10, R19, 0xff, RZ, 0xc0, !PT ;  /* 0x000000ff130a7812 */ /* 0x000fe400078ec0ff */
[----:B------:R-:W-:Y:S02]  /*1270*/  LOP3.LUT R11, R18, 0xff, RZ, 0xc0, !PT ;  /* 0x000000ff120b7812 */ /* 0x000fe400078ec0ff */
[----:B------:R-:W-:Y:S02]  /*1280*/  SHF.R.U32.HI R8, RZ, UR5, R8 ;  /* 0x00000005ff087c19 */ /* 0x000fe40008011608 */
[----:B------:R-:W-:-:S02]  /*1290*/  SHF.R.U32.HI R13, RZ, UR5, R13 ;  /* 0x00000005ff0d7c19 */ /* 0x000fc4000801160d */
[----:B------:R-:W-:Y:S02]  /*12a0*/  SHF.R.U32.HI R15, RZ, UR5, R15 ;  /* 0x00000005ff0f7c19 */ /* 0x000fe4000801160f */
[----:B------:R-:W-:Y:S02]  /*12b0*/  SHF.R.U32.HI R9, RZ, UR5, R9 ;  /* 0x00000005ff097c19 */ /* 0x000fe40008011609 */
[----:B------:R-:W-:Y:S02]  /*12c0*/  LOP3.LUT R42, R4, UR4, RZ, 0x30, !PT ;  /* 0x00000004042a7c12 */ /* 0x000fe4000f8e30ff */
[----:B------:R-:W-:Y:S02]  /*12d0*/  SHF.R.U32.HI R10, RZ, UR5, R10 ;  /* 0x00000005ff0a7c19 */ /* 0x000fe4000801160a */
[----:B------:R-:W-:Y:S02]  /*12e0*/  SHF.R.U32.HI R11, RZ, UR5, R11 ;  /* 0x00000005ff0b7c19 */ /* 0x000fe4000801160b */
[----:B------:R-:W-:-:S02]  /*12f0*/  SHF.R.U32.HI R12, RZ, UR5, R12 ;  /* 0x00000005ff0c7c19 */ /* 0x000fc4000801160c */
[----:B------:R-:W-:Y:S02]  /*1300*/  SHF.R.U32.HI R14, RZ, UR5, R14 ;  /* 0x00000005ff0e7c19 */ /* 0x000fe4000801160e */
[----:B------:R-:W-:Y:S02]  /*1310*/  SHF.R.U32.HI R16, RZ, UR5, R16 ;  /* 0x00000005ff107c19 */ /* 0x000fe40008011610 */
[----:B------:R-:W-:Y:S02]  /*1320*/  LOP3.LUT R44, R8, UR4, RZ, 0x30, !PT ;  /* 0x00000004082c7c12 */ /* 0x000fe4000f8e30ff */
[----:B------:R-:W-:Y:S02]  /*1330*/  LOP3.LUT R4, R13, UR4, RZ, 0x30, !PT ;  /* 0x000000040d047c12 */ /* 0x000fe4000f8e30ff */
[----:B------:R-:W-:Y:S02]  /*1340*/  LOP3.LUT R8, R15, UR4, RZ, 0x30, !PT ;  /* 0x000000040f087c12 */ /* 0x000fe4000f8e30ff */
[----:B------:R-:W-:-:S02]  /*1350*/  LOP3.LUT R46, R9, UR4, RZ, 0x30, !PT ;  /* 0x00000004092e7c12 */ /* 0x000fc4000f8e30ff */
[----:B------:R-:W-:Y:S01]  /*1360*/  LOP3.LUT R48, R10, UR4, RZ, 0x30, !PT ;  /* 0x000000040a307c12 */ /* 0x000fe2000f8e30ff */
[--C-:B------:R-:W-:Y:S01]  /*1370*/  IMAD R13, R8, 0x4, R7.reuse ;  /* 0x00000004080d7824 */ /* 0x100fe200078e0207 */
        /* <DEDUP_REMOVED lines=8> */
[----:B------:R-:W-:Y:S01]  /*1400*/  ISETP.GT.U32.AND P1, PT, R29, 0xff, PT ;  /* 0x000000ff1d00780c */ /* 0x000fe20003f24070 */
[--C-:B------:R-:W-:Y:S01]  /*1410*/  IMAD R12, R12, 0x4, R7.reuse ;  /* 0x000000040c0c7824 */ /* 0x100fe200078e0207 */
[----:B------:R1:W-:Y:S01]  /*1420*/  ATOMS.POPC.INC.32 RZ, [R4+URZ] ;  /* 0x0000000004ff7f8c */ /* 0x0003e2000d8000ff */
[----:B------:R-:W-:-:S02]  /*1430*/  IMAD R14, R14, 0x4, R7 ;  /* 0x000000040e0e7824 */ /* 0x000fc400078e0207 */
[--C-:B------:R-:W-:Y:S01]  /*1440*/  IMAD R16, R16, 0x4, R7.reuse ;  /* 0x0000000410107824 */ /* 0x100fe200078e0207 */
[----:B------:R2:W-:Y:S01]  /*1450*/  ATOMS.POPC.INC.32 RZ, [R8+URZ] ;  /* 0x0000000008ff7f8c */ /* 0x0005e2000d8000ff */
[--C-:B------:R-:W-:Y:S02]  /*1460*/  IMAD R10, R48, 0x4, R7.reuse ;  /* 0x00000004300a7824 */ /* 0x100fe400078e0207 */
[----:B------:R-:W-:Y:S01]  /*1470*/  IMAD R7, R50, 0x4, R7 ;  /* 0x0000000432077824 */ /* 0x000fe200078e0207 */
[----:B------:R2:W-:Y:S01]  /*1480*/  ATOMS.POPC.INC.32 RZ, [R9+URZ] ;  /* 0x0000000009ff7f8c */ /* 0x0005e2000d8000ff */
[----:B-1----:R-:W-:-:S03]  /*1490*/  IMAD R4, R29, 0x4, R28 ;  /* 0x000000041d047824 */ /* 0x002fc600078e021c */
[----:B------:R2:W-:Y:S04]  /*14a0*/  ATOMS.POPC.INC.32 RZ, [R10+URZ] ;  /* 0x000000000aff7f8c */ /* 0x0005e8000d8000ff */
[----:B------:R2:W-:Y:S04]  /*14b0*/  ATOMS.POPC.INC.32 RZ, [R7+URZ] ;  /* 0x0000000007ff7f8c */ /* 0x0005e8000d8000ff */
[----:B------:R2:W-:Y:S04]  /*14c0*/  ATOMS.POPC.INC.32 RZ, [R12+URZ] ;  /* 0x000000000cff7f8c */ /* 0x0005e8000d8000ff */
[----:B------:R2:W-:Y:S04]  /*14d0*/  ATOMS.POPC.INC.32 RZ, [R11+URZ] ;  /* 0x000000000bff7f8c */ /* 0x0005e8000d8000ff */
[----:B------:R2:W-:Y:S04]  /*14e0*/  ATOMS.POPC.INC.32 RZ, [R14+URZ] ;  /* 0x000000000eff7f8c */ /* 0x0005e8000d8000ff */
[----:B------:R2:W-:Y:S04]  /*14f0*/  ATOMS.POPC.INC.32 RZ, [R13+URZ] ;  /* 0x000000000dff7f8c */ /* 0x0005e8000d8000ff */
[----:B------:R2:W-:Y:S01]  /*1500*/  ATOMS.POPC.INC.32 RZ, [R16+URZ] ;  /* 0x0000000010ff7f8c */ /* 0x0005e2000d8000ff */
[----:B------:R-:W-:Y:S06]  /*1510*/  BAR.SYNC.DEFER_BLOCKING 0x0 ;  /* 0x0000000000007b1d */ /* 0x000fec0000010000 */
[----:B0-----:R-:W-:Y:S05]  /*1520*/  @P1 BRA `(.L_x_235) ;  /* 0x0000000000bc1947 */ /* 0x001fea0003800000 */
[----:B--2---:R-:W-:Y:S04]  /*1530*/  LDS R11, [R4] ;  /* 0x00000000040b7984 */ /* 0x004fe80000000800 */
        /* <DEDUP_REMOVED lines=18> */
[----:B------:R2:W-:Y:S01]  /*1660*/  STS [R4+0xc00], R7 ;  /* 0x000c000704007388 */ /* 0x0005e20000000800 */
[----:B----4-:R-:W-:-:S03]  /*1670*/  IMAD.IADD R9, R17, 0x1, R9 ;  /* 0x0000000111097824 */ /* 0x010fc600078e0209 */
[----:B------:R-:W-:Y:S01]  /*1680*/  STS [R4+0x400], R11 ;  /* 0x0004000b04007388 */ /* 0x000fe20000000800 */
[----:B-----5:R-:W-:-:S03]  /*1690*/  IMAD.IADD R15, R9, 0x1, R15 ;  /* 0x00000001090f7824 */ /* 0x020fc600078e020f */
[----:B------:R-:W-:Y:S01]  /*16a0*/  STS [R4+0x800], R59 ;  /* 0x0008003b04007388 */ /* 0x000fe20000000800 */
[----:B------:R-:W-:-:S03]  /*16b0*/  IMAD.IADD R13, R15, 0x1, R60 ;  /* 0x000000010f0d7824 */ /* 0x000fc600078e023c */
[----:B------:R-:W-:Y:S01]  /*16c0*/  STS [R4+0x1000], R57 ;  /* 0x0010003904007388 */ /* 0x000fe20000000800 */
[----:B------:R-:W-:-:S03]  /*16d0*/  IMAD.IADD R56, R13, 0x1, R56 ;  /* 0x000000010d387824 */ /* 0x000fc600078e0238 */
[----:B------:R-:W-:Y:S01]  /*16e0*/  STS [R4+0x1800], R9 ;  /* 0x0018000904007388 */ /* 0x000fe20000000800 */
[----:B------:R-:W-:-:S03]  /*16f0*/  IMAD.IADD R60, R56, 0x1, R58 ;  /* 0x00000001383c7824 */ /* 0x000fc600078e023a */
[----:B------:R-:W3:Y:S01]  /*1700*/  LDS R58, [R4+0x3c00] ;  /* 0x003c0000043a7984 */ /* 0x000ee20000000800 */
[----:B------:R-:W-:-:S03]  /*1710*/  IMAD.IADD R16, R60, 0x1, R16 ;  /* 0x000000013c107824 */ /* 0x000fc600078e0210 */
[----:B------:R-:W-:Y:S01]  /*1720*/  STS [R4+0x1c00], R15 ;  /* 0x001c000f04007388 */ /* 0x000fe20000000800 */
[----:B------:R-:W-:-:S03]  /*1730*/  IMAD.IADD R14, R16, 0x1, R14 ;  /* 0x00000001100e7824 */ /* 0x000fc600078e020e */
[----:B------:R-:W-:Y:S01]  /*1740*/  STS [R4+0x2000], R13 ;  /* 0x0020000d04007388 */ /* 0x000fe20000000800 */
[----:B0-----:R-:W-:-:S03]  /*1750*/  IMAD.IADD R12, R14, 0x1, R12 ;  /* 0x000000010e0c7824 */ /* 0x001fc600078e020c */
[----:B------:R-:W-:Y:S01]  /*1760*/  STS [R4+0x2400], R56 ;  /* 0x0024003804007388 */ /* 0x000fe20000000800 */
[----:B-1----:R-:W-:-:S03]  /*1770*/  IMAD.IADD R10, R12, 0x1, R10 ;  /* 0x000000010c0a7824 */ /* 0x002fc600078e020a */
[----:B------:R-:W-:Y:S01]  /*1780*/  STS [R4+0x2800], R60 ;  /* 0x0028003c04007388 */ /* 0x000fe20000000800 */
[----:B--2---:R-:W-:-:S03]  /*1790*/  IMAD.IADD R7, R10, 0x1, R8 ;  /* 0x000000010a077824 */ /* 0x004fc600078e0208 */
[----:B------:R-:W-:Y:S04]  /*17a0*/  STS [R4+0x2c00], R16 ;  /* 0x002c001004007388 */ /* 0x000fe80000000800 */
[----:B------:R-:W-:Y:S04]  /*17b0*/  STS [R4+0x3000], R14 ;  /* 0x0030000e04007388 */ /* 0x000fe80000000800 */
[----:B------:R-:W-:Y:S04]  /*17c0*/  STS [R4+0x3400], R12 ;  /* 0x0034000c04007388 */ /* 0x000fe80000000800 */
[----:B------:R-:W-:Y:S04]  /*17d0*/  STS [R4+0x3800], R10 ;  /* 0x0038000a04007388 */ /* 0x000fe80000000800 */
[----:B------:R-:W-:Y:S04]  /*17e0*/  STS [R4], RZ ;  /* 0x000000ff04007388 */ /* 0x000fe80000000800 */
[----:B------:R-:W-:Y:S04]  /*17f0*/  STS [R4+0x3c00], R7 ;  /* 0x003c000704007388 */ /* 0x000fe80000000800 */
[----:B------:R3:W-:Y:S02]  /*1800*/  STS [R4+0x1400], R17 ;  /* 0x0014001104007388 */ /* 0x0007e40000000800 */
[----:B---3--:R-:W-:-:S07]  /*1810*/  IMAD.IADD R17, R7, 0x1, R58 ;  /* 0x0000000107117824 */ /* 0x008fce00078e023a */
.L_x_235:
[----:B------:R-:W-:Y:S05]  /*1820*/  BSYNC.RECONVERGENT B0 ;  /* 0x0000000000007941 */ /* 0x000fea0003800200 */
.L_x_234:
[----:B------:R-:W-:Y:S01]  /*1830*/  ISETP.NE.AND P0, PT, R17, 0x2600, PT ;  /* 0x000026001100780c */ /* 0x000fe20003f05270 */
[----:B--2---:R-:W-:Y:S01]  /*1840*/  IMAD R7, R27, 0x100, R29 ;  /* 0x000001001b077824 */ /* 0x004fe200078e021d */
[----:B------:R-:W-:Y:S02]  /*1850*/  LOP3.LUT R16, R51, 0xff80, RZ, 0x3c, !PT ;  /* 0x0000ff8033107812 */ /* 0x000fe400078e3cff */
[----:B------:R-:W-:Y:S01]  /*1860*/  ISETP.LT.U32.AND P0, PT, R29, 0x100, !P0 ;  /* 0x000001001d00780c */ /* 0x000fe20004701070 */
[----:B------:R-:W-:Y:S01]  /*1870*/  IMAD.WIDE R2, R7, 0x4, R2 ;  /* 0x0000000407027825 */ /* 0x000fe200078e0202 */
[----:B------:R-:W-:Y:S02]  /*1880*/  @!P1 LOP3.LUT R7, R17, 0x40000000, RZ, 0xfc, !PT ;  /* 0x4000000011079812 */ /* 0x000fe400078efcff */
[----:B------:R-:W-:Y:S02]  /*1890*/  LOP3.LUT R15, R34, 0xff80, RZ, 0x3c, !PT ;  /* 0x0000ff80220f7812 */ /* 0x000fe400078e3cff */
[----:B------:R-:W-:Y:S01]  /*18a0*/  LOP3.LUT R14, R52, 0xff80, RZ, 0x3c, !PT ;  /* 0x0000ff80340e7812 */ /* 0x000fe200078e3cff */
[----:B------:R0:W-:Y:S01]  /*18b0*/  @!P1 STG.E.STRONG.SYS desc[UR8][R2.64], R7 ;  /* 0x0000000702009986 */ /* 0x0001e2000c115908 */
[----:B------:R-:W-:-:S02]  /*18c0*/  LOP3.LUT R13, R53, 0xff80, RZ, 0x3c, !PT ;  /* 0x0000ff80350d7812 */ /* 0x000fc400078e3cff */
[----:B------:R-:W-:Y:S02]  /*18d0*/  LOP3.LUT R12, R36, 0xff80, RZ, 0x3c, !PT ;  /* 0x0000ff80240c7812 */ /* 0x000fe400078e3cff */
[----:B------:R-:W-:Y:S02]  /*18e0*/  LOP3.LUT R11, R54, 0xff80, RZ, 0x3c, !PT ;  /* 0x0000ff80360b7812 */ /* 0x000fe400078e3cff */
[----:B------:R-:W-:Y:S02]  /*18f0*/  LOP3.LUT R10, R35, 0xff80, RZ, 0x3c, !PT ;  /* 0x0000ff80230a7812 */ /* 0x000fe400078e3cff */
[----:B------:R-:W-:Y:S02]  /*1900*/  LOP3.LUT R9, R55, 0xff80, RZ, 0x3c, !PT ;  /* 0x0000ff8037097812 */ /* 0x000fe400078e3cff */
[----:B------:R-:W-:Y:S02]  /*1910*/  LOP3.LUT R8, R37, 0xff80, RZ, 0x3c, !PT ;  /* 0x0000ff8025087812 */ /* 0x000fe400078e3cff */
[----:B0-----:R-:W-:Y:S01]  /*1920*/  LOP3.LUT R7, R38, 0xff80, RZ, 0x3c, !PT ;  /* 0x0000ff8026077812 */ /* 0x001fe200078e3cff */
[----:B------:R-:W-:Y:S06]  /*1930*/  BAR.RED.OR.DEFER_BLOCKING 0x0, P0 ;  /* 0x0000000000007b1d */ /* 0x000fec0000014800 */
[----:B------:R-:W0:Y:S02]  /*1940*/  B2R.RESULT RZ, P0 ;  /* 0x0000000000ff731c */ /* 0x000e240000004000 */
[----:B0-----:R-:W-:Y:S05]  /*1950*/  @!P0 BRA `(.L_x_236) ;  /* 0x0000000800848947 */ /* 0x001fea0003800000 */
[----:B------:R-:W0:Y:S01]  /*1960*/  LDC.64 R8, c[0x0][0x390] ;  /* 0x0000e400ff087b82 */ /* 0x000e220000000a00 */
[C---:B------:R-:W-:Y:S01]  /*1970*/  ISETP.GT.U32.AND P0, PT, R29.reuse, R32, PT ;  /* 0x000000201d00720c */ /* 0x040fe20003f04070 */
[----:B------:R-:W-:Y:S01]  /*1980*/  BSSY B1, `(.L_x_237) ;  /* 0x000002f000017945 */ /* 0x000fe20003800000 */
[----:B------:R-:W-:Y:S02]  /*1990*/  IMAD R7, R29, 0x8, R28 ;  /* 0x000000081d077824 */ /* 0x000fe400078e021c */
[----:B------:R-:W-:-:S03]  /*19a0*/  SEL R0, RZ, 0x2600, !P0 ;  /* 0x00002600ff007807 */ /* 0x000fc60004000000 */
[----:B------:R-:W1:Y:S01]  /*19b0*/  LDC.64 R10, c[0x0][0x398] ;  /* 0x0000e600ff0a7b82 */ /* 0x000e620000000a00 */
[----:B0-----:R-:W-:Y:S01]  /*19c0*/  IMAD.WIDE.U32 R8, R29, 0x8, R8 ;  /* 0x000000081d087825 */ /* 0x001fe200078e0008 */
[----:B------:R-:W-:Y:S06]  /*19d0*/  @P1 BRA `(.L_x_238) ;  /* 0x0000000000a41947 */ /* 0x000fec0003800000 */
[----:B-1----:R-:W-:-:S06]  /*19e0*/  IMAD.WIDE.U32 R12, R29, 0x8, R10 ;  /* 0x000000081d0c7825 */ /* 0x002fcc00078e000a */
        /* <DEDUP_REMOVED lines=8> */
[----:B------:R-:W-:Y:S02]  /*1a70*/  IMAD.MOV.U32 R12, RZ, RZ, -0x1 ;  /* 0xffffffffff0c7424 */ /* 0x000fe400078e00ff */
[----:B------:R-:W-:Y:S02]  /*1a80*/  IMAD.MOV.U32 R13, RZ, RZ, R27 ;  /* 0x000000ffff0d7224 */ /* 0x000fe400078e001b */
[----:B------:R-:W-:-:S07]  /*1a90*/  IMAD.MOV.U32 R4, RZ, RZ, R17 ;  /* 0x000000ffff047224 */ /* 0x000fce00078e0011 */
.L_x_244:
[----:B0-----:R-:W0:Y:S01]  /*1aa0*/  LDC.64 R10, c[0x0][0x380] ;  /* 0x0000e000ff0a7b82 */ /* 0x001e220000000a00 */
[----:B------:R-:W-:Y:S01]  /*1ab0*/  VIADD R16, R13, 0xffffffff ;  /* 0xffffffff0d107836 */ /* 0x000fe20000000000 */
[----:B------:R-:W-:Y:S03]  /*1ac0*/  BSSY B2, `(.L_x_241) ;  /* 0x0000008000027945 */ /* 0x000fe60003800000 */
[----:B------:R-:W-:-:S04]  /*1ad0*/  IMAD R15, R16, 0x100, R29 ;  /* 0x00000100100f7824 */ /* 0x000fc800078e021d */
[----:B0-----:R-:W-:-:S07]  /*1ae0*/  IMAD.WIDE R10, R15, 0x4, R10 ;  /* 0x000000040f0a7825 */ /* 0x001fce00078e020a */
.L_x_242:
[----:B------:R-:W-:Y:S05]  /*1af0*/  YIELD ;  /* 0x0000000000007946 */ /* 0x000fea0003800000 */
[----:B------:R0:W-:Y:S06]  /*1b00*/  MEMBAR.SC.CTA ;  /* 0x0000000000007992 */ /* 0x0001ec0000000000 */
[----:B0-----:R-:W2:Y:S02]  /*1b10*/  LDG.E.STRONG.SYS R14, desc[UR8][R10.64] ;  /* 0x000000080a0e7981 */ /* 0x001ea4000c1f5900 */
[----:B--2---:R-:W-:-:S13]  /*1b20*/  ISETP.NE.AND P0, PT, R14, RZ, PT ;  /* 0x000000ff0e00720c */ /* 0x004fda0003f05270 */
[----:B------:R-:W-:Y:S05]  /*1b30*/  @!P0 BRA `(.L_x_242) ;  /* 0xfffffffc00ec8947 */ /* 0x000fea000383ffff */
[----:B------:R-:W-:Y:S05]  /*1b40*/  BSYNC B2 ;  /* 0x0000000000027941 */ /* 0x000fea0003800000 */
.L_x_241:
[----:B------:R-:W-:Y:S01]  /*1b50*/  BSSY.RECONVERGENT B2, `(.L_x_243) ;  /* 0x0000006000027945 */ /* 0x000fe20003800200 */
[C---:B------:R-:W-:Y:S02]  /*1b60*/  ISETP.GT.AND P0, PT, R14.reuse, -0x1, PT ;  /* 0xffffffff0e00780c */ /* 0x040fe40003f04270 */
[----:B------:R-:W-:Y:S01]  /*1b70*/  LOP3.LUT R11, R14, 0x3fffffff, RZ, 0xc0, !PT ;  /* 0x3fffffff0e0b7812 */ /* 0x000fe200078ec0ff */
[----:B------:R-:W-:Y:S05]  /*1b80*/  WARPSYNC.EXCLUSIVE R12 ;  /* 0x000000000c007348 */ /* 0x000fea0003a00000 */
[----:B------:R-:W-:-:S05]  /*1b90*/  IMAD.IADD R4, R11, 0x1, R4 ;  /* 0x000000010b047824 */ /* 0x000fca00078e0204 */
[----:B------:R-:W-:-:S07]  /*1ba0*/  VOTE.ANY R12, PT, P0 ;  /* 0x00000000000c7806 */ /* 0x000fce00000e0100 */
[----:B------:R-:W-:Y:S05]  /*1bb0*/  BSYNC.RECONVERGENT B2 ;  /* 0x0000000000027941 */ /* 0x000fea0003800200 */
.L_x_243:
[----:B------:R-:W-:Y:S01]  /*1bc0*/  ISETP.GT.U32.AND P1, PT, R13, 0x1, PT ;  /* 0x000000010d00780c */ /* 0x000fe20003f24070 */
[----:B------:R-:W-:-:S12]  /*1bd0*/  IMAD.MOV.U32 R13, RZ, RZ, R16 ;  /* 0x000000ffff0d7224 */ /* 0x000fd800078e0010 */
[----:B------:R-:W-:Y:S05]  /*1be0*/  @P0 BRA P1, `(.L_x_244) ;  /* 0xfffffffc00ac0947 */ /* 0x000fea000083ffff */
[----:B------:R-:W-:Y:S05]  /*1bf0*/  BSYNC B0 ;  /* 0x0000000000007941 */ /* 0x000fea0003800000 */
.L_x_240:
[----:B------:R1:W2:Y:S02]  /*1c00*/  LDS.64 R10, [R7+0x4ca0] ;  /* 0x004ca000070a7984 */ /* 0x0002a40000000a00 */
.L_x_239:
[C---:B------:R-:W-:Y:S01]  /*1c10*/  IMAD.IADD R15, R4.reuse, 0x1, -R17 ;  /* 0x00000001040f7824 */ /* 0x040fe200078e0a11 */
[----:B------:R-:W-:-:S04]  /*1c20*/  LOP3.LUT R13, R4, 0x80000000, RZ, 0xfc, !PT ;  /* 0x80000000040d7812 */ /* 0x000fc800078efcff */
[C---:B0-2---:R-:W-:Y:S01]  /*1c30*/  IADD3 R10, P0, PT, R15.reuse, R10, RZ ;  /* 0x0000000a0f0a7210 */ /* 0x045fe20007f1e0ff */
[----:B------:R0:W-:Y:S03]  /*1c40*/  STG.E.STRONG.SYS desc[UR8][R2.64], R13 ;  /* 0x0000000d02007986 */ /* 0x0001e6000c115908 */
[----:B------:R-:W-:-:S05]  /*1c50*/  LEA.HI.X.SX32 R11, R15, R11, 0x1, P0 ;  /* 0x0000000b0f0b7211 */ /* 0x000fca00000f0eff */
[----:B------:R0:W-:Y:S04]  /*1c60*/  STS.64 [R7+0x4ca0], R10 ;  /* 0x004ca00a07007388 */ /* 0x0001e80000000a00 */
.L_x_238:
[----:B------:R-:W-:Y:S05]  /*1c70*/  BSYNC B1 ;  /* 0x0000000000017941 */ /* 0x000fea0003800000 */
.L_x_237:
[----:B0-----:R-:W0:Y:S01]  /*1c80*/  LDC.64 R2, c[0x0][0x390] ;  /* 0x0000e400ff027b82 */ /* 0x001e220000000a00 */
[----:B------:R-:W-:Y:S05]  /*1c90*/  WARPSYNC.ALL ;  /* 0x0000000000007948 */ /* 0x000fea0003800000 */
[----:B------:R-:W-:Y:S02]  /*1ca0*/  UMOV UR6, 0x400 ;  /* 0x0000040000067882 */ /* 0x000fe40000000000 */
[----:B------:R-:W2:Y:S08]  /*1cb0*/  LDC R4, c[0x0][0x3c0] ;  /* 0x0000f000ff047b82 */ /* 0x000eb00000000800 */
[----:B------:R-:W3:Y:S01]  /*1cc0*/  S2UR UR7, SR_CgaCtaId ;  /* 0x00000000000779c3 */ /* 0x000ee20000008800 */
[----:B0-----:R-:W-:-:S02]  /*1cd0*/  ISETP.EQ.U32.AND P1, PT, R2, RZ, PT ;  /* 0x000000ff0200720c */ /* 0x001fc40003f22070 */
[----:B--2---:R-:W-:-:S04]  /*1ce0*/  ISETP.GE.AND P0, PT, R5, R4, PT ;  /* 0x000000040500720c */ /* 0x004fc80003f06270 */
[----:B------:R-:W-:-:S04]  /*1cf0*/  ISETP.EQ.OR.EX P0, PT, R3, RZ, !P0, P1 ;  /* 0x000000ff0300720c */ /* 0x000fc80004702710 */
[----:B------:R-:W-:Y:S01]  /*1d00*/  ISETP.GT.U32.OR P0, PT, R29, 0xff, P0 ;  /* 0x000000ff1d00780c */ /* 0x000fe20000704470 */
[----:B---3--:R-:W-:-:S12]  /*1d10*/  ULEA UR6, UR7, UR6, 0x18 ;  /* 0x0000000607067291 */ /* 0x008fd8000f8ec0ff */
[----:B------:R-:W1:Y:S02]  /*1d20*/  @!P0 LDS.64 R2, [R7+0x4ca0] ;  /* 0x004ca00007028984 */ /* 0x000e640000000a00 */
[--C-:B-1----:R-:W-:Y:S02]  /*1d30*/  @!P0 IADD3 R10, P1, P2, R2, R0, R17.reuse ;  /* 0x00000000020a8210 */ /* 0x102fe40007a3e011 */
[----:B------:R-:W-:Y:S02]  /*1d40*/  @!P0 SHF.R.S32.HI R17, RZ, 0x1f, R17 ;  /* 0x0000001fff118819 */ /* 0x000fe40000011411 */
[----:B------:R-:W-:Y:S02]  /*1d50*/  LEA R2, R32, UR6, 0x3 ;  /* 0x0000000620027c11 */ /* 0x000fe4000f8e18ff */
[----:B------:R-:W-:-:S05]  /*1d60*/  @!P0 IADD3.X R11, PT, PT, R3, RZ, R17, P1, P2 ;  /* 0x000000ff030b8210 */ /* 0x000fca0000fe4411 */
[----:B------:R0:W-:Y:S01]  /*1d70*/  @!P0 STG.E.64 desc[UR8][R8.64], R10 ;  /* 0x0000000a08008986 */ /* 0x0001e2000c101b08 */
[----:B------:R-:W-:Y:S01]  /*1d80*/  BAR.SYNC.DEFER_BLOCKING 0x0 ;  /* 0x0000000000007b1d */ /* 0x000fe20000010000 */
[----:B------:R-:W-:-:S05]  /*1d90*/  ISETP.GT.AND P0, PT, R5, R4, PT ;  /* 0x000000040500720c */ /* 0x000fca0003f04270 */
[----:B------:R-:W1:Y:S08]  /*1da0*/  LDS.64 R2, [R2+0x4ca0] ;  /* 0x004ca00002027984 */ /* 0x000e700000000a00 */
[----:B0-----:R-:W-:Y:S05]  /*1db0*/  @P0 BRA `(.L_x_245) ;  /* 0x0000000000680947 */ /* 0x001fea0003800000 */
[----:B------:R-:W1:Y:S01]  /*1dc0*/  LDCU.64 UR6, c[0x0][0x3a0] ;  /* 0x00007400ff0677ac */ /* 0x000e620008000a00 */
[C---:B------:R-:W-:Y:S02]  /*1dd0*/  LOP3.LUT R0, R29.reuse, 0x1f, RZ, 0xc0, !PT ;  /* 0x0000001f1d007812 */ /* 0x040fe400078ec0ff */
[----:B------:R-:W-:-:S05]  /*1de0*/  LOP3.LUT R29, R29, 0x3e0, RZ, 0xc0, !PT ;  /* 0x000003e01d1d7812 */ /* 0x000fca00078ec0ff */
[----:B------:R-:W-:-:S05]  /*1df0*/  IMAD R29, R29, 0x13, R0 ;  /* 0x000000131d1d7824 */ /* 0x000fca00078e0200 */
[----:B-1----:R-:W-:-:S04]  /*1e00*/  IADD3 R2, P0, P1, R2, UR6, R29 ;  /* 0x0000000602027c10 */ /* 0x002fc8000f91e01d */
[----:B------:R-:W-:-:S05]  /*1e10*/  IADD3.X R3, PT, PT, R3, UR7, RZ, P0, P1 ;  /* 0x0000000703037c10 */ /* 0x000fca00087e24ff */
[----:B------:R-:W-:Y:S04]  /*1e20*/  STG.E.U8 desc[UR8][R2.64], R6 ;  /* 0x0000000602007986 */ /* 0x000fe8000c101108 */
        /* <DEDUP_REMOVED lines=17> */
[----:B------:R-:W-:Y:S01]  /*1f40*/  STG.E.U8 desc[UR8][R2.64+0x240], R55 ;  /* 0x0002403702007986 */ /* 0x000fe2000c101108 */
[----:B------:R-:W-:Y:S05]  /*1f50*/  EXIT ;  /* 0x000000000000794d */ /* 0x000fea0003800000 */
.L_x_245:
[----:B------:R-:W1:Y:S01]  /*1f60*/  LDCU.64 UR6, c[0x0][0x3a0] ;  /* 0x00007400ff0677ac */ /* 0x000e620008000a00 */
[----:B------:R-:W-:Y:S01]  /*1f70*/  LOP3.LUT R0, R29, 0x1f, RZ, 0xc0, !PT ;  /* 0x0000001f1d007812 */ /* 0x000fe200078ec0ff */
[----:B------:R-:W-:Y:S01]  /*1f80*/  IMAD R27, R27, -0x2600, R4 ;  /* 0xffffda001b1b7824 */ /* 0x000fe200078e0204 */
[----:B------:R-:W-:-:S05]  /*1f90*/  LOP3.LUT R29, R29, 0x3e0, RZ, 0xc0, !PT ;  /* 0x000003e01d1d7812 */ /* 0x000fca00078ec0ff */
[----:B------:R-:W-:-:S04]  /*1fa0*/  IMAD R0, R29, 0x13, R0 ;  /* 0x000000131d007824 */ /* 0x000fc800078e0200 */
[C---:B------:R-:W-:Y:S02]  /*1fb0*/  VIADD R4, R0.reuse, 0x20 ;  /* 0x0000002000047836 */ /* 0x040fe40000000000 */
[C---:B------:R-:W-:Y:S02]  /*1fc0*/  VIADD R8, R0.reuse, 0x40 ;  /* 0x0000004000087836 */ /* 0x040fe40000000000 */
[----:B------:R-:W-:Y:S01]  /*1fd0*/  VIADD R10, R0, 0xa0 ;  /* 0x000000a0000a7836 */ /* 0x000fe20000000000 */
[-C--:B------:R-:W-:Y:S01]  /*1fe0*/  ISETP.GE.AND P2, PT, R4, R27.reuse, PT ;  /* 0x0000001b0400720c */ /* 0x080fe20003f46270 */
[----:B------:R-:W-:Y:S01]  /*1ff0*/  VIADD R4, R0, 0x60 ;  /* 0x0000006000047836 */ /* 0x000fe20000000000 */
[----:B-1----:R-:W-:Y:S01]  /*2000*/  IADD3 R2, P0, P1, R2, UR6, R0 ;  /* 0x0000000602027c10 */ /* 0x002fe2000f91e000 */
[----:B------:R-:W-:Y:S01]  /*2010*/  VIADD R12, R0, 0xc0 ;  /* 0x000000c0000c7836 */ /* 0x000fe20000000000 */
[----:B------:R-:W-:Y:S01]  /*2020*/  ISETP.GE.AND P3, PT, R8, R27, PT ;  /* 0x0000001b0800720c */ /* 0x000fe20003f66270 */
[----:B------:R-:W-:Y:S01]  /*2030*/  VIADD R8, R0, 0x80 ;  /* 0x0000008000087836 */ /* 0x000fe20000000000 */
[----:B------:R-:W-:-:S02]  /*2040*/  IADD3.X R3, PT, PT, R3, UR7, RZ, P0, P1 ;  /* 0x0000000703037c10 */ /* 0x000fc400087e24ff */
[-C--:B------:R-:W-:Y:S02]  /*2050*/  ISETP.GE.AND P1, PT, R0, R27.reuse, PT ;  /* 0x0000001b0000720c */ /* 0x080fe40003f26270 */
[-C--:B------:R-:W-:Y:S01]  /*2060*/  ISETP.GE.AND P4, PT, R4, R27.reuse, PT ;  /* 0x0000001b0400720c */ /* 0x080fe20003f86270 */
[----:B------:R-:W-:Y:S01]  /*2070*/  VIADD R4, R0, 0xe0 ;  /* 0x000000e000047836 */ /* 0x000fe20000000000 */
[-C--:B------:R-:W-:Y:S01]  /*2080*/  ISETP.GE.AND P5, PT, R8, R27.reuse, PT ;  /* 0x0000001b0800720c */ /* 0x080fe20003fa6270 */
[----:B------:R-:W-:Y:S01]  /*2090*/  VIADD R8, R0, 0x100 ;  /* 0x0000010000087836 */ /* 0x000fe20000000000 */
[-C--:B------:R-:W-:Y:S01]  /*20a0*/  ISETP.GE.AND P6, PT, R10, R27.reuse, PT ;  /* 0x0000001b0a00720c */ /* 0x080fe20003fc6270 */
[----:B------:R-:W-:Y:S01]  /*20b0*/  @!P2 STG.E.U8 desc[UR8][R2.64+0x20], R31 ;  /* 0x0000201f0200a986 */ /* 0x000fe2000c101108 */
[-C--:B------:R-:W-:Y:S02]  /*20c0*/  ISETP.GE.AND P0, PT, R12, R27.reuse, PT ;  /* 0x0000001b0c00720c */ /* 0x080fe40003f06270 */
[----:B------:R-:W-:Y:S01]  /*20d0*/  ISETP.GE.AND P2, PT, R8, R27, PT ;  /* 0x0000001b0800720c */ /* 0x000fe20003f46270 */
[----:B------:R-:W-:Y:S01]  /*20e0*/  @!P3 STG.E.U8 desc[UR8][R2.64+0x40], R33 ;  /* 0x000040210200b986 */ /* 0x000fe2000c101108 */
[----:B------:R-:W-:-:S03]  /*20f0*/  VIADD R8, R0, 0x140 ;  /* 0x0000014000087836 */ /* 0x000fc60000000000 */
[----:B------:R0:W-:Y:S01]  /*2100*/  @!P1 STG.E.U8 desc[UR8][R2.64], R6 ;  /* 0x0000000602009986 */ /* 0x0001e2000c101108 */
[-C--:B------:R-:W-:Y:S01]  /*2110*/  ISETP.GE.AND P1, PT, R4, R27.reuse, PT ;  /* 0x0000001b0400720c */ /* 0x080fe20003f26270 */
[----:B------:R-:W-:Y:S02]  /*2120*/  VIADD R4, R0, 0x120 ;  /* 0x0000012000047836 */ /* 0x000fe40000000000 */
[----:B------:R1:W-:Y:S03]  /*2130*/  @!P5 STG.E.U8 desc[UR8][R2.64+0x80], R35 ;  /* 0x000080230200d986 */ /* 0x0003e6000c101108 */
[-C--:B------:R-:W-:Y:S01]  /*2140*/  ISETP.GE.AND P3, PT, R4, R27.reuse, PT ;  /* 0x0000001b0400720c */ /* 0x080fe20003f66270 */
[----:B------:R-:W-:Y:S01]  /*2150*/  VIADD R4, R0, 0x160 ;  /* 0x0000016000047836 */ /* 0x000fe20000000000 */
[----:B------:R1:W-:Y:S01]  /*2160*/  @!P4 STG.E.U8 desc[UR8][R2.64+0x60], R34 ;  /* 0x000060220200c986 */ /* 0x0003e2000c101108 */
[----:B------:R-:W-:Y:S01]  /*2170*/  ISETP.GE.AND P4, PT, R8, R27, PT ;  /* 0x0000001b0800720c */ /* 0x000fe20003f86270 */
[----:B0-----:R-:W-:-:S02]  /*2180*/  VIADD R6, R0, 0x180 ;  /* 0x0000018000067836 */ /* 0x001fc40000000000 */
[-C--:B------:R-:W-:Y:S01]  /*2190*/  ISETP.GE.AND P5, PT, R4, R27.reuse, PT ;  /* 0x0000001b0400720c */ /* 0x080fe20003fa6270 */
[----:B------:R-:W-:Y:S01]  /*21a0*/  VIADD R4, R0, 0x1a0 ;  /* 0x000001a000047836 */ /* 0x000fe20000000000 */
[----:B------:R1:W-:Y:S01]  /*21b0*/  @!P6 STG.E.U8 desc[UR8][R2.64+0xa0], R36 ;  /* 0x0000a0240200e986 */ /* 0x0003e2000c101108 */
[-C--:B------:R-:W-:Y:S01]  /*21c0*/  ISETP.GE.AND P6, PT, R6, R27.reuse, PT ;  /* 0x0000001b0600720c */ /* 0x080fe20003fc6270 */
[----:B------:R-:W-:Y:S02]  /*21d0*/  VIADD R6, R0, 0x1c0 ;  /* 0x000001c000067836 */ /* 0x000fe40000000000 */
[----:B------:R1:W-:Y:S01]  /*21e0*/  @!P0 STG.E.U8 desc[UR8][R2.64+0xc0], R37 ;  /* 0x0000c02502008986 */ /* 0x0003e2000c101108 */
[-C--:B------:R-:W-:Y:S01]  /*21f0*/  ISETP.GE.AND P0, PT, R4, R27.reuse, PT ;  /* 0x0000001b0400720c */ /* 0x080fe20003f06270 */
[----:B------:R-:W-:Y:S02]  /*2200*/  VIADD R4, R0, 0x1e0 ;  /* 0x000001e000047836 */ /* 0x000fe40000000000 */
[----:B------:R1:W-:Y:S01]  /*2210*/  @!P1 STG.E.U8 desc[UR8][R2.64+0xe0], R38 ;  /* 0x0000e02602009986 */ /* 0x0003e2000c101108 */
[----:B------:R-:W-:Y:S01]  /*2220*/  ISETP.GE.AND P1, PT, R6, R27, PT ;  /* 0x0000001b0600720c */ /* 0x000fe20003f26270 */
[----:B------:R-:W-:-:S02]  /*2230*/  VIADD R6, R0, 0x200 ;  /* 0x0000020000067836 */ /* 0x000fc40000000000 */
[----:B------:R1:W-:Y:S01]  /*2240*/  @!P2 STG.E.U8 desc[UR8][R2.64+0x100], R39 ;  /* 0x000100270200a986 */ /* 0x0003e2000c101108 */
[-C--:B------:R-:W-:Y:S01]  /*2250*/  ISETP.GE.AND P2, PT, R4, R27.reuse, PT ;  /* 0x0000001b0400720c */ /* 0x080fe20003f46270 */
[C---:B------:R-:W-:Y:S02]  /*2260*/  VIADD R4, R0.reuse, 0x220 ;  /* 0x0000022000047836 */ /* 0x040fe40000000000 */
[----:B------:R-:W-:Y:S01]  /*2270*/  VIADD R0, R0, 0x240 ;  /* 0x0000024000007836 */ /* 0x000fe20000000000 */
[----:B------:R1:W-:Y:S01]  /*2280*/  @!P3 STG.E.U8 desc[UR8][R2.64+0x120], R41 ;  /* 0x000120290200b986 */ /* 0x0003e2000c101108 */
[----:B------:R-:W-:-:S03]  /*2290*/  ISETP.GE.AND P3, PT, R6, R27, PT ;  /* 0x0000001b0600720c */ /* 0x000fc60003f66270 */
[----:B------:R1:W-:Y:S01]  /*22a0*/  @!P4 STG.E.U8 desc[UR8][R2.64+0x140], R43 ;  /* 0x0001402b0200c986 */ /* 0x0003e2000c101108 */
[----:B------:R-:W-:-:S03]  /*22b0*/  ISETP.GE.AND P4, PT, R4, R27, PT ;  /* 0x0000001b0400720c */ /* 0x000fc60003f86270 */
[----:B------:R1:W-:Y:S01]  /*22c0*/  @!P5 STG.E.U8 desc[UR8][R2.64+0x160], R45 ;  /* 0x0001602d0200d986 */ /* 0x0003e2000c101108 */
[----:B------:R-:W-:-:S03]  /*22d0*/  ISETP.GE.AND P5, PT, R0, R27, PT ;  /* 0x0000001b0000720c */ /* 0x000fc60003fa6270 */
[----:B------:R1:W-:Y:S04]  /*22e0*/  @!P6 STG.E.U8 desc[UR8][R2.64+0x180], R47 ;  /* 0x0001802f0200e986 */ /* 0x0003e8000c101108 */
[----:B------:R1:W-:Y:S04]  /*22f0*/  @!P0 STG.E.U8 desc[UR8][R2.64+0x1a0], R49 ;  /* 0x0001a03102008986 */ /* 0x0003e8000c101108 */
[----:B------:R1:W-:Y:S04]  /*2300*/  @!P1 STG.E.U8 desc[UR8][R2.64+0x1c0], R51 ;  /* 0x0001c03302009986 */ /* 0x0003e8000c101108 */
[----:B------:R1:W-:Y:S04]  /*2310*/  @!P2 STG.E.U8 desc[UR8][R2.64+0x1e0], R52 ;  /* 0x0001e0340200a986 */ /* 0x0003e8000c101108 */
[----:B------:R1:W-:Y:S04]  /*2320*/  @!P3 STG.E.U8 desc[UR8][R2.64+0x200], R53 ;  /* 0x000200350200b986 */ /* 0x0003e8000c101108 */
[----:B------:R1:W-:Y:S01]  /*2330*/  @!P4 STG.E.U8 desc[UR8][R2.64+0x220], R54 ;  /* 0x000220360200c986 */ /* 0x0003e2000c101108 */
[----:B------:R-:W-:Y:S05]  /*2340*/  @P5 EXIT ;  /* 0x000000000000594d */ /* 0x000fea0003800000 */
[----:B------:R-:W-:Y:S01]  /*2350*/  STG.E.U8 desc[UR8][R2.64+0x240], R55 ;  /* 0x0002403702007986 */ /* 0x000fe2000c101108 */
[----:B------:R-:W-:Y:S05]  /*2360*/  EXIT ;  /* 0x000000000000794d */ /* 0x000fea0003800000 */
.L_x_236:
[C---:B------:R-:W-:Y:S01]  /*2370*/  ISETP.GT.U32.AND P0, PT, R29.reuse, 0x1f, PT ;  /* 0x0000001f1d00780c */ /* 0x040fe20003f04070 */
[----:B------:R-:W-:Y:S05]  /*2380*/  WARPSYNC.ALL ;  /* 0x0000000000007948 */ /* 0x000fea0003800000 */
[----:B------:R-:W-:-:S05]  /*2390*/  LEA.HI R3, R29, R29, RZ, 0x1c ;  /* 0x0000001d1d037211 */ /* 0x000fca00078fe0ff */
        /* <DEDUP_REMOVED lines=17> */
[----:B------:R-:W-:Y:S04]  /*24b0*/  LDS R37, [R2+0x443c] ;  /* 0x00443c0002257984 */ /* 0x000fe80000000800 */
[----:B------:R-:W0:Y:S01]  /*24c0*/  LDS R54, [R2+0x4440] ;  /* 0x0044400002367984 */ /* 0x000e220000000800 */
[----:B-1----:R-:W-:-:S03]  /*24d0*/  IADD3 R45, PT, PT, R3, R58, R41 ;  /* 0x0000003a032d7210 */ /* 0x002fc60007ffe029 */
[----:B------:R-:W-:Y:S04]  /*24e0*/  LDS R39, [R2+0x4444] ;  /* 0x0044440002277984 */ /* 0x000fe80000000800 */
[----:B------:R-:W1:Y:S01]  /*24f0*/  LDS R56, [R2+0x4448] ;  /* 0x0044480002387984 */ /* 0x000e620000000800 */
[----:B--2---:R-:W-:-:S03]  /*2500*/  IADD3 R45, PT, PT, R34, R45, R5 ;  /* 0x0000002d222d7210 */ /* 0x004fc60007ffe005 */
[----:B------:R-:W2:Y:S01]  /*2510*/  LDS R43, [R2+0x444c] ;  /* 0x00444c00022b7984 */ /* 0x000ea20000000800 */
[----:B---3--:R-:W-:-:S04]  /*2520*/  IADD3 R45, PT, PT, R36, R45, R31 ;  /* 0x0000002d242d7210 */ /* 0x008fc80007ffe01f */
[----:B----4-:R-:W-:-:S04]  /*2530*/  IADD3 R45, PT, PT, R38, R45, R33 ;  /* 0x0000002d262d7210 */ /* 0x010fc80007ffe021 */
[----:B-----5:R-:W-:-:S04]  /*2540*/  IADD3 R45, PT, PT, R52, R45, R35 ;  /* 0x0000002d342d7210 */ /* 0x020fc80007ffe023 */
[----:B0-----:R-:W-:-:S04]  /*2550*/  IADD3 R45, PT, PT, R54, R45, R37 ;  /* 0x0000002d362d7210 */ /* 0x001fc80007ffe025 */
[----:B-1----:R-:W-:-:S05]  /*2560*/  IADD3 R60, PT, PT, R56, R45, R39 ;  /* 0x0000002d383c7210 */ /* 0x002fca0007ffe027 */
[----:B--2---:R-:W-:Y:S01]  /*2570*/  IMAD.IADD R43, R43, 0x1, R60 ;  /* 0x000000012b2b7824 */ /* 0x004fe200078e023c */
        /* <DEDUP_REMOVED lines=10> */
.L_x_339:
[----:B-1----:R-:W-:-:S04]  /*2620*/  @P0 IMAD.IADD R51, R49, 0x1, R51 ;  /* 0x0000000131330824 */ /* 0x002fc800078e0233 */
[----:B------:R-:W-:-:S04]  /*2630*/  IMAD.IADD R43, R51, 0x1, -R43 ;  /* 0x00000001332b7824 */ /* 0x000fc800078e0a2b */
[----:B------:R-:W-:Y:S01]  /*2640*/  IMAD.IADD R41, R41, 0x1, R43 ;  /* 0x0000000129297824 */ /* 0x000fe200078e022b */
[----:B------:R-:W-:Y:S03]  /*2650*/  STS [R2+0x4410], R43 ;  /* 0x0044102b02007388 */ /* 0x000fe60000000800 */
        /* <DEDUP_REMOVED lines=26> */
[----:B-1----:R-:W-:Y:S01]  /*2800*/  IMAD.IADD R41, R56, 0x1, R39 ;  /* 0x0000000138297824 */ /* 0x002fe200078e0227 */
[----:B------:R2:W-:Y:S04]  /*2810*/  STS [R2+0x4448], R39 ;  /* 0x0044482702007388 */ /* 0x0005e80000000800 */
[----:B------:R2:W-:Y:S02]  /*2820*/  STS [R2+0x444c], R41 ;  /* 0x00444c2902007388 */ /* 0x0005e40000000800 */
.L_x_246:
[----:B------:R-:W-:Y:S05]  /*2830*/  WARPSYNC.ALL ;  /* 0x0000000000007948 */ /* 0x000fea0003800000 */
[----:B------:R-:W-:Y:S01]  /*2840*/  BAR.SYNC.DEFER_BLOCKING 0x0 ;  /* 0x0000000000007b1d */ /* 0x000fe20000010000 */
[----:B------:R-:W-:-:S05]  /*2850*/  ISETP.GT.U32.AND P0, PT, R29, 0xff, PT ;  /* 0x000000ff1d00780c */ /* 0x000fca0003f04070 */
[----:B------:R-:W-:Y:S01]  /*2860*/  BSSY.RECONVERGENT B0, `(.L_x_248) ;  /* 0x0000033000007945 */ /* 0x000fe20003800200 */
[----:B0-----:R-:W0:Y:S07]  /*2870*/  LDS R6, [R6+0x4410] ;  /* 0x0044100006067984 */ /* 0x001e2e0000000800 */
[----:B------:R-:W-:Y:S05]  /*2880*/  @P0 BRA `(.L_x_249) ;  /* 0x0000000000c00947 */ /* 0x000fea0003800000 */
[----:B--2---:R-:W0:Y:S04]  /*2890*/  LDS R37, [R4] ;  /* 0x0000000004257984 */ /* 0x004e280000000800 */
        /* <DEDUP_REMOVED lines=20> */
[C---:B-----5:R-:W-:Y:S02]  /*29e0*/  IMAD.IADD R47, R6.reuse, 0x1, R47 ;  /* 0x00000001062f7824 */ /* 0x060fe400078e022f */
[C---:B------:R-:W-:Y:S01]  /*29f0*/  IMAD.IADD R49, R6.reuse, 0x1, R49 ;  /* 0x0000000106317824 */ /* 0x040fe200078e0231 */
[----:B------:R0:W-:Y:S01]  /*2a00*/  STS [R4], R37 ;  /* 0x0000002504007388 */ /* 0x0001e20000000800 */
        /* <DEDUP_REMOVED lines=9> */
[----:B------:R0:W-:Y:S01]  /*2aa0*/  STS [R4+0x1400], R47 ;  /* 0x0014002f04007388 */ /* 0x0001e20000000800 */
[----:B-1----:R-:W-:-:S03]  /*2ab0*/  IMAD.IADD R3, R6, 0x1, R3 ;  /* 0x0000000106037824 */ /* 0x002fc600078e0203 */
[----:B------:R0:W-:Y:S01]  /*2ac0*/  STS [R4+0x1800], R49 ;  /* 0x0018003104007388 */ /* 0x0001e20000000800 */
[----:B--2---:R-:W-:-:S03]  /*2ad0*/  IMAD.IADD R33, R6, 0x1, R33 ;  /* 0x0000000106217824 */ /* 0x004fc600078e0221 */
[----:B------:R0:W-:Y:S01]  /*2ae0*/  STS [R4+0x1c00], R51 ;  /* 0x001c003304007388 */ /* 0x0001e20000000800 */
[----:B---3--:R-:W-:-:S03]  /*2af0*/  IMAD.IADD R31, R6, 0x1, R31 ;  /* 0x00000001061f7824 */ /* 0x008fc600078e021f */
[----:B------:R0:W-:Y:S01]  /*2b00*/  STS [R4+0x2000], R53 ;  /* 0x0020003504007388 */ /* 0x0001e20000000800 */
[----:B----4-:R-:W-:-:S03]  /*2b10*/  IMAD.IADD R5, R6, 0x1, R5 ;  /* 0x0000000106057824 */ /* 0x010fc600078e0205 */
[----:B------:R0:W-:Y:S04]  /*2b20*/  STS [R4+0x2400], R55 ;  /* 0x0024003704007388 */ /* 0x0001e80000000800 */
[----:B------:R0:W-:Y:S04]  /*2b30*/  STS [R4+0x2800], R57 ;  /* 0x0028003904007388 */ /* 0x0001e80000000800 */
[----:B------:R0:W-:Y:S04]  /*2b40*/  STS [R4+0x2c00], R35 ;  /* 0x002c002304007388 */ /* 0x0001e80000000800 */
[----:B------:R0:W-:Y:S04]  /*2b50*/  STS [R4+0x3000], R3 ;  /* 0x0030000304007388 */ /* 0x0001e80000000800 */
[----:B------:R0:W-:Y:S04]  /*2b60*/  STS [R4+0x3400], R33 ;  /* 0x0034002104007388 */ /* 0x0001e80000000800 */
[----:B------:R0:W-:Y:S04]  /*2b70*/  STS [R4+0x3800], R31 ;  /* 0x0038001f04007388 */ /* 0x0001e80000000800 */
[----:B------:R0:W-:Y:S02]  /*2b80*/  STS [R4+0x3c00], R5 ;  /* 0x003c000504007388 */ /* 0x0001e40000000800 */
.L_x_249:
[----:B------:R-:W-:Y:S05]  /*2b90*/  BSYNC.RECONVERGENT B0 ;  /* 0x0000000000007941 */ /* 0x000fea0003800200 */
.L_x_248:
[----:B------:R-:W-:Y:S01]  /*2ba0*/  BAR.SYNC.DEFER_BLOCKING 0x0 ;  /* 0x0000000000007b1d */ /* 0x000fe20000010000 */
[----:B------:R-:W-:-:S05]  /*2bb0*/  R2P PR, R32, 0x7f ;  /* 0x0000007f20007804 */ /* 0x000fca0000000000 */
[----:B------:R-:W-:Y:S01]  /*2bc0*/  BSSY.RECONVERGENT B0, `(.L_x_250) ;  /* 0x0000025000007945 */ /* 0x000fe20003800200 */
[----:B------:R-:W1:Y:S07]  /*2bd0*/  S2R R60, SR_LEMASK ;  /* 0x00000000003c7919 */ /* 0x000e6e0000003a00 */
[----:B--2---:R-:W-:Y:S02]  /*2be0*/  VOTE.ANY R2, PT, P0 ;  /* 0x0000000000027806 */ /* 0x004fe400000e0100 */
[----:B0-----:R-:W-:-:S02]  /*2bf0*/  VOTE.ANY R3, PT, P1 ;  /* 0x0000000000037806 */ /* 0x001fc400008e0100 */
        /* <DEDUP_REMOVED lines=21> */
[----:B------:R-:W-:Y:S01]  /*2d50*/  LOP3.LUT R3, R5, R2, RZ, 0xc0, !PT ;  /* 0x0000000205037212 */ /* 0x000fe200078ec0ff */
[----:B------:R-:W-:-:S03]  /*2d60*/  IMAD.SHL.U32 R2, R29, 0x20, RZ ;  /* 0x000000201d027824 */ /* 0x000fc600078e00ff */
[----:B------:R-:W0:Y:S01]  /*2d70*/  FLO.U32 R31, R3 ;  /* 0x00000003001f7300 */ /* 0x000e2200000e0000 */
[----:B-1----:R-:W-:Y:S02]  /*2d80*/  LOP3.LUT R4, R60, R3, RZ, 0xc0, !PT ;  /* 0x000000033c047212 */ /* 0x002fe400078ec0ff */
[----:B------:R-:W-:Y:S01]  /*2d90*/  LOP3.LUT R5, R2, 0x7c00, RZ, 0xc0, !PT ;  /* 0x00007c0002057812 */ /* 0x000fe200078ec0ff */
[----:B------:R-:W-:-:S04]  /*2da0*/  IMAD.MOV.U32 R2, RZ, RZ, RZ ;  /* 0x000000ffff027224 */ /* 0x000fc800078e00ff */
[----:B------:R-:W1:Y:S01]  /*2db0*/  POPC R4, R4 ;  /* 0x0000000400047309 */ /* 0x000e620000000000 */
[----:B------:R-:W-:Y:S01]  /*2dc0*/  IMAD.IADD R5, R28, 0x1, R5 ;  /* 0x000000011c057824 */ /* 0x000fe200078e0205 */
[----:B0-----:R-:W-:-:S13]  /*2dd0*/  ISETP.NE.AND P0, PT, R61, R31, PT ;  /* 0x0000001f3d00720c */ /* 0x001fda0003f05270 */
[----:B-1----:R-:W-:Y:S05]  /*2de0*/  @P0 BRA `(.L_x_251) ;  /* 0x0000000000080947 */ /* 0x002fea0003800000 */
[----:B------:R-:W-:-:S05]  /*2df0*/  IMAD R3, R32, 0x4, R5 ;  /* 0x0000000420037824 */ /* 0x000fca00078e0205 */
[----:B------:R0:W1:Y:S02]  /*2e00*/  ATOMS.ADD R2, [R3], R4 ;  /* 0x000000040302738c */ /* 0x0000640000000000 */
.L_x_251:
[----:B------:R-:W-:Y:S05]  /*2e10*/  BSYNC.RECONVERGENT B0 ;  /* 0x0000000000007941 */ /* 0x000fea0003800200 */
.L_x_250:
[----:B------:R-:W-:Y:S01]  /*2e20*/  R2P PR, R30, 0x7f ;  /* 0x0000007f1e007804 */ /* 0x000fe20000000000 */
[----:B-1----:R-:W1:Y:S01]  /*2e30*/  SHFL.IDX PT, R2, R2, R31, 0x1f ;  /* 0x00001f1f02027589 */ /* 0x002e6200000e0000 */
[----:B------:R-:W-:Y:S01]  /*2e40*/  BSSY.RECONVERGENT B0, `(.L_x_252) ;  /* 0x0000022000007945 */ /* 0x000fe20003800200 */
[----:B------:R-:W-:-:S10]  /*2e50*/  IMAD.MOV.U32 R33, RZ, RZ, RZ ;  /* 0x000000ffff217224 */ /* 0x000fd400078e00ff */
[----:B0-----:R-:W-:Y:S02]  /*2e60*/  VOTE.ANY R3, PT, P0 ;  /* 0x0000000000037806 */ /* 0x001fe400000e0100 */
[----:B------:R-:W-:Y:S02]  /*2e70*/  VOTE.ANY R32, PT, P1 ;  /* 0x0000000000207806 */ /* 0x000fe400008e0100 */
[----:B------:R-:W-:Y:S02]  /*2e80*/  @!P0 LOP3.LUT R3, RZ, R3, RZ, 0x33, !PT ;  /* 0x00000003ff038212 */ /* 0x000fe400078e33ff */
[----:B------:R-:W-:Y:S02]  /*2e90*/  VOTE.ANY R34, PT, P2 ;  /* 0x0000000000227806 */ /* 0x000fe400010e0100 */
[----:B------:R-:W-:Y:S02]  /*2ea0*/  @!P1 LOP3.LUT R32, RZ, R32, RZ, 0x33, !PT ;  /* 0x00000020ff209212 */ /* 0x000fe400078e33ff */
[----:B------:R-:W-:-:S02]  /*2eb0*/  @!P2 LOP3.LUT R34, RZ, R34, RZ, 0x33, !PT ;  /* 0x00000022ff22a212 */ /* 0x000fc400078e33ff */
[----:B------:R-:W-:Y:S01]  /*2ec0*/  LOP3.LUT R3, R32, R3, RZ, 0xc0, !PT ;  /* 0x0000000320037212 */ /* 0x000fe200078ec0ff */
[----:B-1----:R0:W-:Y:S01]  /*2ed0*/  STL [R1+0xc], R2 ;  /* 0x00000c0201007387 */ /* 0x0021e20000100800 */
        /* <DEDUP_REMOVED lines=19> */
[----:B------:R-:W2:Y:S01]  /*3010*/  POPC R3, R3 ;  /* 0x0000000300037309 */ /* 0x000ea20000000000 */
[----:B-1----:R-:W-:-:S13]  /*3020*/  ISETP.NE.AND P0, PT, R61, R32, PT ;  /* 0x000000203d00720c */ /* 0x002fda0003f05270 */
[----:B0-2---:R-:W-:Y:S05]  /*3030*/  @P0 BRA `(.L_x_253) ;  /* 0x0000000000080947 */ /* 0x005fea0003800000 */
[----:B------:R-:W-:-:S05]  /*3040*/  IMAD R30, R30, 0x4, R5 ;  /* 0x000000041e1e7824 */ /* 0x000fca00078e0205 */
[----:B------:R0:W1:Y:S02]  /*3050*/  ATOMS.ADD R33, [R30], R3 ;  /* 0x000000031e21738c */ /* 0x0000640000000000 */
.L_x_253:
[----:B------:R-:W-:Y:S05]  /*3060*/  BSYNC.RECONVERGENT B0 ;  /* 0x0000000000007941 */ /* 0x000fea0003800200 */
.L_x_252:
[----:B------:R-:W-:Y:S01]  /*3070*/  R2P PR, R0, 0x7f ;  /* 0x0000007f00007804 */ /* 0x000fe20000000000 */
[----:B-1----:R-:W1:Y:S01]  /*3080*/  SHFL.IDX PT, R32, R33, R32, 0x1f ;  /* 0x00001f2021207589 */ /* 0x002e6200000e0000 */
[----:B------:R-:W-:Y:S11]  /*3090*/  BSSY.RECONVERGENT B0, `(.L_x_254) ;  /* 0x0000025000007945 */ /* 0x000ff60003800200 */
[----:B------:R-:W-:-:S02]  /*30a0*/  VOTE.ANY R2, PT, P0 ;  /* 0x0000000000027806 */ /* 0x000fc400000e0100 */
[----:B------:R-:W-:Y:S02]  /*30b0*/  VOTE.ANY R31, PT, P1 ;  /* 0x00000000001f7806 */ /* 0x000fe400008e0100 */
[----:B------:R-:W-:Y:S02]  /*30c0*/  @!P0 LOP3.LUT R2, RZ, R2, RZ, 0x33, !PT ;  /* 0x00000002ff028212 */ /* 0x000fe400078e33ff */
[----:B------:R-:W-:Y:S02]  /*30d0*/  VOTE.ANY R35, PT, P2 ;  /* 0x0000000000237806 */ /* 0x000fe400010e0100 */
[----:B------:R-:W-:Y:S02]  /*30e0*/  @!P1 LOP3.LUT R31, RZ, R31, RZ, 0x33, !PT ;  /* 0x0000001fff1f9212 */ /* 0x000fe400078e33ff */
[----:B------:R-:W-:Y:S02]  /*30f0*/  @!P2 LOP3.LUT R35, RZ, R35, RZ, 0x33, !PT ;  /* 0x00000023ff23a212 */ /* 0x000fe400078e33ff */
[----:B------:R-:W-:Y:S01]  /*3100*/  LOP3.LUT R2, R31, R2, RZ, 0xc0, !PT ;  /* 0x000000021f027212 */ /* 0x000fe200078ec0ff */
[----:B-1----:R1:W-:Y:S01]  /*3110*/  STL [R1+0x8], R32 ;  /* 0x0000082001007387 */ /* 0x0023e20000100800 */
[----:B------:R-:W-:-:S02]  /*3120*/  VOTE.ANY R31, PT, P3 ;  /* 0x00000000001f7806 */ /* 0x000fc400018e0100 */
[----:B------:R-:W-:Y:S02]  /*3130*/  LOP3.LUT R2, R35, R2, RZ, 0xc0, !PT ;  /* 0x0000000223027212 */ /* 0x000fe400078ec0ff */
[----:B------:R-:W-:Y:S02]  /*3140*/  LOP3.LUT P0, RZ, R0, 0x80, RZ, 0xc0, !PT ;  /* 0x0000008000ff7812 */ /* 0x000fe4000780c0ff */
[----:B------:R-:W-:Y:S02]  /*3150*/  VOTE.ANY R35, PT, P4 ;  /* 0x0000000000237806 */ /* 0x000fe400020e0100 */
[----:B------:R-:W-:Y:S02]  /*3160*/  @!P3 LOP3.LUT R31, RZ, R31, RZ, 0x33, !PT ;  /* 0x0000001fff1fb212 */ /* 0x000fe400078e33ff */
[----:B------:R-:W-:Y:S02]  /*3170*/  @!P4 LOP3.LUT R35, RZ, R35, RZ, 0x33, !PT ;  /* 0x00000023ff23c212 */ /* 0x000fe400078e33ff */
[----:B------:R-:W-:-:S02]  /*3180*/  LOP3.LUT R2, R31, R2, RZ, 0xc0, !PT ;  /* 0x000000021f027212 */ /* 0x000fc400078ec0ff */
[----:B------:R-:W-:Y:S02]  /*3190*/  VOTE.ANY R31, PT, P5 ;  /* 0x00000000001f7806 */ /* 0x000fe400028e0100 */
[----:B------:R-:W-:Y:S02]  /*31a0*/  LOP3.LUT R2, R35, R2, RZ, 0xc0, !PT ;  /* 0x0000000223027212 */ /* 0x000fe400078ec0ff */
[----:B------:R-:W-:Y:S02]  /*31b0*/  VOTE.ANY R35, PT, P6 ;  /* 0x0000000000237806 */ /* 0x000fe400030e0100 */
[----:B------:R-:W-:Y:S02]  /*31c0*/  @!P5 LOP3.LUT R31, RZ, R31, RZ, 0x33, !PT ;  /* 0x0000001fff1fd212 */ /* 0x000fe400078e33ff */
[----:B------:R-:W-:Y:S02]  /*31d0*/  VOTE.ANY R37, PT, P0 ;  /* 0x0000000000257806 */ /* 0x000fe400000e0100 */
[----:B------:R-:W-:-:S02]  /*31e0*/  @!P6 LOP3.LUT R35, RZ, R35, RZ, 0x33, !PT ;  /* 0x00000023ff23e212 */ /* 0x000fc400078e33ff */
[----:B------:R-:W-:Y:S01]  /*31f0*/  LOP3.LUT R2, R31, R2, RZ, 0xc0, !PT ;  /* 0x000000021f027212 */ /* 0x000fe200078ec0ff */
[----:B------:R-:W-:Y:S01]  /*3200*/  IMAD.MOV.U32 R31, RZ, RZ, RZ ;  /* 0x000000ffff1f7224 */ /* 0x000fe200078e00ff */
[----:B------:R-:W-:Y:S02]  /*3210*/  @!P0 LOP3.LUT R37, RZ, R37, RZ, 0x33, !PT ;  /* 0x00000025ff258212 */ /* 0x000fe400078e33ff */
[----:B------:R-:W-:-:S04]  /*3220*/  LOP3.LUT R2, R35, R2, RZ, 0xc0, !PT ;  /* 0x0000000223027212 */ /* 0x000fc800078ec0ff */
[----:B------:R-:W-:Y:S02]  /*3230*/  LOP3.LUT R37, R37, R2, RZ, 0xc0, !PT ;  /* 0x0000000225257212 */ /* 0x000fe400078ec0ff */
[----:B------:R-:W-:Y:S02]  /*3240*/  LOP3.LUT R2, R15, 0xff, RZ, 0xc0, !PT ;  /* 0x000000ff0f027812 */ /* 0x000fe400078ec0ff */
[----:B0-----:R-:W0:Y:S02]  /*3250*/  FLO.U32 R30, R37 ;  /* 0x00000025001e7300 */ /* 0x001e2400000e0000 */
[----:B------:R-:W-:Y:S02]  /*3260*/  SHF.R.U32.HI R34, RZ, UR5, R2 ;  /* 0x00000005ff227c19 */ /* 0x000fe40008011602 */
[----:B------:R-:W-:Y:S02]  /*3270*/  LOP3.LUT R2, R60, R37, RZ, 0xc0, !PT ;  /* 0x000000253c027212 */ /* 0x000fe400078ec0ff */
[----:B------:R-:W-:-:S04]  /*3280*/  LOP3.LUT R34, R34, UR4, RZ, 0x30, !PT ;  /* 0x0000000422227c12 */ /* 0x000fc8000f8e30ff */
[----:B------:R-:W2:Y:S01]  /*3290*/  POPC R2, R2 ;  /* 0x0000000200027309 */ /* 0x000ea20000000000 */
[----:B0-----:R-:W-:-:S13]  /*32a0*/  ISETP.NE.AND P0, PT, R61, R30, PT ;  /* 0x0000001e3d00720c */ /* 0x001fda0003f05270 */
[----:B-12---:R-:W-:Y:S05]  /*32b0*/  @P0 BRA `(.L_x_255) ;  /* 0x0000000000080947 */ /* 0x006fea0003800000 */
[----:B------:R-:W-:-:S06]  /*32c0*/  IMAD R31, R0, 0x4, R5 ;  /* 0x00000004001f7824 */ /* 0x000fcc00078e0205 */
[----:B------:R0:W1:Y:S02]  /*32d0*/  ATOMS.ADD R31, [R31], R2 ;  /* 0x000000021f1f738c */ /* 0x0000640000000000 */
.L_x_255:
[----:B------:R-:W-:Y:S05]  /*32e0*/  BSYNC.RECONVERGENT B0 ;  /* 0x0000000000007941 */ /* 0x000fea0003800200 */
.L_x_254:
        /* <DEDUP_REMOVED lines=30> */
[----:B------:R-:W2:Y:S02]  /*34d0*/  FLO.U32 R32, R37 ;  /* 0x0000002500207300 */ /* 0x000ea400000e0000 */
[----:B------:R-:W-:Y:S02]  /*34e0*/  SHF.R.U32.HI R36, RZ, UR5, R0 ;  /* 0x00000005ff247c19 */ /* 0x000fe40008011600 */
[----:B------:R-:W-:Y:S02]  /*34f0*/  LOP3.LUT R0, R60, R37, RZ, 0xc0, !PT ;  /* 0x000000253c007212 */ /* 0x000fe400078ec0ff */
[----:B------:R-:W-:-:S04]  /*3500*/  LOP3.LUT R36, R36, UR4, RZ, 0x30, !PT ;  /* 0x0000000424247c12 */ /* 0x000fc8000f8e30ff */
[----:B------:R-:W3:Y:S01]  /*3510*/  POPC R0, R0 ;  /* 0x0000000000007309 */ /* 0x000ee20000000000 */
[----:B--2---:R-:W-:-:S13]  /*3520*/  ISETP.NE.AND P0, PT, R61, R32, PT ;  /* 0x000000203d00720c */ /* 0x004fda0003f05270 */
[----:B-1-3--:R-:W-:Y:S05]  /*3530*/  @P0 BRA `(.L_x_257) ;  /* 0x0000000000080947 */ /* 0x00afea0003800000 */
[----:B------:R-:W-:-:S06]  /*3540*/  IMAD R33, R34, 0x4, R5 ;  /* 0x0000000422217824 */ /* 0x000fcc00078e0205 */
[----:B------:R1:W2:Y:S02]  /*3550*/  ATOMS.ADD R33, [R33], R0 ;  /* 0x000000002121738c */ /* 0x0002a40000000000 */
.L_x_257:
[----:B------:R-:W-:Y:S05]  /*3560*/  BSYNC.RECONVERGENT B0 ;  /* 0x0000000000007941 */ /* 0x000fea0003800200 */
.L_x_256:
[----:B------:R-:W-:Y:S01]  /*3570*/  R2P PR, R36, 0x7f ;  /* 0x0000007f24007804 */ /* 0x000fe20000000000 */
[----:B--2---:R-:W2:Y:S01]  /*3580*/  SHFL.IDX PT, R32, R33, R32, 0x1f ;  /* 0x00001f2021207589 */ /* 0x004ea200000e0000 */
        /* <DEDUP_REMOVED lines=8> */
[----:B--2---:R2:W-:Y:S01]  /*3610*/  STL [R1], R32 ;  /* 0x0000002001007387 */ /* 0x0045e20000100800 */
        /* <DEDUP_REMOVED lines=19> */
[----:B------:R-:W3:Y:S02]  /*3750*/  FLO.U32 R34, R37 ;  /* 0x0000002500227300 */ /* 0x000ee400000e0000 */
[----:B------:R-:W-:Y:S02]  /*3760*/  SHF.R.U32.HI R38, RZ, UR5, R30 ;  /* 0x00000005ff267c19 */ /* 0x000fe4000801161e */
[----:B------:R-:W-:Y:S02]  /*3770*/  LOP3.LUT R30, R60, R37, RZ, 0xc0, !PT ;  /* 0x000000253c1e7212 */ /* 0x000fe400078ec0ff */
[----:B------:R-:W-:-:S04]  /*3780*/  LOP3.LUT R38, R38, UR4, RZ, 0x30, !PT ;  /* 0x0000000426267c12 */ /* 0x000fc8000f8e30ff */
[----:B------:R-:W4:Y:S01]  /*3790*/  POPC R30, R30 ;  /* 0x0000001e001e7309 */ /* 0x000f220000000000 */
[----:B---3--:R-:W-:-:S13]  /*37a0*/  ISETP.NE.AND P0, PT, R61, R34, PT ;  /* 0x000000223d00720c */ /* 0x008fda0003f05270 */
[----:B--2-4-:R-:W-:Y:S05]  /*37b0*/  @P0 BRA `(.L_x_259) ;  /* 0x0000000000080947 */ /* 0x014fea0003800000 */
[----:B------:R-:W-:-:S06]  /*37c0*/  IMAD R31, R36, 0x4, R5 ;  /* 0x00000004241f7824 */ /* 0x000fcc00078e0205 */
[----:B------:R2:W3:Y:S02]  /*37d0*/  ATOMS.ADD R31, [R31], R30 ;  /* 0x0000001e1f1f738c */ /* 0x0004e40000000000 */
.L_x_259:
[----:B------:R-:W-:Y:S05]  /*37e0*/  BSYNC.RECONVERGENT B0 ;  /* 0x0000000000007941 */ /* 0x000fea0003800200 */
.L_x_258:
[----:B------:R-:W-:Y:S01]  /*37f0*/  R2P PR, R38, 0x7f ;  /* 0x0000007f26007804 */ /* 0x000fe20000000000 */
[----:B---3--:R3:W4:Y:S01]  /*3800*/  SHFL.IDX PT, R31, R31, R34, 0x1f ;  /* 0x00001f221f1f7589 */ /* 0x00872200000e0000 */
[----:B------:R-:W-:Y:S11]  /*3810*/  BSSY.RECONVERGENT B0, `(.L_x_260) ;  /* 0x0000024000007945 */ /* 0x000ff60003800200 */
[----:B------:R-:W-:-:S02]  /*3820*/  VOTE.ANY R32, PT, P0 ;  /* 0x0000000000207806 */ /* 0x000fc400000e0100 */
[----:B------:R-:W-:Y:S02]  /*3830*/  VOTE.ANY R33, PT, P1 ;  /* 0x0000000000217806 */ /* 0x000fe400008e0100 */
[----:B------:R-:W-:Y:S02]  /*3840*/  @!P0 LOP3.LUT R32, RZ, R32, RZ, 0x33, !PT ;  /* 0x00000020ff208212 */ /* 0x000fe400078e33ff */
[----:B------:R-:W-:Y:S02]  /*3850*/  VOTE.ANY R35, PT, P2 ;  /* 0x0000000000237806 */ /* 0x000fe400010e0100 */
[----:B------:R-:W-:Y:S02]  /*3860*/  @!P1 LOP3.LUT R33, RZ, R33, RZ, 0x33, !PT ;  /* 0x00000021ff219212 */ /* 0x000fe400078e33ff */
[----:B------:R-:W-:Y:S02]  /*3870*/  @!P2 LOP3.LUT R35, RZ, R35, RZ, 0x33, !PT ;  /* 0x00000023ff23a212 */ /* 0x000fe400078e33ff */
[----:B------:R-:W-:-:S02]  /*3880*/  LOP3.LUT R32, R33, R32, RZ, 0xc0, !PT ;  /* 0x0000002021207212 */ /* 0x000fc400078ec0ff */
[----:B------:R-:W-:Y:S02]  /*3890*/  VOTE.ANY R33, PT, P3 ;  /* 0x0000000000217806 */ /* 0x000fe400018e0100 */
[----:B------:R-:W-:Y:S02]  /*38a0*/  LOP3.LUT R32, R35, R32, RZ, 0xc0, !PT ;  /* 0x0000002023207212 */ /* 0x000fe400078ec0ff */
[----:B------:R-:W-:Y:S02]  /*38b0*/  LOP3.LUT P0, RZ, R38, 0x80, RZ, 0xc0, !PT ;  /* 0x0000008026ff7812 */ /* 0x000fe4000780c0ff */
[----:B------:R-:W-:Y:S02]  /*38c0*/  VOTE.ANY R35, PT, P4 ;  /* 0x0000000000237806 */ /* 0x000fe400020e0100 */
[----:B------:R-:W-:Y:S02]  /*38d0*/  @!P3 LOP3.LUT R33, RZ, R33, RZ, 0x33, !PT ;  /* 0x00000021ff21b212 */ /* 0x000fe400078e33ff */
[----:B------:R-:W-:-:S02]  /*38e0*/  @!P4 LOP3.LUT R35, RZ, R35, RZ, 0x33, !PT ;  /* 0x00000023ff23c212 */ /* 0x000fc400078e33ff */
[----:B------:R-:W-:Y:S02]  /*38f0*/  LOP3.LUT R32, R33, R32, RZ, 0xc0, !PT ;  /* 0x0000002021207212 */ /* 0x000fe400078ec0ff */
[----:B------:R-:W-:Y:S02]  /*3900*/  VOTE.ANY R33, PT, P5 ;  /* 0x0000000000217806 */ /* 0x000fe400028e0100 */
[----:B------:R-:W-:Y:S02]  /*3910*/  LOP3.LUT R32, R35, R32, RZ, 0xc0, !PT ;  /* 0x0000002023207212 */ /* 0x000fe400078ec0ff */
[----:B------:R-:W-:Y:S02]  /*3920*/  VOTE.ANY R35, PT, P6 ;  /* 0x0000000000237806 */ /* 0x000fe400030e0100 */
[----:B------:R-:W-:Y:S02]  /*3930*/  @!P5 LOP3.LUT R33, RZ, R33, RZ, 0x33, !PT ;  /* 0x00000021ff21d212 */ /* 0x000fe400078e33ff */
[----:B------:R-:W-:-:S02]  /*3940*/  VOTE.ANY R37, PT, P0 ;  /* 0x0000000000257806 */ /* 0x000fc400000e0100 */
[----:B------:R-:W-:Y:S02]  /*3950*/  @!P6 LOP3.LUT R35, RZ, R35, RZ, 0x33, !PT ;  /* 0x00000023ff23e212 */ /* 0x000fe400078e33ff */
[----:B------:R-:W-:Y:S01]  /*3960*/  LOP3.LUT R32, R33, R32, RZ, 0xc0, !PT ;  /* 0x0000002021207212 */ /* 0x000fe200078ec0ff */
[----:B------:R-:W-:Y:S01]  /*3970*/  IMAD.MOV.U32 R33, RZ, RZ, RZ ;  /* 0x000000ffff217224 */ /* 0x000fe200078e00ff */
[----:B------:R-:W-:Y:S02]  /*3980*/  @!P0 LOP3.LUT R37, RZ, R37, RZ, 0x33, !PT ;  /* 0x00000025ff258212 */ /* 0x000fe400078e33ff */
[----:B------:R-:W-:-:S04]  /*3990*/  LOP3.LUT R32, R35, R32, RZ, 0xc0, !PT ;  /* 0x0000002023207212 */ /* 0x000fc800078ec0ff */
[----:B------:R-:W-:Y:S02]  /*39a0*/  LOP3.LUT R37, R37, R32, RZ, 0xc0, !PT ;  /* 0x0000002025257212 */ /* 0x000fe400078ec0ff */
[----:B------:R-:W-:Y:S02]  /*39b0*/  LOP3.LUT R32, R8, 0xff, RZ, 0xc0, !PT ;  /* 0x000000ff08207812 */ /* 0x000fe400078ec0ff */
[----:B------:R-:W5:Y:S02]  /*39c0*/  FLO.U32 R36, R37 ;  /* 0x0000002500247300 */ /* 0x000f6400000e0000 */
[----:B------:R-:W-:Y:S02]  /*39d0*/  SHF.R.U32.HI R52, RZ, UR5, R32 ;  /* 0x00000005ff347c19 */ /* 0x000fe40008011620 */
[----:B------:R-:W-:Y:S02]  /*39e0*/  LOP3.LUT R32, R60, R37, RZ, 0xc0, !PT ;  /* 0x000000253c207212 */ /* 0x000fe400078ec0ff */
[----:B------:R-:W-:-:S04]  /*39f0*/  LOP3.LUT R52, R52, UR4, RZ, 0x30, !PT ;  /* 0x0000000434347c12 */ /* 0x000fc8000f8e30ff */
[----:B------:R-:W0:Y:S01]  /*3a00*/  POPC R32, R32 ;  /* 0x0000002000207309 */ /* 0x000e220000000000 */
[----:B-----5:R-:W-:-:S13]  /*3a10*/  ISETP.NE.AND P0, PT, R61, R36, PT ;  /* 0x000000243d00720c */ /* 0x020fda0003f05270 */
[----:B0--34-:R-:W-:Y:S05]  /*3a20*/  @P0 BRA `(.L_x_261) ;  /* 0x0000000000080947 */ /* 0x019fea0003800000 */
[----:B------:R-:W-:-:S06]  /*3a30*/  IMAD R33, R38, 0x4, R5 ;  /* 0x0000000426217824 */ /* 0x000fcc00078e0205 */
[----:B------:R0:W3:Y:S02]  /*3a40*/  ATOMS.ADD R33, [R33], R32 ;  /* 0x000000202121738c */ /* 0x0000e40000000000 */
.L_x_261:
[----:B------:R-:W-:Y:S05]  /*3a50*/  BSYNC.RECONVERGENT B0 ;  /* 0x0000000000007941 */ /* 0x000fea0003800200 */
.L_x_260:
        /* <DEDUP_REMOVED lines=38> */
.L_x_263:
[----:B------:R-:W-:Y:S05]  /*3cc0*/  BSYNC.RECONVERGENT B0 ;  /* 0x0000000000007941 */ /* 0x000fea0003800200 */
.L_x_262:
        /* <DEDUP_REMOVED lines=27> */
[----:B------:R-:W-:-:S04]  /*3e80*/  LOP3.LUT R41, R41, R36, RZ, 0xc0, !PT ;  /* 0x0000002429297212 */ /* 0x000fc800078ec0ff */
[----:B------:R-:W5:Y:S01]  /*3e90*/  FLO.U32 R52, R41 ;  /* 0x0000002900347300 */ /* 0x000f6200000e0000 */
[----:B------:R-:W-:-:S07]  /*3ea0*/  LOP3.LUT R36, R60, R41, RZ, 0xc0, !PT ;  /* 0x000000293c247212 */ /* 0x000fce00078ec0ff */
[----:B------:R-:W0:Y:S01]  /*3eb0*/  POPC R36, R36 ;  /* 0x0000002400247309 */ /* 0x000e220000000000 */
[----:B-----5:R-:W-:-:S13]  /*3ec0*/  ISETP.NE.AND P0, PT, R61, R52, PT ;  /* 0x000000343d00720c */ /* 0x020fda0003f05270 */
[----:B0--34-:R-:W-:Y:S05]  /*3ed0*/  @P0 BRA `(.L_x_265) ;  /* 0x0000000000080947 */ /* 0x019fea0003800000 */
[----:B------:R-:W-:-:S06]  /*3ee0*/  IMAD R37, R54, 0x4, R5 ;  /* 0x0000000436257824 */ /* 0x000fcc00078e0205 */
[----:B------:R0:W3:Y:S02]  /*3ef0*/  ATOMS.ADD R37, [R37], R36 ;  /* 0x000000242525738c */ /* 0x0000e40000000000 */
.L_x_265:
[----:B------:R-:W-:Y:S05]  /*3f00*/  BSYNC.RECONVERGENT B0 ;  /* 0x0000000000007941 */ /* 0x000fea0003800200 */
.L_x_264:
        /* <DEDUP_REMOVED lines=35> */
.L_x_267:
[----:B------:R-:W-:Y:S05]  /*4140*/  BSYNC.RECONVERGENT B0 ;  /* 0x0000000000007941 */ /* 0x000fea0003800200 */
.L_x_266:
        /* <DEDUP_REMOVED lines=35> */
.L_x_269:
[----:B------:R-:W-:Y:S05]  /*4380*/  BSYNC.RECONVERGENT B0 ;  /* 0x0000000000007941 */ /* 0x000fea0003800200 */
.L_x_268:
        /* <DEDUP_REMOVED lines=35> */
.L_x_271:
[----:B------:R-:W-:Y:S05]  /*45c0*/  BSYNC.RECONVERGENT B0 ;  /* 0x0000000000007941 */ /* 0x000fea0003800200 */
.L_x_270:
        /* <DEDUP_REMOVED lines=35> */
.L_x_273:
[----:B------:R-:W-:Y:S05]  /*4800*/  BSYNC.RECONVERGENT B0 ;  /* 0x0000000000007941 */ /* 0x000fea0003800200 */
.L_x_272:
        /* <DEDUP_REMOVED lines=35> */
.L_x_275:
[----:B------:R-:W-:Y:S05]  /*4a40*/  BSYNC.RECONVERGENT B0 ;  /* 0x0000000000007941 */ /* 0x000fea0003800200 */
.L_x_274:
        /* <DEDUP_REMOVED lines=38> */
.L_x_277:
[----:B------:R-:W-:Y:S05]  /*4cb0*/  BSYNC.RECONVERGENT B0 ;  /* 0x0000000000007941 */ /* 0x000fea0003800200 */
.L_x_276:
        /* <DEDUP_REMOVED lines=26> */
[----:B------:R-:W-:Y:S02]  /*4e60*/  LOP3.LUT R53, R53, R54, RZ, 0xc0, !PT ;  /* 0x0000003635357212 */ /* 0x000fe400078ec0ff */
[----:B------:R-:W-:Y:S02]  /*4e70*/  LOP3.LUT R54, R14, 0xff, RZ, 0xc0, !PT ;  /* 0x000000ff0e367812 */ /* 0x000fe400078ec0ff */
[----:B------:R-:W-:-:S02]  /*4e80*/  LOP3.LUT R53, R50, R53, RZ, 0xc0, !PT ;  /* 0x0000003532357212 */ /* 0x000fc400078ec0ff */
[----:B------:R-:W-:Y:S02]  /*4e90*/  SHF.R.U32.HI R54, RZ, UR5, R54 ;  /* 0x00000005ff367c19 */ /* 0x000fe40008011636 */
[----:B------:R-:W5:Y:S01]  /*4ea0*/  FLO.U32 R55, R53 ;  /* 0x0000003500377300 */ /* 0x000f6200000e0000 */
[----:B------:R-:W-:Y:S02]  /*4eb0*/  LOP3.LUT R50, R60, R53, RZ, 0xc0, !PT ;  /* 0x000000353c327212 */ /* 0x000fe400078ec0ff */
[----:B------:R-:W-:-:S05]  /*4ec0*/  LOP3.LUT R54, R54, UR4, RZ, 0x30, !PT ;  /* 0x0000000436367c12 */ /* 0x000fca000f8e30ff */
[----:B------:R-:W0:Y:S01]  /*4ed0*/  POPC R50, R50 ;  /* 0x0000003200327309 */ /* 0x000e220000000000 */
[----:B-----5:R-:W-:-:S13]  /*4ee0*/  ISETP.NE.AND P0, PT, R61, R55, PT ;  /* 0x000000373d00720c */ /* 0x020fda0003f05270 */
[----:B0--34-:R-:W-:Y:S05]  /*4ef0*/  @P0 BRA `(.L_x_279) ;  /* 0x0000000000080947 */ /* 0x019fea0003800000 */
[----:B------:R-:W-:-:S06]  /*4f00*/  IMAD R51, R52, 0x4, R5 ;  /* 0x0000000434337824 */ /* 0x000fcc00078e0205 */
[----:B------:R0:W3:Y:S02]  /*4f10*/  ATOMS.ADD R51, [R51], R50 ;  /* 0x000000323333738c */ /* 0x0000e40000000000 */
.L_x_279:
[----:B------:R-:W-:Y:S05]  /*4f20*/  BSYNC.RECONVERGENT B0 ;  /* 0x0000000000007941 */ /* 0x000fea0003800200 */
.L_x_278:
[----:B------:R-:W-:Y:S01]  /*4f30*/  R2P PR, R54, 0x7f ;  /* 0x0000007f36007804 */ /* 0x000fe20000000000 */
[----:B---3--:R3:W4:Y:S01]  /*4f40*/  SHFL.IDX PT, R51, R51, R55, 0x1f ;  /* 0x00001f3733337589 */ /* 0x00872200000e0000 */
[----:B------:R-:W-:Y:S01]  /*4f50*/  LOP3.LUT R57, R13, 0xff, RZ, 0xc0, !PT ;  /* 0x000000ff0d397812 */ /* 0x000fe200078ec0ff */
[----:B------:R-:W-:Y:S03]  /*4f60*/  BSSY.RECONVERGENT B0, `(.L_x_280) ;  /* 0x0000023000007945 */ /* 0x000fe60003800200 */
[----:B------:R-:W-:-:S04]  /*4f70*/  SHF.R.U32.HI R57, RZ, UR5, R57 ;  /* 0x00000005ff397c19 */ /* 0x000fc80008011639 */
[----:B------:R-:W-:-:S03]  /*4f80*/  LOP3.LUT R57, R57, UR4, RZ, 0x30, !PT ;  /* 0x0000000439397c12 */ /* 0x000fc6000f8e30ff */
[----:B------:R-:W-:Y:S02]  /*4f90*/  VOTE.ANY R52, PT, P0 ;  /* 0x0000000000347806 */ /* 0x000fe400000e0100 */
        /* <DEDUP_REMOVED lines=22> */
[----:B------:R-:W-:Y:S01]  /*5100*/  LOP3.LUT R52, R56, R53, RZ, 0xc0, !PT ;  /* 0x0000003538347212 */ /* 0x000fe200078ec0ff */
[----:B------:R-:W-:-:S03]  /*5110*/  IMAD.MOV.U32 R56, RZ, RZ, RZ ;  /* 0x000000ffff387224 */ /* 0x000fc600078e00ff */
[----:B------:R5:W1:Y:S02]  /*5120*/  FLO.U32 R53, R52 ;  /* 0x0000003400357300 */ /* 0x000a6400000e0000 */
[----:B-----5:R-:W-:Y:S02]  /*5130*/  LOP3.LUT R52, R60, R52, RZ, 0xc0, !PT ;  /* 0x000000343c347212 */ /* 0x020fe400078ec0ff */
[----:B-1----:R-:W-:-:S04]  /*5140*/  ISETP.NE.AND P0, PT, R61, R53, PT ;  /* 0x000000353d00720c */ /* 0x002fc80003f05270 */
[----:B------:R-:W1:Y:S09]  /*5150*/  POPC R52, R52 ;  /* 0x0000003400347309 */ /* 0x000e720000000000 */
[----:B---34-:R-:W-:Y:S05]  /*5160*/  @P0 BRA `(.L_x_281) ;  /* 0x0000000000080947 */ /* 0x018fea0003800000 */
[----:B------:R-:W-:-:S05]  /*5170*/  IMAD R55, R54, 0x4, R5 ;  /* 0x0000000436377824 */ /* 0x000fca00078e0205 */
[----:B-1----:R3:W4:Y:S02]  /*5180*/  ATOMS.ADD R56, [R55], R52 ;  /* 0x000000343738738c */ /* 0x0027240000000000 */
.L_x_281:
[----:B------:R-:W-:Y:S05]  /*5190*/  BSYNC.RECONVERGENT B0 ;  /* 0x0000000000007941 */ /* 0x000fea0003800200 */
.L_x_280:
[----:B------:R-:W-:Y:S01]  /*51a0*/  R2P PR, R57, 0x7f ;  /* 0x0000007f39007804 */ /* 0x000fe20000000000 */
[----:B----4-:R4:W0:Y:S01]  /*51b0*/  SHFL.IDX PT, R53, R56, R53, 0x1f ;  /* 0x00001f3538357589 */ /* 0x01082200000e0000 */
[----:B------:R-:W-:Y:S01]  /*51c0*/  LOP3.LUT R59, R11, 0xff, RZ, 0xc0, !PT ;  /* 0x000000ff0b3b7812 */ /* 0x000fe200078ec0ff */
[----:B------:R-:W-:Y:S03]  /*51d0*/  BSSY.RECONVERGENT B0, `(.L_x_282) ;  /* 0x0000023000007945 */ /* 0x000fe60003800200 */
[----:B------:R-:W-:-:S04]  /*51e0*/  SHF.R.U32.HI R59, RZ, UR5, R59 ;  /* 0x00000005ff3b7c19 */ /* 0x000fc8000801163b */
[----:B------:R-:W-:Y:S01]  /*51f0*/  LOP3.LUT R59, R59, UR4, RZ, 0x30, !PT ;  /* 0x000000043b3b7c12 */ /* 0x000fe2000f8e30ff */
[----:B----4-:R-:W-:Y:S02]  /*5200*/  IMAD.MOV.U32 R56, RZ, RZ, RZ ;  /* 0x000000ffff387224 */ /* 0x010fe400078e00ff */
[----:B------:R-:W-:Y:S02]  /*5210*/  VOTE.ANY R54, PT, P0 ;  /* 0x0000000000367806 */ /* 0x000fe400000e0100 */
[----:B---3--:R-:W-:Y:S02]  /*5220*/  VOTE.ANY R55, PT, P1 ;  /* 0x0000000000377806 */ /* 0x008fe400008e0100 */
[----:B------:R-:W-:Y:S02]  /*5230*/  @!P0 LOP3.LUT R54, RZ, R54, RZ, 0x33, !PT ;  /* 0x00000036ff368212 */ /* 0x000fe400078e33ff */
[----:B------:R-:W-:Y:S02]  /*5240*/  @!P1 LOP3.LUT R55, RZ, R55, RZ, 0x33, !PT ;  /* 0x00000037ff379212 */ /* 0x000fe400078e33ff */
[----:B------:R-:W-:-:S02]  /*5250*/  LOP3.LUT P0, RZ, R57, 0x80, RZ, 0xc0, !PT ;  /* 0x0000008039ff7812 */ /* 0x000fc4000780c0ff */
        /* <DEDUP_REMOVED lines=19> */
[----:B------:R3:W4:Y:S02]  /*5390*/  FLO.U32 R55, R54 ;  /* 0x0000003600377300 */ /* 0x00072400000e0000 */
[----:B---3--:R-:W-:Y:S02]  /*53a0*/  LOP3.LUT R54, R60, R54, RZ, 0xc0, !PT ;  /* 0x000000363c367212 */ /* 0x008fe400078ec0ff */
[----:B----4-:R-:W-:-:S04]  /*53b0*/  ISETP.NE.AND P0, PT, R61, R55, PT ;  /* 0x000000373d00720c */ /* 0x010fc80003f05270 */
[----:B------:R-:W3:Y:S09]  /*53c0*/  POPC R54, R54 ;  /* 0x0000003600367309 */ /* 0x000ef20000000000 */
[----:B0-----:R-:W-:Y:S05]  /*53d0*/  @P0 BRA `(.L_x_283) ;  /* 0x0000000000080947 */ /* 0x001fea0003800000 */
[----:B------:R-:W-:-:S06]  /*53e0*/  IMAD R56, R57, 0x4, R5 ;  /* 0x0000000439387824 */ /* 0x000fcc00078e0205 */
[----:B---3--:R0:W4:Y:S02]  /*53f0*/  ATOMS.ADD R56, [R56], R54 ;  /* 0x000000363838738c */ /* 0x0081240000000000 */
.L_x_283:
[----:B------:R-:W-:Y:S05]  /*5400*/  BSYNC.RECONVERGENT B0 ;  /* 0x0000000000007941 */ /* 0x000fea0003800200 */
.L_x_282:
[----:B------:R-:W-:Y:S01]  /*5410*/  R2P PR, R59, 0x7f ;  /* 0x0000007f3b007804 */ /* 0x000fe20000000000 */
[----:B----4-:R4:W0:Y:S01]  /*5420*/  SHFL.IDX PT, R55, R56, R55, 0x1f ;  /* 0x00001f3738377589 */ /* 0x01082200000e0000 */
[----:B------:R-:W-:Y:S01]  /*5430*/  BSSY.RECONVERGENT B0, `(.L_x_284) ;  /* 0x0000024000007945 */ /* 0x000fe20003800200 */
[----:B----4-:R-:W-:-:S10]  /*5440*/  LOP3.LUT R56, R9, 0xff, RZ, 0xc0, !PT ;  /* 0x000000ff09387812 */ /* 0x010fd400078ec0ff */
[----:B------:R-:W-:Y:S02]  /*5450*/  VOTE.ANY R57, PT, P0 ;  /* 0x0000000000397806 */ /* 0x000fe400000e0100 */
[----:B------:R-:W-:Y:S02]  /*5460*/  VOTE.ANY R58, PT, P1 ;  /* 0x00000000003a7806 */ /* 0x000fe400008e0100 */
[----:B------:R-:W-:Y:S02]  /*5470*/  @!P0 LOP3.LUT R57, RZ, R57, RZ, 0x33, !PT ;  /* 0x00000039ff398212 */ /* 0x000fe400078e33ff */
[----:B------:R-:W-:Y:S02]  /*5480*/  @!P1 LOP3.LUT R58, RZ, R58, RZ, 0x33, !PT ;  /* 0x0000003aff3a9212 */ /* 0x000fe400078e33ff */
[----:B------:R-:W-:Y:S02]  /*5490*/  LOP3.LUT P0, RZ, R59, 0x80, RZ, 0xc0, !PT ;  /* 0x000000803bff7812 */ /* 0x000fe4000780c0ff */
[----:B------:R-:W-:-:S02]  /*54a0*/  LOP3.LUT R57, R58, R57, RZ, 0xc0, !PT ;  /* 0x000000393a397212 */ /* 0x000fc400078ec0ff */
[----:B------:R-:W-:Y:S02]  /*54b0*/  VOTE.ANY R58, PT, P2 ;  /* 0x00000000003a7806 */ /* 0x000fe400010e0100 */
[----:B------:R-:W-:Y:S02]  /*54c0*/  SHF.R.U32.HI R56, RZ, UR5, R56 ;  /* 0x00000005ff387c19 */ /* 0x000fe40008011638 */
[----:B------:R-:W-:Y:S02]  /*54d0*/  @!P2 LOP3.LUT R58, RZ, R58, RZ, 0x33, !PT ;  /* 0x0000003aff3aa212 */ /* 0x000fe400078e33ff */
[----:B------:R-:W-:Y:S02]  /*54e0*/  LOP3.LUT R56, R56, UR4, RZ, 0x30, !PT ;  /* 0x0000000438387c12 */ /* 0x000fe4000f8e30ff */
        /* <DEDUP_REMOVED lines=16> */
[----:B------:R4:W5:Y:S02]  /*55f0*/  FLO.U32 R58, R57 ;  /* 0x00000039003a7300 */ /* 0x00096400000e0000 */
[----:B----4-:R-:W-:Y:S01]  /*5600*/  LOP3.LUT R57, R60, R57, RZ, 0xc0, !PT ;  /* 0x000000393c397212 */ /* 0x010fe200078ec0ff */
[----:B------:R-:W-:Y:S01]  /*5610*/  IMAD.MOV.U32 R60, RZ, RZ, RZ ;  /* 0x000000ffff3c7224 */ /* 0x000fe200078e00ff */
[----:B-----5:R-:W-:-:S04]  /*5620*/  ISETP.NE.AND P0, PT, R61, R58, PT ;  /* 0x0000003a3d00720c */ /* 0x020fc80003f05270 */
[----:B------:R-:W4:Y:S09]  /*5630*/  POPC R57, R57 ;  /* 0x0000003900397309 */ /* 0x000f320000000000 */
[----:B0-----:R-:W-:Y:S05]  /*5640*/  @P0 BRA `(.L_x_285) ;  /* 0x0000000000080947 */ /* 0x001fea0003800000 */
[----:B------:R-:W-:-:S05]  /*5650*/  IMAD R59, R59, 0x4, R5 ;  /* 0x000000043b3b7824 */ /* 0x000fca00078e0205 */
[----:B----4-:R0:W4:Y:S02]  /*5660*/  ATOMS.ADD R60, [R59], R57 ;  /* 0x000000393b3c738c */ /* 0x0101240000000000 */
.L_x_285:
[----:B------:R-:W-:Y:S05]  /*5670*/  BSYNC.RECONVERGENT B0 ;  /* 0x0000000000007941 */ /* 0x000fea0003800200 */
.L_x_284:
[----:B------:R-:W-:Y:S01]  /*5680*/  R2P PR, R56, 0x7f ;  /* 0x0000007f38007804 */ /* 0x000fe20000000000 */
[----:B----4-:R4:W1:Y:S01]  /*5690*/  SHFL.IDX PT, R58, R60, R58, 0x1f ;  /* 0x00001f3a3c3a7589 */ /* 0x01086200000e0000 */
[----:B------:R-:W-:Y:S11]  /*56a0*/  BSSY.RECONVERGENT B0, `(.L_x_286) ;  /* 0x0000022000007945 */ /* 0x000ff60003800200 */
[----:B0-----:R-:W-:-:S02]  /*56b0*/  VOTE.ANY R59, PT, P0 ;  /* 0x00000000003b7806 */ /* 0x001fc400000e0100 */
[----:B----4-:R-:W-:Y:S02]  /*56c0*/  VOTE.ANY R60, PT, P1 ;  /* 0x00000000003c7806 */ /* 0x010fe400008e0100 */
        /* <DEDUP_REMOVED lines=22> */
[----:B------:R-:W0:Y:S02]  /*5830*/  FLO.U32 R59, R60 ;  /* 0x0000003c003b7300 */ /* 0x000e2400000e0000 */
[----:B0-----:R-:W-:Y:S02]  /*5840*/  ISETP.NE.AND P0, PT, R61, R59, PT ;  /* 0x0000003b3d00720c */ /* 0x001fe40003f05270 */
[----:B------:R-:W0:Y:S02]  /*5850*/  S2R R61, SR_LEMASK ;  /* 0x00000000003d7919 */ /* 0x000e240000003a00 */
[----:B0-----:R-:W-:Y:S01]  /*5860*/  LOP3.LUT R60, R61, R60, RZ, 0xc0, !PT ;  /* 0x0000003c3d3c7212 */ /* 0x001fe200078ec0ff */
[----:B------:R-:W-:-:S05]  /*5870*/  IMAD.MOV.U32 R61, RZ, RZ, RZ ;  /* 0x000000ffff3d7224 */ /* 0x000fca00078e00ff */
[----:B------:R-:W0:Y:S03]  /*5880*/  POPC R60, R60 ;  /* 0x0000003c003c7309 */ /* 0x000e260000000000 */
[----:B-1----:R-:W-:Y:S05]  /*5890*/  @P0 BRA `(.L_x_287) ;  /* 0x0000000000080947 */ /* 0x002fea0003800000 */
[----:B------:R-:W-:-:S05]  /*58a0*/  IMAD R5, R56, 0x4, R5 ;  /* 0x0000000438057824 */ /* 0x000fca00078e0205 */
[----:B0-----:R1:W4:Y:S02]  /*58b0*/  ATOMS.ADD R61, [R5], R60 ;  /* 0x0000003c053d738c */ /* 0x0013240000000000 */
.L_x_287:
[----:B------:R-:W-:Y:S05]  /*58c0*/  BSYNC.RECONVERGENT B0 ;  /* 0x0000000000007941 */ /* 0x000fea0003800200 */
.L_x_286:
[----:B-1----:R-:W5:Y:S04]  /*58d0*/  LDL.LU R5, [R1+0xc] ;  /* 0x00000c0001057983 */ /* 0x002f680000300800 */
[----:B------:R-:W2:Y:S04]  /*58e0*/  LDL.LU R56, [R1] ;  /* 0x0000000001387983 */ /* 0x000ea80000300800 */
[----:B----4-:R1:W0:Y:S04]  /*58f0*/  SHFL.IDX PT, R61, R61, R59, 0x1f ;  /* 0x00001f3b3d3d7589 */ /* 0x01022800000e0000 */
[----:B-1----:R-:W4:Y:S01]  /*5900*/  LDL.LU R59, [R1+0x4] ;  /* 0x00000400013b7983 */ /* 0x002f220000300800 */
[----:B------:R-:W-:-:S02]  /*5910*/  IADD3 R31, PT, PT, R28, R30, R31 ;  /* 0x0000001e1c1f7210 */ /* 0x000fc40007ffe01f */
[C---:B------:R-:W-:Y:S02]  /*5920*/  IADD3 R32, PT, PT, R28.reuse, R32, R33 ;  /* 0x000000201c207210 */ /* 0x040fe40007ffe021 */
[C---:B------:R-:W-:Y:S02]  /*5930*/  IADD3 R35, PT, PT, R28.reuse, R34, R35 ;  /* 0x000000221c237210 */ /* 0x040fe40007ffe023 */
[C---:B------:R-:W-:Y:S02]  /*5940*/  IADD3 R36, PT, PT, R28.reuse, R36, R37 ;  /* 0x000000241c247210 */ /* 0x040fe40007ffe025 */
[C---:B------:R-:W-:Y:S02]  /*5950*/  IADD3 R38, PT, PT, R28.reuse, R38, R39 ;  /* 0x000000261c267210 */ /* 0x040fe40007ffe027 */
[C---:B------:R-:W-:Y:S02]  /*5960*/  IADD3 R41, PT, PT, R28.reuse, R40, R41 ;  /* 0x000000281c297210 */ /* 0x040fe40007ffe029 */
[----:B------:R-:W-:-:S02]  /*5970*/  IADD3 R42, PT, PT, R28, R42, R43 ;  /* 0x0000002a1c2a7210 */ /* 0x000fc40007ffe02b */
[C---:B------:R-:W-:Y:S02]  /*5980*/  IADD3 R45, PT, PT, R28.reuse, R44, R45 ;  /* 0x0000002c1c2d7210 */ /* 0x040fe40007ffe02d */
[C---:B------:R-:W-:Y:S02]  /*5990*/  IADD3 R46, PT, PT, R28.reuse, R46, R47 ;  /* 0x0000002e1c2e7210 */ /* 0x040fe40007ffe02f */
[C---:B------:R-:W-:Y:S02]  /*59a0*/  IADD3 R49, PT, PT, R28.reuse, R48, R49 ;  /* 0x000000301c317210 */ /* 0x040fe40007ffe031 */
[C---:B------:R-:W-:Y:S02]  /*59b0*/  IADD3 R51, PT, PT, R28.reuse, R50, R51 ;  /* 0x000000321c337210 */ /* 0x040fe40007ffe033 */
[C---:B------:R-:W-:Y:S02]  /*59c0*/  IADD3 R53, PT, PT, R28.reuse, R52, R53 ;  /* 0x000000341c357210 */ /* 0x040fe40007ffe035 */
[----:B---3--:R-:W-:-:S02]  /*59d0*/  IADD3 R54, PT, PT, R28, R54, R55 ;  /* 0x000000361c367210 */ /* 0x008fc40007ffe037 */
[C---:B------:R-:W-:Y:S01]  /*59e0*/  IADD3 R58, PT, PT, R28.reuse, R57, R58 ;  /* 0x000000391c3a7210 */ /* 0x040fe20007ffe03a */
[----:B------:R-:W-:Y:S01]  /*59f0*/  BAR.SYNC.DEFER_BLOCKING 0x0 ;  /* 0x0000000000007b1d */ /* 0x000fe20000010000 */
[----:B-----5:R-:W-:-:S05]  /*5a00*/  IADD3 R5, PT, PT, R28, R4, R5 ;  /* 0x000000041c057210 */ /* 0x020fca0007ffe005 */
[----:B------:R-:W3:Y:S01]  /*5a10*/  LDL.LU R4, [R1+0x8] ;  /* 0x0000080001047983 */ /* 0x000ee20000300800 */
[C---:B0-----:R-:W-:Y:S01]  /*5a20*/  IADD3 R60, PT, PT, R28.reuse, R60, R61 ;  /* 0x0000003c1c3c7210 */ /* 0x041fe20007ffe03d */
[----:B------:R-:W-:Y:S01]  /*5a30*/  BSSY B1, `(.L_x_288) ;  /* 0x000004a000017945 */ /* 0x000fe20003800000 */
[C---:B--2---:R-:W-:Y:S01]  /*5a40*/  IADD3 R0, PT, PT, R28.reuse, R0, R56 ;  /* 0x000000001c007210 */ /* 0x044fe20007ffe038 */
[----:B------:R-:W-:Y:S01]  /*5a50*/  STS.U8 [R5+-0x1], R26 ;  /* 0xffffff1a05007388 */ /* 0x000fe20000000000 */
[----:B------:R-:W-:Y:S01]  /*5a60*/  ISETP.GT.U32.AND P0, PT, R29, 0xff, PT ;  /* 0x000000ff1d00780c */ /* 0x000fe20003f04070 */
[----:B------:R-:W0:Y:S01]  /*5a70*/  S2R R33, SR_TID.X ;  /* 0x0000000000217919 */ /* 0x000e220000002100 */
[C---:B---3--:R-:W-:Y:S02]  /*5a80*/  IADD3 R4, PT, PT, R28.reuse, R3, R4 ;  /* 0x000000031c047210 */ /* 0x048fe40007ffe004 */
[----:B----4-:R-:W-:-:S03]  /*5a90*/  IADD3 R3, PT, PT, R28, R2, R59 ;  /* 0x000000021c037210 */ /* 0x010fc60007ffe03b */
[----:B------:R-:W-:Y:S04]  /*5aa0*/  STS.U8 [R4+-0x1], R25 ;  /* 0xffffff1904007388 */ /* 0x000fe80000000000 */
[----:B------:R-:W-:Y:S04]  /*5ab0*/  STS.U8 [R3+-0x1], R24 ;  /* 0xffffff1803007388 */ /* 0x000fe80000000000 */
[----:B------:R0:W-:Y:S04]  /*5ac0*/  STS.U8 [R0+-0x1], R15 ;  /* 0xffffff0f00007388 */ /* 0x0001e80000000000 */
[----:B------:R1:W-:Y:S04]  /*5ad0*/  STS.U8 [R31+-0x1], R10 ;  /* 0xffffff0a1f007388 */ /* 0x0003e80000000000 */
[----:B------:R1:W-:Y:S01]  /*5ae0*/  STS.U8 [R32+-0x1], R12 ;  /* 0xffffff0c20007388 */ /* 0x0003e20000000000 */
[----:B0-----:R-:W-:-:S03]  /*5af0*/  IMAD R15, R33, 0x8, R28 ;  /* 0x00000008210f7824 */ /* 0x001fc600078e021c */
[----:B------:R1:W-:Y:S04]  /*5b00*/  STS.U8 [R35+-0x1], R8 ;  /* 0xffffff0823007388 */ /* 0x0003e80000000000 */
        /* <DEDUP_REMOVED lines=11> */
[----:B------:R1:W-:Y:S01]  /*5bc0*/  STS.U8 [R60+-0x1], R9 ;  /* 0xffffff093c007388 */ /* 0x0003e20000000000 */
[----:B------:R-:W-:Y:S05]  /*5bd0*/  @P0 BRA `(.L_x_289) ;  /* 0x0000000000bc0947 */ /* 0x000fea0003800000 */
[----:B------:R-:W0:Y:S02]  /*5be0*/  LDCU.64 UR6, c[0x0][0x398] ;  /* 0x00007300ff0677ac */ /* 0x000e240008000a00 */
[----:B0-----:R-:W-:-:S04]  /*5bf0*/  LEA R4, P0, R33, UR6, 0x3 ;  /* 0x0000000621047c11 */ /* 0x001fc8000f8018ff */
[----:B------:R-:W-:-:S05]  /*5c00*/  LEA.HI.X R5, R33, UR7, RZ, 0x3, P0 ;  /* 0x0000000721057c11 */ /* 0x000fca00080f1cff */
[----:B------:R-:W2:Y:S01]  /*5c10*/  LDG.E.64 R2, desc[UR8][R4.64] ;  /* 0x0000000804027981 */ /* 0x000ea2000c1e1b00 */
[----:B-1----:R-:W-:Y:S01]  /*5c20*/  SHF.R.S32.HI R7, RZ, 0x1f, R6 ;  /* 0x0000001fff077819 */ /* 0x002fe20000011406 */
        /* <DEDUP_REMOVED lines=10> */
.L_x_295:
[----:B0-----:R-:W0:Y:S01]  /*5cd0*/  LDC.64 R2, c[0x0][0x380] ;  /* 0x0000e000ff027b82 */ /* 0x001e220000000a00 */
[----:B------:R-:W-:Y:S01]  /*5ce0*/  VIADD R8, R5, 0xffffffff ;  /* 0xffffffff05087836 */ /* 0x000fe20000000000 */
[----:B------:R-:W-:Y:S03]  /*5cf0*/  BSSY B2, `(.L_x_292) ;  /* 0x0000008000027945 */ /* 0x000fe60003800000 */
[----:B------:R-:W-:-:S04]  /*5d00*/  IMAD R7, R8, 0x100, R33 ;  /* 0x0000010008077824 */ /* 0x000fc800078e0221 */
[----:B0-----:R-:W-:-:S07]  /*5d10*/  IMAD.WIDE R2, R7, 0x4, R2 ;  /* 0x0000000407027825 */ /* 0x001fce00078e0202 */
.L_x_293:
[----:B------:R-:W-:Y:S05]  /*5d20*/  YIELD ;  /* 0x0000000000007946 */ /* 0x000fea0003800000 */
[----:B------:R0:W-:Y:S06]  /*5d30*/  MEMBAR.SC.CTA ;  /* 0x0000000000007992 */ /* 0x0001ec0000000000 */
[----:B0-----:R-:W2:Y:S02]  /*5d40*/  LDG.E.STRONG.SYS R7, desc[UR8][R2.64] ;  /* 0x0000000802077981 */ /* 0x001ea4000c1f5900 */
[----:B--2---:R-:W-:-:S13]  /*5d50*/  ISETP.NE.AND P0, PT, R7, RZ, PT ;  /* 0x000000ff0700720c */ /* 0x004fda0003f05270 */
[----:B------:R-:W-:Y:S05]  /*5d60*/  @!P0 BRA `(.L_x_293) ;  /* 0xfffffffc00ec8947 */ /* 0x000fea000383ffff */
[----:B------:R-:W-:Y:S05]  /*5d70*/  BSYNC B2 ;  /* 0x0000000000027941 */ /* 0x000fea0003800000 */
.L_x_292:
[----:B------:R-:W-:Y:S01]  /*5d80*/  BSSY.RECONVERGENT B2, `(.L_x_294) ;  /* 0x0000006000027945 */ /* 0x000fe20003800200 */
[C---:B------:R-:W-:Y:S02]  /*5d90*/  ISETP.GT.AND P0, PT, R7.reuse, -0x1, PT ;  /* 0xffffffff0700780c */ /* 0x040fe40003f04270 */
[----:B------:R-:W-:Y:S01]  /*5da0*/  LOP3.LUT R7, R7, 0x3fffffff, RZ, 0xc0, !PT ;  /* 0x3fffffff07077812 */ /* 0x000fe200078ec0ff */
[----:B------:R-:W-:Y:S05]  /*5db0*/  WARPSYNC.EXCLUSIVE R4 ;  /* 0x0000000004007348 */ /* 0x000fea0003a00000 */
[----:B------:R-:W-:-:S05]  /*5dc0*/  IMAD.IADD R0, R7, 0x1, R0 ;  /* 0x0000000107007824 */ /* 0x000fca00078e0200 */
[----:B------:R-:W-:-:S07]  /*5dd0*/  VOTE.ANY R4, PT, P0 ;  /* 0x0000000000047806 */ /* 0x000fce00000e0100 */
[----:B------:R-:W-:Y:S05]  /*5de0*/  BSYNC.RECONVERGENT B2 ;  /* 0x0000000000027941 */ /* 0x000fea0003800200 */
.L_x_294:
[----:B------:R-:W-:Y:S01]  /*5df0*/  ISETP.GT.U32.AND P1, PT, R5, 0x1, PT ;  /* 0x000000010500780c */ /* 0x000fe20003f24070 */
[----:B------:R-:W-:-:S12]  /*5e00*/  IMAD.MOV.U32 R5, RZ, RZ, R8 ;  /* 0x000000ffff057224 */ /* 0x000fd800078e0008 */
[----:B------:R-:W-:Y:S05]  /*5e10*/  @P0 BRA P1, `(.L_x_295) ;  /* 0xfffffffc00ac0947 */ /* 0x000fea000083ffff */
[----:B------:R-:W-:Y:S05]  /*5e20*/  BSYNC B0 ;  /* 0x0000000000007941 */ /* 0x000fea0003800000 */
.L_x_291:
[----:B------:R1:W2:Y:S02]  /*5e30*/  LDS.64 R2, [R15+0x4ca0] ;  /* 0x004ca0000f027984 */ /* 0x0002a40000000a00 */
.L_x_290:
[----:B------:R-:W3:Y:S01]  /*5e40*/  LDC.64 R4, c[0x0][0x380] ;  /* 0x0000e000ff047b82 */ /* 0x000ee20000000a00 */
[C---:B------:R-:W-:Y:S01]  /*5e50*/  IMAD.IADD R9, R0.reuse, 0x1, -R17 ;  /* 0x0000000100097824 */ /* 0x040fe200078e0a11 */
[----:B------:R-:W-:Y:S01]  /*5e60*/  LOP3.LUT R7, R0, 0x80000000, RZ, 0xfc, !PT ;  /* 0x8000000000077812 */ /* 0x000fe200078efcff */
[----:B------:R-:W-:-:S03]  /*5e70*/  IMAD R11, R27, 0x100, R33 ;  /* 0x000001001b0b7824 */ /* 0x000fc600078e0221 */
[----:B0-2---:R-:W-:-:S04]  /*5e80*/  IADD3 R2, P0, PT, R9, R2, RZ ;  /* 0x0000000209027210 */ /* 0x005fc80007f1e0ff */
[----:B------:R-:W-:-:S05]  /*5e90*/  LEA.HI.X.SX32 R3, R9, R3, 0x1, P0 ;  /* 0x0000000309037211 */ /* 0x000fca00000f0eff */
[----:B------:R0:W-:Y:S01]  /*5ea0*/  STS.64 [R15+0x4ca0], R2 ;  /* 0x004ca0020f007388 */ /* 0x0001e20000000a00 */
[----:B---3--:R-:W-:-:S05]  /*5eb0*/  IMAD.WIDE R4, R11, 0x4, R4 ;  /* 0x000000040b047825 */ /* 0x008fca00078e0204 */
[----:B------:R0:W-:Y:S02]  /*5ec0*/  STG.E.STRONG.SYS desc[UR8][R4.64], R7 ;  /* 0x0000000704007986 */ /* 0x0001e4000c115908 */
.L_x_289:
[----:B------:R-:W-:Y:S05]  /*5ed0*/  BSYNC B1 ;  /* 0x0000000000017941 */ /* 0x000fea0003800000 */
.L_x_288:
[----:B0-----:R-:W0:Y:S01]  /*5ee0*/  LDC.64 R4, c[0x0][0x390] ;  /* 0x0000e400ff047b82 */ /* 0x001e220000000a00 */
[----:B------:R-:W-:Y:S02]  /*5ef0*/  IMAD R0, R27, 0x2600, RZ ;  /* 0x000026001b007824 */ /* 0x000fe400078e02ff */
[----:B-1----:R-:W-:Y:S02]  /*5f00*/  IMAD R8, R33, 0x4, R28 ;  /* 0x0000000421087824 */ /* 0x002fe400078e021c */
[----:B------:R-:W-:-:S03]  /*5f10*/  VIADD R0, R0, 0x2600 ;  /* 0x0000260000007836 */ /* 0x000fc60000000000 */
[----:B------:R-:W1:Y:S01]  /*5f20*/  LDC R7, c[0x0][0x3c0] ;  /* 0x0000f000ff077b82 */ /* 0x000e620000000800 */
[----:B0-----:R-:W-:Y:S02]  /*5f30*/  ISETP.EQ.U32.AND P1, PT, R4, RZ, PT ;  /* 0x000000ff0400720c */ /* 0x001fe40003f22070 */
[CC--:B-1----:R-:W-:Y:S02]  /*5f40*/  ISETP.GE.AND P0, PT, R0.reuse, R7.reuse, PT ;  /* 0x000000070000720c */ /* 0x0c2fe40003f06270 */
[----:B------:R-:W-:Y:S02]  /*5f50*/  ISETP.GT.AND P3, PT, R0, R7, PT ;  /* 0x000000070000720c */ /* 0x000fe40003f64270 */
[----:B------:R-:W-:-:S04]  /*5f60*/  ISETP.EQ.OR.EX P0, PT, R5, RZ, !P0, P1 ;  /* 0x000000ff0500720c */ /* 0x000fc80004702710 */
[----:B------:R-:W-:-:S13]  /*5f70*/  ISETP.GT.U32.OR P0, PT, R33, 0xff, P0 ;  /* 0x000000ff2100780c */ /* 0x000fda0000704470 */
[----:B------:R-:W-:Y:S05]  /*5f80*/  @P0 BRA `(.L_x_296) ;  /* 0x0000000000200947 */ /* 0x000fea0003800000 */
[----:B------:R-:W0:Y:S01]  /*5f90*/  LDS.64 R2, [R15+0x4ca0] ;  /* 0x004ca0000f027984 */ /* 0x000e220000000a00 */
[C---:B------:R-:W-:Y:S02]  /*5fa0*/  LEA R4, P2, R33.reuse, R4, 0x3 ;  /* 0x0000000421047211 */ /* 0x040fe400078418ff */
[--C-:B------:R-:W-:Y:S02]  /*5fb0*/  SHF.R.S32.HI R9, RZ, 0x1f, R17.reuse ;  /* 0x0000001fff097819 */ /* 0x100fe40000011411 */
[----:B------:R-:W-:Y:S02]  /*5fc0*/  LEA.HI.X R5, R33, R5, RZ, 0x3, P2 ;  /* 0x0000000521057211 */ /* 0x000fe400010f1cff */
[----:B0-----:R-:W-:Y:S02]  /*5fd0*/  IADD3 R2, P0, P1, R2, R6, R17 ;  /* 0x0000000602027210 */ /* 0x001fe4000791e011 */
[----:B------:R-:W-:-:S04]  /*5fe0*/  SHF.R.S32.HI R6, RZ, 0x1f, R6 ;  /* 0x0000001fff067819 */ /* 0x000fc80000011406 */
[----:B------:R-:W-:-:S05]  /*5ff0*/  IADD3.X R3, PT, PT, R3, R6, R9, P0, P1 ;  /* 0x0000000603037210 */ /* 0x000fca00007e2409 */
[----:B------:R0:W-:Y:S02]  /*6000*/  STG.E.64 desc[UR8][R4.64], R2 ;  /* 0x0000000204007986 */ /* 0x0001e4000c101b08 */
.L_x_296:
[----:B------:R-:W-:Y:S05]  /*6010*/  WARPSYNC.ALL ;  /* 0x0000000000007948 */ /* 0x000fea0003800000 */
[----:B------:R-:W-:Y:S06]  /*6020*/  BAR.SYNC.DEFER_BLOCKING 0x0 ;  /* 0x0000000000007b1d */ /* 0x000fec0000010000 */
[----:B------:R-:W-:Y:S05]  /*6030*/  @P3 BRA `(.L_x_297) ;  /* 0x0000000c00043947 */ /* 0x000fea0003800000 */
[----:B------:R-:W-:Y:S01]  /*6040*/  IMAD R0, R33, -0x3, R8 ;  /* 0xfffffffd21007824 */ /* 0x000fe200078e0208 */
[----:B------:R-:W1:Y:S04]  /*6050*/  LDCU.64 UR6, c[0x0][0x3a0] ;  /* 0x00007400ff0677ac */ /* 0x000e680008000a00 */
[----:B------:R-:W0:Y:S02]  /*6060*/  LDS.U8 R6, [R0] ;  /* 0x0000000000067984 */ /* 0x000e240000000000 */
[----:B0-----:R-:W-:Y:S02]  /*6070*/  SHF.R.U32.HI R2, RZ, UR5, R6 ;  /* 0x00000005ff027c19 */ /* 0x001fe40008011606 */
[----:B------:R-:W-:Y:S02]  /*6080*/  LOP3.LUT R9, R6, 0x80, RZ, 0x3c, !PT ;  /* 0x0000008006097812 */ /* 0x000fe400078e3cff */
[----:B------:R-:W-:-:S05]  /*6090*/  LOP3.LUT R3, R2, UR4, RZ, 0x30, !PT ;  /* 0x0000000402037c12 */ /* 0x000fca000f8e30ff */
[----:B------:R-:W-:-:S05]  /*60a0*/  IMAD R7, R3, 0x8, R28 ;  /* 0x0000000803077824 */ /* 0x000fca00078e021c */
[----:B------:R-:W1:Y:S02]  /*60b0*/  LDS.64 R2, [R7+0x4ca0] ;  /* 0x004ca00007027984 */ /* 0x000e640000000a00 */
[----:B-1----:R-:W-:-:S04]  /*60c0*/  IADD3 R4, P0, P1, R2, UR6, R33 ;  /* 0x0000000602047c10 */ /* 0x002fc8000f91e021 */
[----:B------:R-:W-:-:S05]  /*60d0*/  IADD3.X R5, PT, PT, R3, UR7, RZ, P0, P1 ;  /* 0x0000000703057c10 */ /* 0x000fca00087e24ff */
[----:B------:R-:W-:Y:S01]  /*60e0*/  STG.E.U8 desc[UR8][R4.64], R9 ;  /* 0x0000000904007986 */ /* 0x000fe2000c101108 */
[----:B------:R-:W-:-:S03]  /*60f0*/  NOP ;  /* 0x0000000000007918 */ /* 0x000fc60000000000 */
[----:B------:R-:W0:Y:S02]  /*6100*/  LDS.U8 R8, [R0+0x200] ;  /* 0x0002000000087984 */ /* 0x000e240000000000 */
[----:B0-----:R-:W-:Y:S02]  /*6110*/  SHF.R.U32.HI R2, RZ, UR5, R8 ;  /* 0x00000005ff027c19 */ /* 0x001fe40008011608 */
[----:B------:R-:W-:Y:S02]  /*6120*/  LOP3.LUT R11, R8, 0x80, RZ, 0x3c, !PT ;  /* 0x00000080080b7812 */ /* 0x000fe400078e3cff */
[----:B------:R-:W-:-:S05]  /*6130*/  LOP3.LUT R3, R2, UR4, RZ, 0x30, !PT ;  /* 0x0000000402037c12 */ /* 0x000fca000f8e30ff */
[----:B------:R-:W-:-:S05]  /*6140*/  IMAD R10, R3, 0x8, R28 ;  /* 0x00000008030a7824 */ /* 0x000fca00078e021c */
[----:B------:R-:W0:Y:S02]  /*6150*/  LDS.64 R2, [R10+0x4ca0] ;  /* 0x004ca0000a027984 */ /* 0x000e240000000a00 */
[----:B0-----:R-:W-:-:S04]  /*6160*/  IADD3 R6, P0, P1, R2, UR6, R33 ;  /* 0x0000000602067c10 */ /* 0x001fc8000f91e021 */
        /* <DEDUP_REMOVED lines=172> */
[----:B------:R-:W-:Y:S01]  /*6c30*/  NOP ;  /* 0x0000000000007918 */ /* 0x000fe20000000000 */
[----:B------:R-:W-:Y:S05]  /*6c40*/  EXIT ;  /* 0x000000000000794d */ /* 0x000fea0003800000 */
.L_x_297:
[----:B------:R-:W-:Y:S01]  /*6c50*/  IMAD R0, R27, -0x2600, R7 ;  /* 0xffffda001b007824 */ /* 0x000fe200078e0207 */
[C---:B0-----:R-:W-:Y:S01]  /*6c60*/  LOP3.LUT R5, R33.reuse, 0x400, RZ, 0xfc, !PT ;  /* 0x0000040021057812 */ /* 0x041fe200078efcff */
[C---:B------:R-:W-:Y:S01]  /*6c70*/  VIADD R3, R33.reuse, 0x200 ;  /* 0x0000020021037836 */ /* 0x040fe20000000000 */
[----:B------:R-:W-:Y:S01]  /*6c80*/  BSSY.RECONVERGENT B0, `(.L_x_298) ;  /* 0x0000017000007945 */ /* 0x000fe20003800200 */
[C---:B------:R-:W-:Y:S01]  /*6c90*/  VIADD R7, R33.reuse, 0x600 ;  /* 0x0000060021077836 */ /* 0x040fe20000000000 */
[CC--:B------:R-:W-:Y:S01]  /*6ca0*/  ISETP.GE.AND P5, PT, R33.reuse, R0.reuse, PT ;  /* 0x000000002100720c */ /* 0x0c0fe20003fa6270 */
[----:B------:R-:W-:Y:S01]  /*6cb0*/  IMAD R2, R33, -0x3, R8 ;  /* 0xfffffffd21027824 */ /* 0x000fe200078e0208 */
[-C--:B------:R-:W-:Y:S01]  /*6cc0*/  ISETP.GE.AND P2, PT, R5, R0.reuse, PT ;  /* 0x000000000500720c */ /* 0x080fe20003f46270 */
[----:B------:R-:W-:Y:S01]  /*6cd0*/  VIADD R5, R33, 0xa00 ;  /* 0x00000a0021057836 */ /* 0x000fe20000000000 */
[----:B------:R-:W-:Y:S02]  /*6ce0*/  ISETP.GE.AND P3, PT, R3, R0, PT ;  /* 0x000000000300720c */ /* 0x000fe40003f66270 */
[----:B------:R-:W-:-:S02]  /*6cf0*/  LOP3.LUT R3, R33, 0x800, RZ, 0xfc, !PT ;  /* 0x0000080021037812 */ /* 0x000fc400078efcff */
[-C--:B------:R-:W-:Y:S02]  /*6d00*/  ISETP.GE.AND P1, PT, R7, R0.reuse, PT ;  /* 0x000000000700720c */ /* 0x080fe40003f26270 */
[-C--:B------:R-:W-:Y:S02]  /*6d10*/  ISETP.GE.AND P0, PT, R3, R0.reuse, PT ;  /* 0x000000000300720c */ /* 0x080fe40003f06270 */
[----:B------:R-:W-:Y:S02]  /*6d20*/  ISETP.GE.AND P4, PT, R5, R0, PT ;  /* 0x000000000500720c */ /* 0x000fe40003f86270 */
[----:B------:R-:W-:Y:S01]  /*6d30*/  LOP3.LUT R7, R33, 0xc00, RZ, 0xfc, !PT ;  /* 0x00000c0021077812 */ /* 0x000fe200078efcff */
[----:B------:R-:W-:Y:S10]  /*6d40*/  @P5 BRA `(.L_x_299) ;  /* 0x0000000000285947 */ /* 0x000ff40003800000 */
[----:B------:R-:W0:Y:S01]  /*6d50*/  LDS.U8 R3, [R2] ;  /* 0x0000000002037984 */ /* 0x000e220000000000 */
[----:B------:R-:W1:Y:S01]  /*6d60*/  LDCU.64 UR6, c[0x0][0x3a0] ;  /* 0x00007400ff0677ac */ /* 0x000e620008000a00 */
[----:B0-----:R-:W-:Y:S02]  /*6d70*/  SHF.R.U32.HI R4, RZ, UR5, R3 ;  /* 0x00000005ff047c19 */ /* 0x001fe40008011603 */
[----:B------:R-:W-:Y:S02]  /*6d80*/  LOP3.LUT R3, R3, 0x80, RZ, 0x3c, !PT ;  /* 0x0000008003037812 */ /* 0x000fe400078e3cff */
[----:B------:R-:W-:-:S05]  /*6d90*/  LOP3.LUT R5, R4, UR4, RZ, 0x30, !PT ;  /* 0x0000000404057c12 */ /* 0x000fca000f8e30ff */
[----:B------:R-:W-:-:S05]  /*6da0*/  IMAD R6, R5, 0x8, R28 ;  /* 0x0000000805067824 */ /* 0x000fca00078e021c */
[----:B------:R-:W1:Y:S02]  /*6db0*/  LDS.64 R4, [R6+0x4ca0] ;  /* 0x004ca00006047984 */ /* 0x000e640000000a00 */
[----:B-1----:R-:W-:-:S04]  /*6dc0*/  IADD3 R4, P5, P6, R4, UR6, R33 ;  /* 0x0000000604047c10 */ /* 0x002fc8000febe021 */
[----:B------:R-:W-:-:S05]  /*6dd0*/  IADD3.X R5, PT, PT, R5, UR7, RZ, P5, P6 ;  /* 0x0000000705057c10 */ /* 0x000fca000afec4ff */
[----:B------:R0:W-:Y:S04]  /*6de0*/  STG.E.U8 desc[UR8][R4.64], R3 ;  /* 0x0000000304007986 */ /* 0x0001e8000c101108 */
.L_x_299:
[----:B------:R-:W-:Y:S05]  /*6df0*/  BSYNC.RECONVERGENT B0 ;  /* 0x0000000000007941 */ /* 0x000fea0003800200 */
.L_x_298:
[----:B------:R-:W-:Y:S01]  /*6e00*/  NOP ;  /* 0x0000000000007918 */ /* 0x000fe20000000000 */
[----:B------:R-:W-:Y:S01]  /*6e10*/  BSSY.RECONVERGENT B0, `(.L_x_300) ;  /* 0x000000e000007945 */ /* 0x000fe20003800200 */
[----:B------:R-:W-:Y:S01]  /*6e20*/  ISETP.GE.AND P5, PT, R7, R0, PT ;  /* 0x000000000700720c */ /* 0x000fe20003fa6270 */
[----:B------:R-:W-:Y:S02]  /*6e30*/  VIADD R7, R33, 0xe00 ;  /* 0x00000e0021077836 */ /* 0x000fe40000000000 */
[----:B------:R-:W-:Y:S10]  /*6e40*/  @P3 BRA `(.L_x_301) ;  /* 0x0000000000283947 */ /* 0x000ff40003800000 */
[----:B0-----:R-:W0:Y:S01]  /*6e50*/  LDS.U8 R3, [R2+0x200] ;  /* 0x0002000002037984 */ /* 0x001e220000000000 */
        /* <DEDUP_REMOVED lines=9> */
.L_x_301:
[----:B------:R-:W-:Y:S05]  /*6ef0*/  BSYNC.RECONVERGENT B0 ;  /* 0x0000000000007941 */ /* 0x000fea0003800200 */
.L_x_300:
[----:B------:R-:W-:Y:S01]  /*6f00*/  NOP ;  /* 0x0000000000007918 */ /* 0x000fe20000000000 */
[----:B------:R-:W-:Y:S01]  /*6f10*/  BSSY.RECONVERGENT B0, `(.L_x_302) ;  /* 0x000000e000007945 */ /* 0x000fe20003800200 */
[----:B------:R-:W-:Y:S02]  /*6f20*/  ISETP.GE.AND P3, PT, R7, R0, PT ;  /* 0x000000000700720c */ /* 0x000fe40003f66270 */
[----:B------:R-:W-:Y:S01]  /*6f30*/  LOP3.LUT R7, R33, 0x1000, RZ, 0xfc, !PT ;  /* 0x0000100021077812 */ /* 0x000fe200078efcff */
[----:B------:R-:W-:Y:S10]  /*6f40*/  @P2 BRA `(.L_x_303) ;  /* 0x0000000000282947 */ /* 0x000ff40003800000 */
[----:B01----:R-:W0:Y:S01]  /*6f50*/  LDS.U8 R3, [R2+0x400] ;  /* 0x0004000002037984 */ /* 0x003e220000000000 */
        /* <DEDUP_REMOVED lines=9> */
.L_x_303:
[----:B------:R-:W-:Y:S05]  /*6ff0*/  BSYNC.RECONVERGENT B0 ;  /* 0x0000000000007941 */ /* 0x000fea0003800200 */
.L_x_302:
[----:B------:R-:W-:Y:S01]  /*7000*/  NOP ;  /* 0x0000000000007918 */ /* 0x000fe20000000000 */
[----:B------:R-:W-:Y:S01]  /*7010*/  BSSY.RECONVERGENT B0, `(.L_x_304) ;  /* 0x000000e000007945 */ /* 0x000fe20003800200 */
[----:B------:R-:W-:Y:S01]  /*7020*/  ISETP.GE.AND P2, PT, R7, R0, PT ;  /* 0x000000000700720c */ /* 0x000fe20003f46270 */
[----:B------:R-:W-:Y:S02]  /*7030*/  VIADD R7, R33, 0x1200 ;  /* 0x0000120021077836 */ /* 0x000fe40000000000 */
[----:B------:R-:W-:Y:S10]  /*7040*/  @P1 BRA `(.L_x_305) ;  /* 0x0000000000281947 */ /* 0x000ff40003800000 */
[----:B012---:R-:W0:Y:S01]  /*7050*/  LDS.U8 R3, [R2+0x600] ;  /* 0x0006000002037984 */ /* 0x007e220000000000 */
        /* <DEDUP_REMOVED lines=9> */
.L_x_305:
[----:B------:R-:W-:Y:S05]  /*70f0*/  BSYNC.RECONVERGENT B0 ;  /* 0x0000000000007941 */ /* 0x000fea0003800200 */
.L_x_304:
[----:B------:R-:W-:Y:S01]  /*7100*/  NOP ;  /* 0x0000000000007918 */ /* 0x000fe20000000000 */
[----:B------:R-:W-:Y:S01]  /*7110*/  BSSY.RECONVERGENT B0, `(.L_x_306) ;  /* 0x000000e000007945 */ /* 0x000fe20003800200 */
[----:B------:R-:W-:Y:S02]  /*7120*/  ISETP.GE.AND P1, PT, R7, R0, PT ;  /* 0x000000000700720c */ /* 0x000fe40003f26270 */
[----:B------:R-:W-:Y:S01]  /*7130*/  LOP3.LUT R7, R33, 0x1400, RZ, 0xfc, !PT ;  /* 0x0000140021077812 */ /* 0x000fe200078efcff */
[----:B------:R-:W-:Y:S10]  /*7140*/  @P0 BRA `(.L_x_307) ;  /* 0x0000000000280947 */ /* 0x000ff40003800000 */
[----:B0123--:R-:W0:Y:S01]  /*7150*/  LDS.U8 R3, [R2+0x800] ;  /* 0x0008000002037984 */ /* 0x00fe220000000000 */
        /* <DEDUP_REMOVED lines=9> */
.L_x_307:
[----:B------:R-:W-:Y:S05]  /*71f0*/  BSYNC.RECONVERGENT B0 ;  /* 0x0000000000007941 */ /* 0x000fea0003800200 */
.L_x_306:
[----:B------:R-:W-:Y:S01]  /*7200*/  NOP ;  /* 0x0000000000007918 */ /* 0x000fe20000000000 */
[----:B------:R-:W-:Y:S01]  /*7210*/  BSSY.RECONVERGENT B0, `(.L_x_308) ;  /* 0x000000e000007945 */ /* 0x000fe20003800200 */
[----:B------:R-:W-:Y:S01]  /*7220*/  ISETP.GE.AND P0, PT, R7, R0, PT ;  /* 0x000000000700720c */ /* 0x000fe20003f06270 */
[----:B------:R-:W-:Y:S02]  /*7230*/  VIADD R7, R33, 0x1600 ;  /* 0x0000160021077836 */ /* 0x000fe40000000000 */
[----:B------:R-:W-:Y:S10]  /*7240*/  @P4 BRA `(.L_x_309) ;  /* 0x0000000000284947 */ /* 0x000ff40003800000 */
[----:B01234-:R-:W0:Y:S01]  /*7250*/  LDS.U8 R3, [R2+0xa00] ;  /* 0x000a000002037984 */ /* 0x01fe220000000000 */
        /* <DEDUP_REMOVED lines=9> */
.L_x_309:
[----:B------:R-:W-:Y:S05]  /*72f0*/  BSYNC.RECONVERGENT B0 ;  /* 0x0000000000007941 */ /* 0x000fea0003800200 */
.L_x_308:
[----:B------:R-:W-:Y:S01]  /*7300*/  NOP ;  /* 0x0000000000007918 */ /* 0x000fe20000000000 */
[----:B------:R-:W-:Y:S01]  /*7310*/  BSSY.RECONVERGENT B0, `(.L_x_310) ;  /* 0x000000e000007945 */ /* 0x000fe20003800200 */
[----:B------:R-:W-:Y:S02]  /*7320*/  ISETP.GE.AND P4, PT, R7, R0, PT ;  /* 0x000000000700720c */ /* 0x000fe40003f86270 */
[----:B------:R-:W-:Y:S01]  /*7330*/  LOP3.LUT R7, R33, 0x1800, RZ, 0xfc, !PT ;  /* 0x0000180021077812 */ /* 0x000fe200078efcff */
        /* <DEDUP_REMOVED lines=11> */
.L_x_311:
[----:B------:R-:W-:Y:S05]  /*73f0*/  BSYNC.RECONVERGENT B0 ;  /* 0x0000000000007941 */ /* 0x000fea0003800200 */
.L_x_310:
        /* <DEDUP_REMOVED lines=15> */
.L_x_313:
[----:B------:R-:W-:Y:S05]  /*74f0*/  BSYNC.RECONVERGENT B0 ;  /* 0x0000000000007941 */ /* 0x000fea0003800200 */
.L_x_312:
        /* <DEDUP_REMOVED lines=15> */
.L_x_315:
[----:B------:R-:W-:Y:S05]  /*75f0*/  BSYNC.RECONVERGENT B0 ;  /* 0x0000000000007941 */ /* 0x000fea0003800200 */
.L_x_314:
        /* <DEDUP_REMOVED lines=15> */
.L_x_317:
[----:B------:R-:W-:Y:S05]  /*76f0*/  BSYNC.RECONVERGENT B0 ;  /* 0x0000000000007941 */ /* 0x000fea0003800200 */
.L_x_316:
        /* <DEDUP_REMOVED lines=15> */
.L_x_319:
[----:B------:R-:W-:Y:S05]  /*77f0*/  BSYNC.RECONVERGENT B0 ;  /* 0x0000000000007941 */ /* 0x000fea0003800200 */
.L_x_318:
        /* <DEDUP_REMOVED lines=15> */
.L_x_321:
[----:B------:R-:W-:Y:S05]  /*78f0*/  BSYNC.RECONVERGENT B0 ;  /* 0x0000000000007941 */ /* 0x000fea0003800200 */
.L_x_320:
[----:B------:R-:W-:Y:S01]  /*7900*/  NOP ;  /* 0x0000000000007918 */ /* 0x000fe20000000000 */
[----:B------:R-:W-:Y:S01]  /*7910*/  BSSY.RECONVERGENT B0, `(.L_x_322) ;  /* 0x000000d000007945 */ /* 0x000fe20003800200 */
[----:B------:R-:W-:-:S03]  /*7920*/  ISETP.GE.AND P4, PT, R7, R0, PT ;  /* 0x000000000700720c */ /* 0x000fc60003f86270 */
        /* <DEDUP_REMOVED lines=11> */
.L_x_323:
[----:B------:R-:W-:Y:S05]  /*79e0*/  BSYNC.RECONVERGENT B0 ;  /* 0x0000000000007941 */ /* 0x000fea0003800200 */
.L_x_322:
[----:B------:R-:W-:Y:S01]  /*79f0*/  NOP ;  /* 0x0000000000007918 */ /* 0x000fe20000000000 */
[----:B------:R-:W-:Y:S04]  /*7a00*/  BSSY.RECONVERGENT B0, `(.L_x_324) ;  /* 0x000000c000007945 */ /* 0x000fe80003800200 */
[----:B------:R-:W-:Y:S05]  /*7a10*/  @P3 BRA `(.L_x_325) ;  /* 0x0000000000283947 */ /* 0x000fea0003800000 */
        /* <DEDUP_REMOVED lines=10> */
.L_x_325:
[----:B------:R-:W-:Y:S05]  /*7ac0*/  BSYNC.RECONVERGENT B0 ;  /* 0x0000000000007941 */ /* 0x000fea0003800200 */
.L_x_324:
        /* <DEDUP_REMOVED lines=13> */
.L_x_327:
[----:B------:R-:W-:Y:S05]  /*7ba0*/  BSYNC.RECONVERGENT B0 ;  /* 0x0000000000007941 */ /* 0x000fea0003800200 */
.L_x_326:
        /* <DEDUP_REMOVED lines=13> */
.L_x_329:
[----:B------:R-:W-:Y:S05]  /*7c80*/  BSYNC.RECONVERGENT B0 ;  /* 0x0000000000007941 */ /* 0x000fea0003800200 */
.L_x_328:
        /* <DEDUP_REMOVED lines=13> */
.L_x_331:
[----:B------:R-:W-:Y:S05]  /*7d60*/  BSYNC.RECONVERGENT B0 ;  /* 0x0000000000007941 */ /* 0x000fea0003800200 */
.L_x_330:
        /* <DEDUP_REMOVED lines=13> */
.L_x_333:
[----:B------:R-:W-:Y:S05]  /*7e40*/  BSYNC.RECONVERGENT B0 ;  /* 0x0000000000007941 */ /* 0x000fea0003800200 */
.L_x_332:
[----:B------:R-:W-:Y:S01]  /*7e50*/  NOP ;  /* 0x0000000000007918 */ /* 0x000fe20000000000 */
[----:B------:R-:W0:Y:S02]  /*7e60*/  LDS.U8 R2, [R2+0x2400] ;  /* 0x0024000002027984 */ /* 0x000e240000000000 */
[----:B01234-:R-:W-:-:S04]  /*7e70*/  SHF.R.U32.HI R3, RZ, UR5, R2 ;  /* 0x00000005ff037c19 */ /* 0x01ffc80008011602 */
[----:B------:R-:W-:-:S05]  /*7e80*/  LOP3.LUT R3, R3, UR4, RZ, 0x30, !PT ;  /* 0x0000000403037c12 */ /* 0x000fca000f8e30ff */
[----:B------:R-:W-:Y:S01]  /*7e90*/  IMAD R28, R3, 0x8, R28 ;  /* 0x00000008031c7824 */ /* 0x000fe200078e021c */
[----:B------:R-:W-:-:S04]  /*7ea0*/  LOP3.LUT R3, R33, 0x2400, RZ, 0xfc, !PT ;  /* 0x0000240021037812 */ /* 0x000fc800078efcff */
[----:B------:R-:W0:Y:S01]  /*7eb0*/  LDS.64 R4, [R28+0x4ca0] ;  /* 0x004ca0001c047984 */ /* 0x000e220000000a00 */
[----:B------:R-:W-:-:S13]  /*7ec0*/  ISETP.GE.AND P0, PT, R3, R0, PT ;  /* 0x000000000300720c */ /* 0x000fda0003f06270 */
[----:B------:R-:W0:Y:S01]  /*7ed0*/  @!P0 LDC.64 R6, c[0x0][0x3a0] ;  /* 0x0000e800ff068b82 */ /* 0x000e220000000a00 */
[----:B------:R-:W-:Y:S02]  /*7ee0*/  @!P0 LOP3.LUT R3, R2, 0x80, RZ, 0x3c, !PT ;  /* 0x0000008002038812 */ /* 0x000fe400078e3cff */
[----:B0-----:R-:W-:-:S04]  /*7ef0*/  @!P0 IADD3 R4, P1, P2, R4, R6, R33 ;  /* 0x0000000604048210 */ /* 0x001fc80007a3e021 */
[----:B------:R-:W-:-:S05]  /*7f00*/  @!P0 IADD3.X R5, PT, PT, R5, R7, RZ, P1, P2 ;  /* 0x0000000705058210 */ /* 0x000fca0000fe44ff */
[----:B------:R-:W-:Y:S01]  /*7f10*/  @!P0 STG.E.U8 desc[UR8][R4.64+0x2400], R3 ;  /* 0x0024000304008986 */ /* 0x000fe2000c101108 */
[----:B------:R-:W-:Y:S01]  /*7f20*/  NOP ;  /* 0x0000000000007918 */ /* 0x000fe20000000000 */
[----:B------:R-:W-:Y:S05]  /*7f30*/  EXIT ;  /* 0x000000000000794d */ /* 0x000fea0003800000 */
.L_x_247:
[----:B------:R-:W-:Y:S02]  /*7f40*/  IMAD.MOV.U32 R55, RZ, RZ, R43 ;  /* 0x000000ffff377224 */ /* 0x000fe400078e002b */
[----:B------:R-:W-:Y:S02]  /*7f50*/  IMAD.MOV.U32 R57, RZ, RZ, 0x1 ;  /* 0x00000001ff397424 */ /* 0x000fe400078e00ff */
[----:B------:R-:W-:Y:S02]  /*7f60*/  IMAD.MOV.U32 R59, RZ, RZ, RZ ;  /* 0x000000ffff3b7224 */ /* 0x000fe400078e00ff */
[----:B------:R-:W-:-:S07]  /*7f70*/  IMAD.MOV.U32 R53, RZ, RZ, -0x1 ;  /* 0xffffffffff357424 */ /* 0x000fce00078e00ff */
[----:B------:R-:W-:Y:S05]  /*7f80*/  WARPSYNC.COLLECTIVE R53, `(.L_x_334) ;  /* 0x0000000035087348 */ /* 0x000fea0003c00000 */
[----:B------:R0:W1:Y:S02]  /*7f90*/  SHFL.UP P0, R51, R55, R57, R59 ;  /* 0x0400003937337389 */ /* 0x000064000000003b */
[----:B01----:R-:W-:Y:S05]  /*7fa0*/  ENDCOLLECTIVE ;  /* 0x000000000000791b */ /* 0x003fea0003800000 */
.L_x_334:
[----:B------:R-:W-:Y:S02]  /*7fb0*/  IMAD.MOV.U32 R57, RZ, RZ, 0x2 ;  /* 0x00000002ff397424 */ /* 0x000fe400078e00ff */
[----:B------:R-:W-:-:S04]  /*7fc0*/  IMAD.MOV.U32 R60, RZ, RZ, R51 ;  /* 0x000000ffff3c7224 */ /* 0x000fc800078e0033 */
[----:B------:R-:W-:-:S04]  /*7fd0*/  @P0 IMAD.IADD R60, R43, 0x1, R60 ;  /* 0x000000012b3c0824 */ /* 0x000fc800078e023c */
[----:B------:R-:W-:-:S07]  /*7fe0*/  IMAD.MOV.U32 R55, RZ, RZ, R60 ;  /* 0x000000ffff377224 */ /* 0x000fce00078e003c */
[----:B------:R-:W-:Y:S05]  /*7ff0*/  WARPSYNC.COLLECTIVE R53, `(.L_x_335) ;  /* 0x0000000035087348 */ /* 0x000fea0003c00000 */
[----:B------:R0:W1:Y:S02]  /*8000*/  SHFL.UP P0, R51, R55, R57, R59 ;  /* 0x0400003937337389 */ /* 0x000064000000003b */
[----:B01----:R-:W-:Y:S05]  /*8010*/  ENDCOLLECTIVE ;  /* 0x000000000000791b */ /* 0x003fea0003800000 */
.L_x_335:
[----:B------:R-:W-:Y:S02]  /*8020*/  IMAD.MOV.U32 R57, RZ, RZ, 0x4 ;  /* 0x00000004ff397424 */ /* 0x000fe400078e00ff */
[----:B------:R-:W-:-:S04]  /*8030*/  IMAD.MOV.U32 R45, RZ, RZ, R51 ;  /* 0x000000ffff2d7224 */ /* 0x000fc800078e0033 */
[----:B------:R-:W-:-:S04]  /*8040*/  @P0 IMAD.IADD R45, R60, 0x1, R45 ;  /* 0x000000013c2d0824 */ /* 0x000fc800078e022d */
[----:B------:R-:W-:-:S07]  /*8050*/  IMAD.MOV.U32 R55, RZ, RZ, R45 ;  /* 0x000000ffff377224 */ /* 0x000fce00078e002d */
[----:B------:R-:W-:Y:S05]  /*8060*/  WARPSYNC.COLLECTIVE R53, `(.L_x_336) ;  /* 0x0000000035087348 */ /* 0x000fea0003c00000 */
[----:B------:R0:W1:Y:S02]  /*8070*/  SHFL.UP P0, R51, R55, R57, R59 ;  /* 0x0400003937337389 */ /* 0x000064000000003b */
[----:B01----:R-:W-:Y:S05]  /*8080*/  ENDCOLLECTIVE ;  /* 0x000000000000791b */ /* 0x003fea0003800000 */
.L_x_336:
[----:B------:R-:W-:Y:S02]  /*8090*/  IMAD.MOV.U32 R57, RZ, RZ, 0x8 ;  /* 0x00000008ff397424 */ /* 0x000fe400078e00ff */
[----:B------:R-:W-:-:S04]  /*80a0*/  IMAD.MOV.U32 R47, RZ, RZ, R51 ;  /* 0x000000ffff2f7224 */ /* 0x000fc800078e0033 */
[----:B------:R-:W-:-:S04]  /*80b0*/  @P0 IMAD.IADD R47, R45, 0x1, R47 ;  /* 0x000000012d2f0824 */ /* 0x000fc800078e022f */
[----:B------:R-:W-:-:S07]  /*80c0*/  IMAD.MOV.U32 R55, RZ, RZ, R47 ;  /* 0x000000ffff377224 */ /* 0x000fce00078e002f */
[----:B------:R-:W-:Y:S05]  /*80d0*/  WARPSYNC.COLLECTIVE R53, `(.L_x_337) ;  /* 0x0000000035087348 */ /* 0x000fea0003c00000 */
[----:B------:R0:W1:Y:S02]  /*80e0*/  SHFL.UP P0, R51, R55, R57, R59 ;  /* 0x0400003937337389 */ /* 0x000064000000003b */
[----:B01----:R-:W-:Y:S05]  /*80f0*/  ENDCOLLECTIVE ;  /* 0x000000000000791b */ /* 0x003fea0003800000 */
.L_x_337:
[----:B------:R-:W-:Y:S02]  /*8100*/  IMAD.MOV.U32 R57, RZ, RZ, 0x10 ;  /* 0x00000010ff397424 */ /* 0x000fe400078e00ff */
[----:B------:R-:W-:-:S04]  /*8110*/  IMAD.MOV.U32 R49, RZ, RZ, R51 ;  /* 0x000000ffff317224 */ /* 0x000fc800078e0033 */
[----:B------:R-:W-:-:S04]  /*8120*/  @P0 IMAD.IADD R49, R47, 0x1, R49 ;  /* 0x000000012f310824 */ /* 0x000fc800078e0231 */
[----:B------:R-:W-:-:S07]  /*8130*/  IMAD.MOV.U32 R55, RZ, RZ, R49 ;  /* 0x000000ffff377224 */ /* 0x000fce00078e0031 */
[----:B------:R-:W-:Y:S05]  /*8140*/  WARPSYNC.COLLECTIVE R53, `(.L_x_338) ;  /* 0x0000000035087348 */ /* 0x000fea0003c00000 */
[----:B------:R0:W1:Y:S02]  /*8150*/  SHFL.UP P0, R51, R55, R57, R59 ;  /* 0x0400003937337389 */ /* 0x000064000000003b */
[----:B01----:R-:W-:Y:S05]  /*8160*/  ENDCOLLECTIVE ;  /* 0x000000000000791b */ /* 0x003fea0003800000 */
.L_x_338:
[----:B------:R-:W-:Y:S05]  /*8170*/  BRA `(.L_x_339) ;  /* 0xffffffa400287947 */ /* 0x000fea000383ffff */
.L_x_340:
        /* <DEDUP_REMOVED lines=16> */
.L_x_658:


//--------------------- .text._ZN3cub18CUB_300001_SM_10006detail10radix_sort33DeviceRadixSortExclusiveSumKernelINS1_5radix10policy_hubIcNS0_8NullTypeEyE10Policy1000EyEEvPT0_ --------------------------
	.section	.text._ZN3cub18CUB_300001_SM_10006detail10radix_sort33DeviceRadixSortExclusiveSumKernelINS1_5radix10policy_hubIcNS0_8NullTypeEyE10Policy1000EyEEvPT0_,"ax",@progbits
	.align	128
        .global         _ZN3cub18CUB_300001_SM_10006detail10radix_sort33DeviceRadixSortExclusiveSumKernelINS1_5radix10policy_hubIcNS0_8NullTypeEyE10Policy1000EyEEvPT0_
        .type           _ZN3cub18CUB_300001_SM_10006detail10radix_sort33DeviceRadixSortExclusiveSumKernelINS1_5radix10policy_hubIcNS0_8NullTypeEyE10Policy1000EyEEvPT0_,@function
        .size           _ZN3cub18CUB_300001_SM_10006detail10radix_sort33DeviceRadixSortExclusiveSumKernelINS1_5radix10policy_hubIcNS0_8NullTypeEyE10Policy1000EyEEvPT0_,(.L_x_659 - _ZN3cub18CUB_300001_SM_10006detail10radix_sort33DeviceRadixSortExclusiveSumKernelINS1_5radix10policy_hubIcNS0_8NullTypeEyE10Policy1000EyEEvPT0_)
        .other          _ZN3cub18CUB_300001_SM_10006detail10radix_sort33DeviceRadixSortExclusiveSumKernelINS1_5radix10policy_hubIcNS0_8NullTypeEyE10Policy1000EyEEvPT0_,@"STO_CUDA_ENTRY STV_DEFAULT"
_ZN3cub18CUB_300001_SM_10006detail10radix_sort33DeviceRadixSortExclusiveSumKernelINS1_5radix10policy_hubIcNS0_8NullTypeEyE10Policy1000EyEEvPT0_:
.text._ZN3cub18CUB_300001_SM_10006detail10radix_sort33DeviceRadixSortExclusiveSumKernelINS1_5radix10policy_hubIcNS0_8NullTypeEyE10Policy1000EyEEvPT0_:
        /* <DEDUP_REMOVED lines=63> */
.L_x_353:
        /* <DEDUP_REMOVED lines=28> */
.L_x_341:
[----:B------:R-:W-:Y:S05]  /*05b0*/  WARPSYNC.ALL ;  /* 0x0000000000007948 */ /* 0x000fea0003800000 */
[----:B------:R-:W-:Y:S06]  /*05c0*/  BAR.SYNC.DEFER_BLOCKING 0x0 ;  /* 0x0000000000007b1d */ /* 0x000fec0000010000 */
[----:B------:R-:W-:Y:S05]  /*05d0*/  @P1 EXIT ;  /* 0x000000000000194d */ /* 0x000fea0003800000 */
[----:B01----:R-:W0:Y:S04]  /*05e0*/  LDS.64 R2, [R0+0x10] ;  /* 0x0000100000027984 */ /* 0x003e280000000a00 */
[----:B0-----:R-:W-:Y:S01]  /*05f0*/  STG.E.64 desc[UR4][R16.64], R2 ;  /* 0x0000000210007986 */ /* 0x001fe2000c101b04 */
[----:B------:R-:W-:Y:S05]  /*0600*/  EXIT ;  /* 0x000000000000794d */ /* 0x000fea0003800000 */
.L_x_342:
[----:B------:R-:W-:Y:S02]  /*0610*/  IMAD.MOV.U32 R24, RZ, RZ, R20 ;  /* 0x000000ffff187224 */ /* 0x000fe400078e0014 */
[----:B------:R-:W-:Y:S02]  /*0620*/  IMAD.MOV.U32 R23, RZ, RZ, 0x1 ;  /* 0x00000001ff177424 */ /* 0x000fe400078e00ff */
[----:B------:R-:W-:Y:S02]  /*0630*/  IMAD.MOV.U32 R22, RZ, RZ, RZ ;  /* 0x000000ffff167224 */ /* 0x000fe400078e00ff */
[----:B------:R-:W-:-:S07]  /*0640*/  IMAD.MOV.U32 R21, RZ, RZ, -0x1 ;  /* 0xffffffffff157424 */ /* 0x000fce00078e00ff */
[----:B------:R-:W-:Y:S05]  /*0650*/  WARPSYNC.COLLECTIVE R21, `(.L_x_343) ;  /* 0x0000000015087348 */ /* 0x000fea0003c00000 */
[----:B------:R0:W1:Y:S02]  /*0660*/  SHFL.UP P0, R25, R24, R23, R22 ;  /* 0x0400001718197389 */ /* 0x0000640000000016 */
[----:B01----:R-:W-:Y:S05]  /*0670*/  ENDCOLLECTIVE ;  /* 0x000000000000791b */ /* 0x003fea0003800000 */
.L_x_343:
[----:B------:R-:W-:Y:S02]  /*0680*/  IMAD.MOV.U32 R24, RZ, RZ, R19 ;  /* 0x000000ffff187224 */ /* 0x000fe400078e0013 */
[----:B------:R-:W-:-:S07]  /*0690*/  IMAD.MOV.U32 R27, RZ, RZ, R25 ;  /* 0x000000ffff1b7224 */ /* 0x000fce00078e0019 */
[----:B------:R-:W-:Y:S05]  /*06a0*/  WARPSYNC.COLLECTIVE R21, `(.L_x_344) ;  /* 0x0000000015087348 */ /* 0x000fea0003c00000 */
[----:B------:R0:W1:Y:S02]  /*06b0*/  SHFL.UP P0, R25, R24, R23, R22 ;  /* 0x0400001718197389 */ /* 0x0000640000000016 */
[----:B01----:R-:W-:Y:S05]  /*06c0*/  ENDCOLLECTIVE ;  /* 0x000000000000791b */ /* 0x003fea0003800000 */
.L_x_344:
        /* <DEDUP_REMOVED lines=9> */
.L_x_345:
[----:B------:R-:W-:Y:S02]  /*0760*/  IMAD.MOV.U32 R24, RZ, RZ, R26 ;  /* 0x000000ffff187224 */ /* 0x000fe400078e001a */
[----:B------:R-:W-:-:S07]  /*0770*/  IMAD.MOV.U32 R28, RZ, RZ, R25 ;  /* 0x000000ffff1c7224 */ /* 0x000fce00078e0019 */
[----:B------:R-:W-:Y:S05]  /*0780*/  WARPSYNC.COLLECTIVE R21, `(.L_x_346) ;  /* 0x0000000015087348 */ /* 0x000fea0003c00000 */
[----:B------:R0:W1:Y:S02]  /*0790*/  SHFL.UP P0, R25, R24, R23, R22 ;  /* 0x0400001718197389 */ /* 0x0000640000000016 */
[----:B01----:R-:W-:Y:S05]  /*07a0*/  ENDCOLLECTIVE ;  /* 0x000000000000791b */ /* 0x003fea0003800000 */
.L_x_346:
        /* <DEDUP_REMOVED lines=9> */
.L_x_347:
[----:B------:R-:W-:Y:S02]  /*0840*/  IMAD.MOV.U32 R24, RZ, RZ, R29 ;  /* 0x000000ffff187224 */ /* 0x000fe400078e001d */
[----:B------:R-:W-:-:S07]  /*0850*/  IMAD.MOV.U32 R27, RZ, RZ, R25 ;  /* 0x000000ffff1b7224 */ /* 0x000fce00078e0019 */
[----:B------:R-:W-:Y:S05]  /*0860*/  WARPSYNC.COLLECTIVE R21, `(.L_x_348) ;  /* 0x0000000015087348 */ /* 0x000fea0003c00000 */
[----:B------:R0:W1:Y:S02]  /*0870*/  SHFL.UP P0, R25, R24, R23, R22 ;  /* 0x0400001718197389 */ /* 0x0000640000000016 */
[----:B01----:R-:W-:Y:S05]  /*0880*/  ENDCOLLECTIVE ;  /* 0x000000000000791b */ /* 0x003fea0003800000 */
.L_x_348:
        /* <DEDUP_REMOVED lines=9> */
.L_x_349:
[----:B------:R-:W-:Y:S02]  /*0920*/  IMAD.MOV.U32 R24, RZ, RZ, R29 ;  /* 0x000000ffff187224 */ /* 0x000fe400078e001d */
[----:B------:R-:W-:-:S07]  /*0930*/  IMAD.MOV.U32 R27, RZ, RZ, R25 ;  /* 0x000000ffff1b7224 */ /* 0x000fce00078e0019 */
[----:B------:R-:W-:Y:S05]  /*0940*/  WARPSYNC.COLLECTIVE R21, `(.L_x_350) ;  /* 0x0000000015087348 */ /* 0x000fea0003c00000 */
[----:B------:R0:W1:Y:S02]  /*0950*/  SHFL.UP P0, R25, R24, R23, R22 ;  /* 0x0400001718197389 */ /* 0x0000640000000016 */
[----:B01----:R-:W-:Y:S05]  /*0960*/  ENDCOLLECTIVE ;  /* 0x000000000000791b */ /* 0x003fea0003800000 */
.L_x_350:
        /* <DEDUP_REMOVED lines=9> */
.L_x_351:
[----:B------:R-:W-:Y:S02]  /*0a00*/  IMAD.MOV.U32 R24, RZ, RZ, R26 ;  /* 0x000000ffff187224 */ /* 0x000fe400078e001a */
[----:B------:R-:W-:-:S07]  /*0a10*/  IMAD.MOV.U32 R28, RZ, RZ, R25 ;  /* 0x000000ffff1c7224 */ /* 0x000fce00078e0019 */
[----:B------:R-:W-:Y:S05]  /*0a20*/  WARPSYNC.COLLECTIVE R21, `(.L_x_352) ;  /* 0x0000000015087348 */ /* 0x000fea0003c00000 */
[----:B------:R0:W1:Y:S02]  /*0a30*/  SHFL.UP P0, R25, R24, R23, R22 ;  /* 0x0400001718197389 */ /* 0x0000640000000016 */
[----:B01----:R-:W-:Y:S05]  /*0a40*/  ENDCOLLECTIVE ;  /* 0x000000000000791b */ /* 0x003fea0003800000 */
.L_x_352:
[----:B------:R-:W-:Y:S05]  /*0a50*/  BRA `(.L_x_353) ;  /* 0xfffffff800647947 */ /* 0x000fea000383ffff */
.L_x_354:
        /* <DEDUP_REMOVED lines=10> */
.L_x_659:


//--------------------- .text._ZN3cub18CUB_300001_SM_10006detail10radix_sort30DeviceRadixSortHistogramKernelINS1_5radix10policy_hubIcNS0_8NullTypeEyE10Policy1000ELNS0_9SortOrderE0EcyNS1_21identity_decomposer_tEEEvPT2_PKT1_SB_iiT3_ --------------------------
	.section	.text._ZN3cub18CUB_300001_SM_10006detail10radix_sort30DeviceRadixSortHistogramKernelINS1_5radix10policy_hubIcNS0_8NullTypeEyE10Policy1000ELNS0_9SortOrderE0EcyNS1_21identity_decomposer_tEEEvPT2_PKT1_SB_iiT3_,"ax",@progbits
	.align	128
        .global         _ZN3cub18CUB_300001_SM_10006detail10radix_sort30DeviceRadixSortHistogramKernelINS1_5radix10policy_hubIcNS0_8NullTypeEyE10Policy1000ELNS0_9SortOrderE0EcyNS1_21identity_decomposer_tEEEvPT2_PKT1_SB_iiT3_
        .type           _ZN3cub18CUB_300001_SM_10006detail10radix_sort30DeviceRadixSortHistogramKernelINS1_5radix10policy_hubIcNS0_8NullTypeEyE10Policy1000ELNS0_9SortOrderE0EcyNS1_21identity_decomposer_tEEEvPT2_PKT1_SB_iiT3_,@function
        .size           _ZN3cub18CUB_300001_SM_10006detail10radix_sort30DeviceRadixSortHistogramKernelINS1_5radix10policy_hubIcNS0_8NullTypeEyE10Policy1000ELNS0_9SortOrderE0EcyNS1_21identity_decomposer_tEEEvPT2_PKT1_SB_iiT3_,(.L_x_660 - _ZN3cub18CUB_300001_SM_10006detail10radix_sort30DeviceRadixSortHistogramKernelINS1_5radix10policy_hubIcNS0_8NullTypeEyE10Policy1000ELNS0_9SortOrderE0EcyNS1_21identity_decomposer_tEEEvPT2_PKT1_SB_iiT3_)
        .other          _ZN3cub18CUB_300001_SM_10006detail10radix_sort30DeviceRadixSortHistogramKernelINS1_5radix10policy_hubIcNS0_8NullTypeEyE10Policy1000ELNS0_9SortOrderE0EcyNS1_21identity_decomposer_tEEEvPT2_PKT1_SB_iiT3_,@"STO_CUDA_ENTRY STV_DEFAULT"
_ZN3cub18CUB_300001_SM_10006detail10radix_sort30DeviceRadixSortHistogramKernelINS1_5radix10policy_hubIcNS0_8NullTypeEyE10Policy1000ELNS0_9SortOrderE0EcyNS1_21identity_decomposer_tEEEvPT2_PKT1_SB_iiT3_:
.text._ZN3cub18CUB_300001_SM_10006detail10radix_sort30DeviceRadixSortHistogramKernelINS1_5radix10policy_hubIcNS0_8NullTypeEyE10Policy1000ELNS0_9SortOrderE0EcyNS1_21identity_decomposer_tEEEvPT2_PKT1_SB_iiT3_:
[----:B------:R-:W-:Y:S01]  /*0000*/  LDC R1, c[0x0][0x37c] ;  /* 0x0000df00ff017b82 */ /* 0x000fe20000000800 */
[----:B------:R-:W0:Y:S02]  /*0010*/  LDCU.64 UR6, c[0x0][0x390] ;  /* 0x00007200ff0677ac */ /* 0x000e240008000a00 */
[----:B0-----:R-:W-:-:S04]  /*0020*/  ISETP.NE.U32.AND P0, PT, RZ, UR6, PT ;  /* 0x00000006ff007c0c */ /* 0x001fc8000bf05070 */
[----:B------:R-:W-:-:S13]  /*0030*/  ISETP.NE.AND.EX P0, PT, RZ, UR7, PT, P0 ;  /* 0x00000007ff007c0c */ /* 0x000fda000bf05300 */
[----:B------:R-:W-:Y:S05]  /*0040*/  @!P0 EXIT ;  /* 0x000000000000894d */ /* 0x000fea0003800000 */
[----:B------:R-:W-:Y:S01]  /*0050*/  UIADD3 UR11, UP0, UPT, UR6, -0x1, URZ ;  /* 0xffffffff060b7890 */ /* 0x000fe2000ff1e0ff */
[----:B------:R-:W0:Y:S01]  /*0060*/  S2R R5, SR_TID.X ;  /* 0x0000000000057919 */ /* 0x000e220000002100 */
[----:B------:R-:W1:Y:S01]  /*0070*/  LDCU.64 UR4, c[0x0][0x398] ;  /* 0x00007300ff0477ac */ /* 0x000e620008000a00 */
[----:B------:R-:W2:Y:S01]  /*0080*/  S2UR UR8, SR_CTAID.X ;  /* 0x00000000000879c3 */ /* 0x000ea20000002500 */
[----:B------:R-:W-:Y:S01]  /*0090*/  UIADD3.X UR12, UPT, UPT, UR7, -0x1, URZ, UP0, !UPT ;  /* 0xffffffff070c7890 */ /* 0x000fe200087fe4ff */
[----:B------:R-:W3:Y:S03]  /*00a0*/  LDCU.64 UR20, c[0x0][0x358] ;  /* 0x00006b00ff1477ac */ /* 0x000ee60008000a00 */
[----:B------:R-:W-:Y:S01]  /*00b0*/  USHF.R.U64 UR11, UR11, 0x1e, UR12 ;  /* 0x0000001e0b0b7899 */ /* 0x000fe2000800120c */
[----:B------:R-:W4:Y:S03]  /*00c0*/  LDCU UR28, c[0x0][0x370] ;  /* 0x00006e00ff1c77ac */ /* 0x000f260008000800 */
[----:B------:R-:W-:-:S02]  /*00d0*/  UIADD3 UR11, UP0, UPT, UR11, 0x1, URZ ;  /* 0x000000010b0b7890 */ /* 0x000fc4000ff1e0ff */
[----:B-1----:R-:W-:Y:S02]  /*00e0*/  UIADD3 UR4, UPT, UPT, UR5, 0x7, -UR4 ;  /* 0x0000000705047890 */ /* 0x002fe4000fffe804 */
[----:B------:R-:W-:Y:S02]  /*00f0*/  ULEA.HI.X UR12, UR12, URZ, URZ, 0x2, UP0 ;  /* 0x000000ff0c0c7291 */ /* 0x000fe400080f14ff */
[----:B------:R-:W-:Y:S02]  /*0100*/  UISETP.LT.U32.AND UP0, UPT, UR11, UR6, UPT ;  /* 0x000000060b00728c */ /* 0x000fe4000bf01070 */
[----:B------:R-:W-:Y:S02]  /*0110*/  USHF.R.S32.HI UR5, URZ, 0x1f, UR4 ;  /* 0x0000001fff057899 */ /* 0x000fe40008011404 */
[----:B------:R-:W-:Y:S02]  /*0120*/  UISETP.LT.U32.AND.EX UP0, UPT, UR12, UR7, UPT, UP0 ;  /* 0x000000070c00728c */ /* 0x000fe4000bf01100 */
[----:B------:R-:W-:-:S02]  /*0130*/  ULEA.HI UR5, UR5, UR4, URZ, 0x3 ;  /* 0x0000000405057291 */ /* 0x000fc4000f8f18ff */
[----:B------:R-:W-:Y:S01]  /*0140*/  USEL UR11, UR11, UR6, UP0 ;  /* 0x000000060b0b7287 */ /* 0x000fe20008000000 */
[----:B0-----:R-:W-:Y:S01]  /*0150*/  VIADD R18, R5, 0x780 ;  /* 0x0000078005127836 */ /* 0x001fe20000000000 */
[----:B------:R-:W-:Y:S02]  /*0160*/  USEL UR12, UR12, UR7, UP0 ;  /* 0x000000070c0c7287 */ /* 0x000fe40008000000 */
[----:B------:R-:W-:Y:S02]  /*0170*/  UISETP.GE.AND UP0, UPT, UR4, 0x8, UPT ;  /* 0x000000080400788c */ /* 0x000fe4000bf06270 */
[----:B------:R-:W-:Y:S02]  /*0180*/  USHF.R.S32.HI UR5, URZ, 0x3, UR5 ;  /* 0x00000003ff057899 */ /* 0x000fe40008011405 */
[----:B--2---:R-:W-:Y:S02]  /*0190*/  USHF.L.U32 UR8, UR8, 0xb, URZ ;  /* 0x0000000b08087899 */ /* 0x004fe400080006ff */
[----:B------:R-:W-:Y:S01]  /*01a0*/  PLOP3.LUT P0, PT, PT, PT, UP0, 0x80, 0x8 ;  /* 0x000000000008781c */ /* 0x000fe20003f0f008 */
[----:B------:R-:W-:-:S02]  /*01b0*/  UIADD3 UR22, UPT, UPT, UR5, -0x1, URZ ;  /* 0xffffffff05167890 */ /* 0x000fc4000fffe0ff */
[----:B------:R-:W-:Y:S01]  /*01c0*/  ULOP3.LUT UR23, UR5, 0xf, URZ, 0xc0, !UPT ;  /* 0x0000000f05177892 */ /* 0x000fe2000f8ec0ff */
[----:B------:R-:W-:Y:S01]  /*01d0*/  ISETP.GT.U32.OR P0, PT, R5, 0xff, !P0 ;  /* 0x000000ff0500780c */ /* 0x000fe20004704470 */
[----:B------:R-:W-:Y:S02]  /*01e0*/  ULOP3.LUT UR24, UR5, 0x7, URZ, 0xc0, !UPT ;  /* 0x0000000705187892 */ /* 0x000fe4000f8ec0ff */
[----:B------:R-:W-:Y:S01]  /*01f0*/  ULOP3.LUT UR25, UR5, 0x3, URZ, 0xc0, !UPT ;  /* 0x0000000305197892 */ /* 0x000fe2000f8ec0ff */
[----:B------:R-:W-:Y:S01]  /*0200*/  P2R R17, PR, RZ, 0x1 ;  /* 0x00000001ff117803 */ /* 0x000fe20000000000 */
[----:B------:R-:W-:Y:S02]  /*0210*/  ULOP3.LUT UR26, UR5, 0xffffff0, URZ, 0xc0, !UPT ;  /* 0x0ffffff0051a7892 */ /* 0x000fe4000f8ec0ff */
[----:B------:R-:W-:Y:S02]  /*0220*/  ULOP3.LUT UR27, UR5, 0xffffff8, URZ, 0xc0, !UPT ;  /* 0x0ffffff8051b7892 */ /* 0x000fe4000f8ec0ff */
[----:B------:R-:W-:Y:S01]  /*0230*/  ULOP3.LUT UR9, UR5, 0x1, URZ, 0xc0, !UPT ;  /* 0x0000000105097892 */ /* 0x000fe2000f8ec0ff */
[----:B------:R-:W-:Y:S01]  /*0240*/  UMOV UR6, URZ ;  /* 0x000000ff00067c82 */ /* 0x000fe20008000000 */
[----:B---34-:R-:W-:-:S10]  /*0250*/  UMOV UR7, URZ ;  /* 0x000000ff00077c82 */ /* 0x018fd40008000000 */
.L_x_438:
[----:B------:R-:W-:Y:S01]  /*0260*/  ISETP.NE.AND P0, PT, R17, RZ, PT ;  /* 0x000000ff1100720c */ /* 0x000fe20003f05270 */
[----:B------:R-:W-:-:S12]  /*0270*/  BSSY.RECONVERGENT B0, `(.L_x_355) ;  /* 0x0000080000007945 */ /* 0x000fd80003800200 */
[----:B012345:R-:W-:Y:S05]  /*0280*/  @P0 BRA `(.L_x_356) ;  /* 0x0000000400f80947 */ /* 0x03ffea0003800000 */
[----:B------:R-:W0:Y:S01]  /*0290*/  S2UR UR5, SR_CgaCtaId ;  /* 0x00000000000579c3 */ /* 0x000e220000008800 */
[----:B------:R-:W-:Y:S01]  /*02a0*/  IMAD.U32 R0, RZ, RZ, UR22 ;  /* 0x00000016ff007e24 */ /* 0x000fe2000f8e00ff */
[----:B------:R-:W-:-:S04]  /*02b0*/  UMOV UR4, 0x400 ;  /* 0x0000040000047882 */ /* 0x000fc80000000000 */
[----:B------:R-:W-:Y:S01]  /*02c0*/  ISETP.GE.U32.AND P1, PT, R0, 0xf, PT ;  /* 0x0000000f0000780c */ /* 0x000fe20003f26070 */
[----:B------:R-:W-:Y:S01]  /*02d0*/  IMAD.MOV.U32 R0, RZ, RZ, RZ ;  /* 0x000000ffff007224 */ /* 0x000fe200078e00ff */
[----:B0-----:R-:W-:-:S06]  /*02e0*/  ULEA UR4, UR5, UR4, 0x18 ;  /* 0x0000000405047291 */ /* 0x001fcc000f8ec0ff */
[----:B------:R-:W-:-:S05]  /*02f0*/  LEA R7, R5, UR4, 0x2 ;  /* 0x0000000405077c11 */ /* 0x000fca000f8e10ff */
[----:B------:R-:W-:Y:S05]  /*0300*/  @!P1 BRA `(.L_x_357) ;  /* 0x00000000005c9947 */ /* 0x000fea0003800000 */
[----:B------:R-:W-:Y:S01]  /*0310*/  VIADD R0, R7, 0x2000 ;  /* 0x0000200007007836 */ /* 0x000fe20000000000 */
[----:B------:R-:W-:-:S12]  /*0320*/  UIADD3 UR4, UPT, UPT, -UR26, URZ, URZ ;  /* 0x000000ff1a047290 */ /* 0x000fd8000fffe1ff */
.L_x_358:
[----:B------:R-:W-:Y:S01]  /*0330*/  UIADD3 UR4, UPT, UPT, UR4, 0x10, URZ ;  /* 0x0000001004047890 */ /* 0x000fe2000fffe0ff */
[----:B------:R-:W-:Y:S03]  /*0340*/  STS [R0+-0x2000], RZ ;  /* 0xffe000ff00007388 */ /* 0x000fe60000000800 */
[----:B------:R-:W-:Y:S01]  /*0350*/  UISETP.NE.AND UP0, UPT, UR4, URZ, UPT ;  /* 0x000000ff0400728c */ /* 0x000fe2000bf05270 */
        /* <DEDUP_REMOVED lines=16> */
[----:B------:R-:W-:Y:S06]  /*0460*/  BRA.U UP0, `(.L_x_358) ;  /* 0xfffffffd00b07547 */ /* 0x000fec000b83ffff */
[----:B------:R-:W-:-:S07]  /*0470*/  IMAD.U32 R0, RZ, RZ, UR26 ;  /* 0x0000001aff007e24 */ /* 0x000fce000f8e00ff */
.L_x_357:
[----:B------:R-:W-:Y:S01]  /*0480*/  ISETP.NE.AND P0, PT, RZ, UR23, PT ;  /* 0x00000017ff007c0c */ /* 0x000fe2000bf05270 */
[----:B------:R-:W-:Y:S02]  /*0490*/  IMAD.U32 R4, RZ, RZ, UR24 ;  /* 0x00000018ff047e24 */ /* 0x000fe4000f8e00ff */
[----:B------:R-:W-:Y:S02]  /*04a0*/  IMAD.U32 R2, RZ, RZ, UR23 ;  /* 0x00000017ff027e24 */ /* 0x000fe4000f8e00ff */
[----:B------:R-:W-:Y:S02]  /*04b0*/  VIADD R4, R4, 0xffffffff ;  /* 0xffffffff04047836 */ /* 0x000fe40000000000 */
[----:B------:R-:W-:-:S06]  /*04c0*/  VIADD R2, R2, 0xffffffff ;  /* 0xffffffff02027836 */ /* 0x000fcc0000000000 */
[----:B------:R-:W-:Y:S05]  /*04d0*/  @!P0 BRA `(.L_x_359) ;  /* 0x00000000007c8947 */ /* 0x000fea0003800000 */
[----:B------:R-:W-:Y:S01]  /*04e0*/  ISETP.GE.U32.AND P2, PT, R2, 0x7, PT ;  /* 0x000000070200780c */ /* 0x000fe20003f46070 */
[----:B------:R-:W-:-:S12]  /*04f0*/  UISETP.NE.AND UP0, UPT, UR24, URZ, UPT ;  /* 0x000000ff1800728c */ /* 0x000fd8000bf05270 */
[----:B------:R-:W-:Y:S05]  /*0500*/  @!P2 BRA `(.L_x_360) ;  /* 0x000000000028a947 */ /* 0x000fea0003800000 */
[C---:B------:R-:W-:Y:S01]  /*0510*/  IMAD R3, R0.reuse, 0x400, R7 ;  /* 0x0000040000037824 */ /* 0x040fe200078e0207 */
[----:B------:R-:W-:-:S04]  /*0520*/  IADD3 R0, PT, PT, R0, 0x8, RZ ;  /* 0x0000000800007810 */ /* 0x000fc80007ffe0ff */
        /* <DEDUP_REMOVED lines=8> */
.L_x_360:
[----:B------:R-:W-:Y:S05]  /*05b0*/  BRA.U !UP0, `(.L_x_359) ;  /* 0x0000000108447547 */ /* 0x000fea000b800000 */
[----:B------:R-:W-:Y:S01]  /*05c0*/  ISETP.GE.U32.AND P2, PT, R4, 0x3, PT ;  /* 0x000000030400780c */ /* 0x000fe20003f46070 */
[----:B------:R-:W-:-:S12]  /*05d0*/  UISETP.NE.AND UP0, UPT, UR25, URZ, UPT ;  /* 0x000000ff1900728c */ /* 0x000fd8000bf05270 */
[C---:B0-----:R-:W-:Y:S02]  /*05e0*/  @P2 IMAD R3, R0.reuse, 0x400, R7 ;  /* 0x0000040000032824 */ /* 0x041fe400078e0207 */
[----:B------:R-:W-:-:S03]  /*05f0*/  @P2 VIADD R0, R0, 0x4 ;  /* 0x0000000400002836 */ /* 0x000fc60000000000 */
[----:B------:R1:W-:Y:S04]  /*0600*/  @P2 STS [R3], RZ ;  /* 0x000000ff03002388 */ /* 0x0003e80000000800 */
[----:B------:R1:W-:Y:S04]  /*0610*/  @P2 STS [R3+0x400], RZ ;  /* 0x000400ff03002388 */ /* 0x0003e80000000800 */
[----:B------:R1:W-:Y:S04]  /*0620*/  @P2 STS [R3+0x800], RZ ;  /* 0x000800ff03002388 */ /* 0x0003e80000000800 */
[----:B------:R1:W-:Y:S01]  /*0630*/  @P2 STS [R3+0xc00], RZ ;  /* 0x000c00ff03002388 */ /* 0x0003e20000000800 */
[----:B------:R-:W-:Y:S05]  /*0640*/  BRA.U !UP0, `(.L_x_359) ;  /* 0x0000000108207547 */ /* 0x000fea000b800000 */
[----:B------:R-:W-:Y:S01]  /*0650*/  IMAD R0, R0, 0x400, R7 ;  /* 0x0000040000007824 */ /* 0x000fe200078e0207 */
[----:B------:R-:W-:-:S04]  /*0660*/  UISETP.NE.AND UP0, UPT, UR25, 0x1, UPT ;  /* 0x000000011900788c */ /* 0x000fc8000bf05270 */
[----:B------:R2:W-:Y:S05]  /*0670*/  STS [R0], RZ ;  /* 0x000000ff00007388 */ /* 0x0005ea0000000800 */
[----:B------:R-:W-:Y:S05]  /*0680*/  BRA.U !UP0, `(.L_x_359) ;  /* 0x0000000108107547 */ /* 0x000fea000b800000 */
[----:B------:R-:W-:Y:S01]  /*0690*/  UISETP.NE.AND UP0, UPT, UR25, 0x2, UPT ;  /* 0x000000021900788c */ /* 0x000fe2000bf05270 */
[----:B------:R3:W-:Y:S05]  /*06a0*/  STS [R0+0x400], RZ ;  /* 0x000400ff00007388 */ /* 0x0007ea0000000800 */
[----:B------:R-:W-:-:S13]  /*06b0*/  PLOP3.LUT P2, PT, PT, PT, UP0, 0x80, 0x8 ;  /* 0x000000000008781c */ /* 0x000fda0003f4f008 */
[----:B------:R3:W-:Y:S02]  /*06c0*/  @P2 STS [R0+0x800], RZ ;  /* 0x000800ff00002388 */ /* 0x0007e40000000800 */
.L_x_359:
[----:B------:R-:W-:-:S13]  /*06d0*/  ISETP.GT.U32.AND P2, PT, R5, 0x7f, PT ;  /* 0x0000007f0500780c */ /* 0x000fda0003f44070 */
[----:B------:R-:W-:Y:S05]  /*06e0*/  @P2 BRA `(.L_x_356) ;  /* 0x0000000000e02947 */ /* 0x000fea0003800000 */
[----:B--23--:R-:W-:Y:S01]  /*06f0*/  IMAD.MOV.U32 R0, RZ, RZ, RZ ;  /* 0x000000ffff007224 */ /* 0x00cfe200078e00ff */
[----:B------:R-:W-:Y:S06]  /*0700*/  @!P1 BRA `(.L_x_361) ;  /* 0x0000000000589947 */ /* 0x000fec0003800000 */
[----:B------:R-:W-:-:S07]  /*0710*/  IMAD.MOV.U32 R0, RZ, RZ, RZ ;  /* 0x000000ffff007224 */ /* 0x000fce00078e00ff */
.L_x_362:
[C---:B012---:R-:W-:Y:S02]  /*0720*/  IMAD R3, R0.reuse, 0x400, R7 ;  /* 0x0000040000037824 */ /* 0x047fe400078e0207 */
[----:B------:R-:W-:-:S03]  /*0730*/  VIADD R0, R0, 0x10 ;  /* 0x0000001000007836 */ /* 0x000fc60000000000 */
[----:B------:R2:W-:Y:S02]  /*0740*/  STS [R3+0x200], RZ ;  /* 0x000200ff03007388 */ /* 0x0005e40000000800 */
[----:B------:R-:W-:Y:S02]  /*0750*/  ISETP.NE.AND P1, PT, R0, UR26, PT ;  /* 0x0000001a00007c0c */ /* 0x000fe4000bf25270 */
        /* <DEDUP_REMOVED lines=16> */
[----:B------:R-:W-:-:S07]  /*0860*/  IMAD.U32 R0, RZ, RZ, UR26 ;  /* 0x0000001aff007e24 */ /* 0x000fce000f8e00ff */
.L_x_361:
[----:B------:R-:W-:Y:S05]  /*0870*/  @!P0 BRA `(.L_x_356) ;  /* 0x00000000007c8947 */ /* 0x000fea0003800000 */
[----:B------:R-:W-:Y:S01]  /*0880*/  ISETP.GE.U32.AND P0, PT, R2, 0x7, PT ;  /* 0x000000070200780c */ /* 0x000fe20003f06070 */
[----:B------:R-:W-:-:S12]  /*0890*/  UISETP.NE.AND UP0, UPT, UR24, URZ, UPT ;  /* 0x000000ff1800728c */ /* 0x000fd8000bf05270 */
        /* <DEDUP_REMOVED lines=11> */
.L_x_363:
[----:B------:R-:W-:Y:S05]  /*0950*/  BRA.U !UP0, `(.L_x_356) ;  /* 0x0000000108447547 */ /* 0x000fea000b800000 */
[----:B------:R-:W-:Y:S01]  /*0960*/  ISETP.GE.U32.AND P0, PT, R4, 0x3, PT ;  /* 0x000000030400780c */ /* 0x000fe20003f06070 */
[----:B------:R-:W-:-:S12]  /*0970*/  UISETP.NE.AND UP0, UPT, UR25, URZ, UPT ;  /* 0x000000ff1900728c */ /* 0x000fd8000bf05270 */
[C---:B---3--:R-:W-:Y:S01]  /*0980*/  @P0 LEA R2, R0.reuse, R7, 0xa ;  /* 0x0000000700020211 */ /* 0x048fe200078e50ff */
[----:B------:R-:W-:-:S04]  /*0990*/  @P0 VIADD R0, R0, 0x4 ;  /* 0x0000000400000836 */ /* 0x000fc80000000000 */
[----:B------:R4:W-:Y:S04]  /*09a0*/  @P0 STS [R2+0x200], RZ ;  /* 0x000200ff02000388 */ /* 0x0009e80000000800 */
[----:B------:R4:W-:Y:S04]  /*09b0*/  @P0 STS [R2+0x600], RZ ;  /* 0x000600ff02000388 */ /* 0x0009e80000000800 */
[----:B------:R4:W-:Y:S04]  /*09c0*/  @P0 STS [R2+0xa00], RZ ;  /* 0x000a00ff02000388 */ /* 0x0009e80000000800 */
[----:B------:R4:W-:Y:S01]  /*09d0*/  @P0 STS [R2+0xe00], RZ ;  /* 0x000e00ff02000388 */ /* 0x0009e20000000800 */
[----:B------:R-:W-:Y:S05]  /*09e0*/  BRA.U !UP0, `(.L_x_356) ;  /* 0x0000000108207547 */ /* 0x000fea000b800000 */
[----:B------:R-:W-:Y:S01]  /*09f0*/  IMAD R0, R0, 0x400, R7 ;  /* 0x0000040000007824 */ /* 0x000fe200078e0207 */
[----:B------:R-:W-:-:S04]  /*0a00*/  UISETP.NE.AND UP0, UPT, UR25, 0x1, UPT ;  /* 0x000000011900788c */ /* 0x000fc8000bf05270 */
[----:B------:R3:W-:Y:S05]  /*0a10*/  STS [R0+0x200], RZ ;  /* 0x000200ff00007388 */ /* 0x0007ea0000000800 */
[----:B------:R-:W-:Y:S05]  /*0a20*/  BRA.U !UP0, `(.L_x_356) ;  /* 0x0000000108107547 */ /* 0x000fea000b800000 */
[----:B------:R-:W-:Y:S01]  /*0a30*/  UISETP.NE.AND UP0, UPT, UR25, 0x2, UPT ;  /* 0x000000021900788c */ /* 0x000fe2000bf05270 */
[----:B------:R0:W-:Y:S05]  /*0a40*/  STS [R0+0x600], RZ ;  /* 0x000600ff00007388 */ /* 0x0001ea0000000800 */
[----:B------:R-:W-:-:S13]  /*0a50*/  PLOP3.LUT P0, PT, PT, PT, UP0, 0x80, 0x8 ;  /* 0x000000000008781c */ /* 0x000fda0003f0f008 */
[----:B------:R0:W-:Y:S02]  /*0a60*/  @P0 STS [R0+0xa00], RZ ;  /* 0x000a00ff00000388 */ /* 0x0001e40000000800 */
.L_x_356:
[----:B------:R-:W-:Y:S05]  /*0a70*/  BSYNC.RECONVERGENT B0 ;  /* 0x0000000000007941 */ /* 0x000fea0003800200 */
.L_x_355:
        /* <DEDUP_REMOVED lines=16> */
.L_x_369:
        /* <DEDUP_REMOVED lines=14> */
[----:B01234-:R-:W0:Y:S02]  /*0c60*/  LDC.64 R2, c[0x0][0x388] ;  /* 0x0000e200ff027b82 */ /* 0x01fe240000000a00 */
[----:B0-----:R-:W-:-:S04]  /*0c70*/  IADD3 R2, P0, P1, R2, UR15, R5 ;  /* 0x0000000f02027c10 */ /* 0x001fc8000f91e005 */
[----:B------:R-:W-:-:S05]  /*0c80*/  IADD3.X R3, PT, PT, R3, UR16, RZ, P0, P1 ;  /* 0x0000001003037c10 */ /* 0x000fca00087e24ff */
        /* <DEDUP_REMOVED lines=17> */
.L_x_365:
[----:B01234-:R-:W0:Y:S01]  /*0da0*/  LDC.64 R2, c[0x0][0x388] ;  /* 0x0000e200ff027b82 */ /* 0x01fe220000000a00 */
[C---:B------:R-:W-:Y:S01]  /*0db0*/  VIADD R0, R5.reuse, 0x100 ;  /* 0x0000010005007836 */ /* 0x040fe20000000000 */
[C---:B------:R-:W-:Y:S01]  /*0dc0*/  ISETP.GE.AND P1, PT, R5.reuse, UR17, PT ;  /* 0x0000001105007c0c */ /* 0x040fe2000bf26270 */
[C---:B------:R-:W-:Y:S02]  /*0dd0*/  VIADD R6, R5.reuse, 0x80 ;  /* 0x0000008005067836 */ /* 0x040fe40000000000 */
[----:B------:R-:W-:Y:S01]  /*0de0*/  IMAD.MOV.U32 R11, RZ, RZ, 0x7f ;  /* 0x0000007fff0b7424 */ /* 0x000fe200078e00ff */
[----:B------:R-:W-:Y:S01]  /*0df0*/  ISETP.GE.AND P3, PT, R0, UR17, PT ;  /* 0x0000001100007c0c */ /* 0x000fe2000bf66270 */
[C---:B------:R-:W-:Y:S01]  /*0e00*/  VIADD R0, R5.reuse, 0x280 ;  /* 0x0000028005007836 */ /* 0x040fe20000000000 */
[----:B------:R-:W-:Y:S01]  /*0e10*/  ISETP.GE.AND P2, PT, R6, UR17, PT ;  /* 0x0000001106007c0c */ /* 0x000fe2000bf46270 */
[----:B------:R-:W-:Y:S02]  /*0e20*/  VIADD R4, R5, 0x180 ;  /* 0x0000018005047836 */ /* 0x000fe40000000000 */
[----:B------:R-:W-:-:S02]  /*0e30*/  IMAD.MOV.U32 R10, RZ, RZ, 0x7f ;  /* 0x0000007fff0a7424 */ /* 0x000fc400078e00ff */
[----:B------:R-:W-:Y:S01]  /*0e40*/  IMAD.MOV.U32 R12, RZ, RZ, 0x7f ;  /* 0x0000007fff0c7424 */ /* 0x000fe200078e00ff */
[----:B------:R-:W-:Y:S01]  /*0e50*/  ISETP.GE.AND P4, PT, R4, UR17, PT ;  /* 0x0000001104007c0c */ /* 0x000fe2000bf86270 */
[----:B------:R-:W-:Y:S01]  /*0e60*/  VIADD R4, R5, 0x200 ;  /* 0x0000020005047836 */ /* 0x000fe20000000000 */
[----:B0-----:R-:W-:-:S04]  /*0e70*/  IADD3 R2, P0, P5, R2, UR15, R5 ;  /* 0x0000000f02027c10 */ /* 0x001fc8000fd1e005 */
[----:B------:R-:W-:Y:S02]  /*0e80*/  IADD3.X R3, PT, PT, R3, UR16, RZ, P0, P5 ;  /* 0x0000001003037c10 */ /* 0x000fe400087ea4ff */
[----:B------:R-:W-:Y:S02]  /*0e90*/  ISETP.GE.AND P0, PT, R0, UR17, PT ;  /* 0x0000001100007c0c */ /* 0x000fe4000bf06270 */
[C---:B------:R-:W-:Y:S01]  /*0ea0*/  IADD3 R0, PT, PT, R5.reuse, 0x300, RZ ;  /* 0x0000030005007810 */ /* 0x040fe20007ffe0ff */
[----:B------:R1:W5:Y:S01]  /*0eb0*/  @!P1 LDG.E.U8 R11, desc[UR20][R2.64] ;  /* 0x00000014020b9981 */ /* 0x000362000c1e1100 */
[----:B------:R-:W-:Y:S02]  /*0ec0*/  ISETP.GE.AND P5, PT, R4, UR17, PT ;  /* 0x0000001104007c0c */ /* 0x000fe4000bfa6270 */
[----:B------:R-:W-:Y:S01]  /*0ed0*/  ISETP.GE.AND P1, PT, R0, UR17, PT ;  /* 0x0000001100007c0c */ /* 0x000fe2000bf26270 */
[C---:B------:R-:W-:Y:S01]  /*0ee0*/  VIADD R0, R5.reuse, 0x380 ;  /* 0x0000038005007836 */ /* 0x040fe20000000000 */
[----:B------:R1:W5:Y:S04]  /*0ef0*/  @!P2 LDG.E.U8 R10, desc[UR20][R2.64+0x80] ;  /* 0x00008014020aa981 */ /* 0x000368000c1e1100 */
[----:B------:R-:W-:Y:S01]  /*0f00*/  ISETP.GE.AND P2, PT, R0, UR17, PT ;  /* 0x0000001100007c0c */ /* 0x000fe2000bf46270 */
[----:B------:R-:W-:Y:S01]  /*0f10*/  IMAD.MOV.U32 R13, RZ, RZ, 0x7f ;  /* 0x0000007fff0d7424 */ /* 0x000fe200078e00ff */
[C---:B------:R-:W-:Y:S01]  /*0f20*/  LOP3.LUT R0, R5.reuse, 0x400, RZ, 0xfc, !PT ;  /* 0x0000040005007812 */ /* 0x040fe200078efcff */
[----:B------:R1:W5:Y:S03]  /*0f30*/  @!P3 LDG.E.U8 R12, desc[UR20][R2.64+0x100] ;  /* 0x00010014020cb981 */ /* 0x000366000c1e1100 */
[----:B------:R-:W-:Y:S01]  /*0f40*/  ISETP.GE.AND P3, PT, R0, UR17, PT ;  /* 0x0000001100007c0c */ /* 0x000fe2000bf66270 */
[----:B------:R-:W-:Y:S01]  /*0f50*/  VIADD R0, R5, 0x480 ;  /* 0x0000048005007836 */ /* 0x000fe20000000000 */
[----:B------:R1:W5:Y:S01]  /*0f60*/  @!P4 LDG.E.U8 R13, desc[UR20][R2.64+0x180] ;  /* 0x00018014020dc981 */ /* 0x000362000c1e1100 */
[----:B------:R-:W-:-:S03]  /*0f70*/  IMAD.MOV.U32 R14, RZ, RZ, 0x7f ;  /* 0x0000007fff0e7424 */ /* 0x000fc600078e00ff */
[----:B------:R-:W-:Y:S01]  /*0f80*/  ISETP.GE.AND P4, PT, R0, UR17, PT ;  /* 0x0000001100007c0c */ /* 0x000fe2000bf86270 */
[C---:B------:R-:W-:Y:S02]  /*0f90*/  VIADD R0, R5.reuse, 0x500 ;  /* 0x0000050005007836 */ /* 0x040fe40000000000 */
[----:B------:R-:W-:Y:S01]  /*0fa0*/  IMAD.MOV.U32 R16, RZ, RZ, 0x7f ;  /* 0x0000007fff107424 */ /* 0x000fe200078e00ff */
[----:B------:R1:W5:Y:S01]  /*0fb0*/  @!P5 LDG.E.U8 R14, desc[UR20][R2.64+0x200] ;  /* 0x00020014020ed981 */ /* 0x000362000c1e1100 */
[----:B------:R-:W-:Y:S01]  /*0fc0*/  IMAD.MOV.U32 R19, RZ, RZ, 0x7f ;  /* 0x0000007fff137424 */ /* 0x000fe200078e00ff */
[----:B------:R-:W-:Y:S01]  /*0fd0*/  ISETP.GE.AND P5, PT, R0, UR17, PT ;  /* 0x0000001100007c0c */ /* 0x000fe2000bfa6270 */
[C---:B------:R-:W-:Y:S02]  /*0fe0*/  VIADD R0, R5.reuse, 0x580 ;  /* 0x0000058005007836 */ /* 0x040fe40000000000 */
[----:B------:R-:W-:Y:S02]  /*0ff0*/  HFMA2 R15, -RZ, RZ, 0, 7.569789886474609375e-06 ;  /* 0x0000007fff0f7431 */ /* 0x000fe400000001ff */
[C---:B------:R-:W-:Y:S01]  /*1000*/  VIADD R4, R5.reuse, 0x600 ;  /* 0x0000060005047836 */ /* 0x040fe20000000000 */
[----:B------:R1:W5:Y:S01]  /*1010*/  @!P0 LDG.E.U8 R16, desc[UR20][R2.64+0x280] ;  /* 0x0002801402108981 */ /* 0x000362000c1e1100 */
[----:B------:R-:W-:Y:S01]  /*1020*/  IMAD.MOV.U32 R20, RZ, RZ, 0x7f ;  /* 0x0000007fff147424 */ /* 0x000fe200078e00ff */
[----:B------:R-:W-:Y:S01]  /*1030*/  ISETP.GE.AND P0, PT, R0, UR17, PT ;  /* 0x0000001100007c0c */ /* 0x000fe2000bf06270 */
[----:B------:R-:W-:Y:S01]  /*1040*/  IMAD.MOV.U32 R9, RZ, RZ, 0x7f ;  /* 0x0000007fff097424 */ /* 0x000fe200078e00ff */
[----:B------:R1:W5:Y:S01]  /*1050*/  @!P1 LDG.E.U8 R19, desc[UR20][R2.64+0x300] ;  /* 0x0003001402139981 */ /* 0x000362000c1e1100 */
[----:B------:R-:W-:Y:S01]  /*1060*/  ISETP.GE.AND P1, PT, R4, UR17, PT ;  /* 0x0000001104007c0c */ /* 0x000fe2000bf26270 */
[----:B------:R-:W-:-:S02]  /*1070*/  VIADD R0, R5, 0x680 ;  /* 0x0000068005007836 */ /* 0x000fc40000000000 */
[----:B------:R-:W-:Y:S01]  /*1080*/  VIADD R4, R5, 0x700 ;  /* 0x0000070005047836 */ /* 0x000fe20000000000 */
[----:B------:R1:W5:Y:S02]  /*1090*/  @!P2 LDG.E.U8 R20, desc[UR20][R2.64+0x380] ;  /* 0x000380140214a981 */ /* 0x000364000c1e1100 */
[----:B------:R-:W-:Y:S02]  /*10a0*/  ISETP.GE.AND P2, PT, R0, UR17, PT ;  /* 0x0000001100007c0c */ /* 0x000fe4000bf46270 */
[----:B------:R1:W5:Y:S01]  /*10b0*/  @!P3 LDG.E.U8 R15, desc[UR20][R2.64+0x400] ;  /* 0x00040014020fb981 */ /* 0x000362000c1e1100 */
[----:B------:R-:W-:-:S03]  /*10c0*/  ISETP.GE.AND P3, PT, R4, UR17, PT ;  /* 0x0000001104007c0c */ /* 0x000fc6000bf66270 */
[----:B------:R1:W5:Y:S01]  /*10d0*/  @!P4 LDG.E.U8 R9, desc[UR20][R2.64+0x480] ;  /* 0x000480140209c981 */ /* 0x000362000c1e1100 */
[----:B------:R-:W-:Y:S01]  /*10e0*/  ISETP.GE.AND P4, PT, R18, UR17, PT ;  /* 0x0000001112007c0c */ /* 0x000fe2000bf86270 */
[----:B------:R-:W-:Y:S02]  /*10f0*/  IMAD.MOV.U32 R8, RZ, RZ, 0x7f ;  /* 0x0000007fff087424 */ /* 0x000fe400078e00ff */
[----:B------:R-:W-:Y:S02]  /*1100*/  IMAD.MOV.U32 R7, RZ, RZ, 0x7f ;  /* 0x0000007fff077424 */ /* 0x000fe400078e00ff */
[----:B------:R-:W-:Y:S02]  /*1110*/  IMAD.MOV.U32 R6, RZ, RZ, 0x7f ;  /* 0x0000007fff067424 */ /* 0x000fe400078e00ff */
[----:B------:R-:W-:Y:S01]  /*1120*/  IMAD.MOV.U32 R4, RZ, RZ, 0x7f ;  /* 0x0000007fff047424 */ /* 0x000fe200078e00ff */
[----:B------:R1:W5:Y:S01]  /*1130*/  @!P5 LDG.E.U8 R8, desc[UR20][R2.64+0x500] ;  /* 0x000500140208d981 */ /* 0x000362000c1e1100 */
[----:B------:R-:W-:-:S02]  /*1140*/  IMAD.MOV.U32 R21, RZ, RZ, 0x7f ;  /* 0x0000007fff157424 */ /* 0x000fc400078e00ff */
[----:B------:R-:W-:Y:S01]  /*1150*/  IMAD.MOV.U32 R0, RZ, RZ, 0x7f ;  /* 0x0000007fff007424 */ /* 0x000fe200078e00ff */
[----:B------:R1:W5:Y:S04]  /*1160*/  @!P0 LDG.E.U8 R7, desc[UR20][R2.64+0x580] ;  /* 0x0005801402078981 */ /* 0x000368000c1e1100 */
[----:B------:R1:W5:Y:S04]  /*1170*/  @!P1 LDG.E.U8 R6, desc[UR20][R2.64+0x600] ;  /* 0x0006001402069981 */ /* 0x000368000c1e1100 */
[----:B------:R1:W5:Y:S04]  /*1180*/  @!P2 LDG.E.U8 R4, desc[UR20][R2.64+0x680] ;  /* 0x000680140204a981 */ /* 0x000368000c1e1100 */
[----:B------:R1:W5:Y:S04]  /*1190*/  @!P3 LDG.E.U8 R21, desc[UR20][R2.64+0x700] ;  /* 0x000700140215b981 */ /* 0x000368000c1e1100 */
[----:B------:R1:W5:Y:S02]  /*11a0*/  @!P4 LDG.E.U8 R0, desc[UR20][R2.64+0x780] ;  /* 0x000780140200c981 */ /* 0x000364000c1e1100 */
.L_x_366:
[----:B01----:R-:W0:Y:S02]  /*11b0*/  LDC.64 R2, c[0x0][0x398] ;  /* 0x0000e600ff027b82 */ /* 0x003e240000000a00 */
[----:B0-----:R-:W-:-:S13]  /*11c0*/  ISETP.GT.AND P0, PT, R3, R2, PT ;  /* 0x000000020300720c */ /* 0x001fda0003f04270 */
[----:B------:R-:W-:Y:S05]  /*11d0*/  @!P0 BRA `(.L_x_367) ;  /* 0x0000000400bc8947 */ /* 0x000fea0003800000 */
[----:B------:R-:W0:Y:S01]  /*11e0*/  S2UR UR15, SR_CgaCtaId ;  /* 0x00000000000f79c3 */ /* 0x000e220000008800 */
[----:B-----5:R-:W-:Y:S01]  /*11f0*/  LOP3.LUT R2, R21, 0x80, RZ, 0x3c, !PT ;  /* 0x0000008015027812 */ /* 0x020fe200078e3cff */
[----:B------:R-:W-:Y:S01]  /*1200*/  UMOV UR4, 0x400 ;  /* 0x0000040000047882 */ /* 0x000fe20000000000 */
[----:B------:R-:W-:Y:S01]  /*1210*/  LOP3.LUT R11, R11, 0x80, RZ, 0x3c, !PT ;  /* 0x000000800b0b7812 */ /* 0x000fe200078e3cff */
[----:B------:R-:W1:Y:S01]  /*1220*/  LDCU UR16, c[0x0][0x398] ;  /* 0x00007300ff1077ac */ /* 0x000e620008000800 */
[----:B------:R-:W-:Y:S02]  /*1230*/  LOP3.LUT R10, R10, 0x80, RZ, 0x3c, !PT ;  /* 0x000000800a0a7812 */ /* 0x000fe400078e3cff */
[----:B------:R-:W-:Y:S02]  /*1240*/  LOP3.LUT R0, R0, 0x80, RZ, 0x3c, !PT ;  /* 0x0000008000007812 */ /* 0x000fe400078e3cff */
[----:B------:R-:W-:Y:S02]  /*1250*/  LOP3.LUT R4, R4, 0x80, RZ, 0x3c, !PT ;  /* 0x0000008004047812 */ /* 0x000fe400078e3cff */
[----:B------:R-:W-:-:S02]  /*1260*/  LOP3.LUT R6, R6, 0x80, RZ, 0x3c, !PT ;  /* 0x0000008006067812 */ /* 0x000fc400078e3cff */
[----:B------:R-:W-:Y:S02]  /*1270*/  LOP3.LUT R7, R7, 0x80, RZ, 0x3c, !PT ;  /* 0x0000008007077812 */ /* 0x000fe400078e3cff */
[----:B------:R-:W-:Y:S02]  /*1280*/  LOP3.LUT R8, R8, 0x80, RZ, 0x3c, !PT ;  /* 0x0000008008087812 */ /* 0x000fe400078e3cff */
[----:B------:R-:W-:Y:S02]  /*1290*/  LOP3.LUT R9, R9, 0x80, RZ, 0x3c, !PT ;  /* 0x0000008009097812 */ /* 0x000fe400078e3cff */
[----:B------:R-:W-:Y:S02]  /*12a0*/  LOP3.LUT R15, R15, 0x80, RZ, 0x3c, !PT ;  /* 0x000000800f0f7812 */ /* 0x000fe400078e3cff */
[----:B------:R-:W-:Y:S02]  /*12b0*/  LOP3.LUT R20, R20, 0x80, RZ, 0x3c, !PT ;  /* 0x0000008014147812 */ /* 0x000fe400078e3cff */
[----:B------:R-:W-:Y:S01]  /*12c0*/  LOP3.LUT R19, R19, 0x80, RZ, 0x3c, !PT ;  /* 0x0000008013137812 */ /* 0x000fe200078e3cff */
[----:B0-----:R-:W-:Y:S01]  /*12d0*/  ULEA UR15, UR15, UR4, 0x18 ;  /* 0x000000040f0f7291 */ /* 0x001fe2000f8ec0ff */
[----:B------:R-:W-:-:S02]  /*12e0*/  LOP3.LUT R16, R16, 0x80, RZ, 0x3c, !PT ;  /* 0x0000008010107812 */ /* 0x000fc400078e3cff */
[----:B------:R-:W-:Y:S01]  /*12f0*/  LOP3.LUT R21, R14, 0x80, RZ, 0x3c, !PT ;  /* 0x000000800e157812 */ /* 0x000fe200078e3cff */
[----:B------:R-:W-:Y:S01]  /*1300*/  UMOV UR4, URZ ;  /* 0x000000ff00047c82 */ /* 0x000fe20008000000 */
[----:B------:R-:W-:Y:S02]  /*1310*/  LOP3.LUT R22, R13, 0x80, RZ, 0x3c, !PT ;  /* 0x000000800d167812 */ /* 0x000fe400078e3cff */
        /* <DEDUP_REMOVED lines=16> */
[----:B-1----:R-:W-:-:S07]  /*1420*/  LOP3.LUT R0, R0, 0xff, RZ, 0xc0, !PT ;  /* 0x000000ff00007812 */ /* 0x002fce00078ec0ff */
.L_x_368:
[----:B0-----:R-:W-:Y:S01]  /*1430*/  IMAD R22, RZ, RZ, -UR16 ;  /* 0x80000010ff167e24 */ /* 0x001fe2000f8e02ff */
[----:B------:R-:W-:Y:S01]  /*1440*/  ULOP3.LUT UR18, UR16, 0xff, URZ, 0xc0, !UPT ;  /* 0x000000ff10127892 */ /* 0x000fe2000f8ec0ff */
[----:B------:R-:W-:Y:S01]  /*1450*/  MOV R24, 0xffffffff ;  /* 0xffffffff00187802 */ /* 0x000fe20000000f00 */
[----:B------:R-:W-:Y:S02]  /*1460*/  ULEA UR17, UR4, UR15, 0xa ;  /* 0x0000000f04117291 */ /* 0x000fe4000f8e50ff */
[----:B------:R-:W-:Y:S01]  /*1470*/  VIADDMNMX R21, R22, R3, 0x8, PT ;  /* 0x0000000816157446 */ /* 0x000fe20003800103 */
[----:B------:R-:W-:Y:S01]  /*1480*/  UIADD3 UR16, UPT, UPT, UR16, 0x8, URZ ;  /* 0x0000000810107890 */ /* 0x000fe2000fffe0ff */
[----:B------:R-:W-:Y:S01]  /*1490*/  SHF.R.U32.HI R22, RZ, UR18, R14 ;  /* 0x00000012ff167c19 */ /* 0x000fe2000801160e */
[----:B------:R-:W-:Y:S01]  /*14a0*/  UIADD3 UR4, UPT, UPT, UR4, 0x1, URZ ;  /* 0x0000000104047890 */ /* 0x000fe2000fffe0ff */
[----:B------:R-:W-:Y:S02]  /*14b0*/  SHF.L.U32 R21, R24, R21, RZ ;  /* 0x0000001518157219 */ /* 0x000fe400000006ff */
[----:B------:R-:W-:-:S02]  /*14c0*/  SHF.R.U32.HI R24, RZ, UR18, R13 ;  /* 0x00000012ff187c19 */ /* 0x000fc4000801160d */
[----:B------:R-:W-:Y:S02]  /*14d0*/  SHF.R.U32.HI R26, RZ, UR18, R12 ;  /* 0x00000012ff1a7c19 */ /* 0x000fe4000801160c */
[-C--:B------:R-:W-:Y:S02]  /*14e0*/  LOP3.LUT R22, R22, R21.reuse, RZ, 0x30, !PT ;  /* 0x0000001516167212 */ /* 0x080fe400078e30ff */
[-C--:B------:R-:W-:Y:S02]  /*14f0*/  LOP3.LUT R24, R24, R21.reuse, RZ, 0x30, !PT ;  /* 0x0000001518187212 */ /* 0x080fe400078e30ff */
[----:B------:R-:W-:Y:S02]  /*1500*/  LOP3.LUT R26, R26, R21, RZ, 0x30, !PT ;  /* 0x000000151a1a7212 */ /* 0x000fe400078e30ff */
[----:B------:R-:W-:Y:S02]  /*1510*/  LEA R22, R22, UR17, 0x2 ;  /* 0x0000001116167c11 */ /* 0x000fe4000f8e10ff */
[----:B------:R-:W-:-:S02]  /*1520*/  SHF.R.U32.HI R28, RZ, UR18, R11 ;  /* 0x00000012ff1c7c19 */ /* 0x000fc4000801160b */
[----:B------:R-:W-:Y:S01]  /*1530*/  LEA R24, R24, UR17, 0x2 ;  /* 0x0000001118187c11 */ /* 0x000fe2000f8e10ff */
[----:B------:R0:W-:Y:S01]  /*1540*/  ATOMS.POPC.INC.32 RZ, [R22+URZ] ;  /* 0x0000000016ff7f8c */ /* 0x0001e2000d8000ff */
[----:B------:R-:W-:Y:S02]  /*1550*/  SHF.R.U32.HI R23, RZ, UR18, R10 ;  /* 0x00000012ff177c19 */ /* 0x000fe4000801160a */
[----:B------:R-:W-:Y:S01]  /*1560*/  LEA R26, R26, UR17, 0x2 ;  /* 0x000000111a1a7c11 */ /* 0x000fe2000f8e10ff */
[----:B------:R1:W-:Y:S01]  /*1570*/  ATOMS.POPC.INC.32 RZ, [R24+URZ] ;  /* 0x0000000018ff7f8c */ /* 0x0003e2000d8000ff */
[----:B------:R-:W-:Y:S02]  /*1580*/  SHF.R.U32.HI R25, RZ, UR18, R16 ;  /* 0x00000012ff197c19 */ /* 0x000fe40008011610 */
[----:B------:R-:W-:Y:S01]  /*1590*/  LOP3.LUT R28, R28, R21, RZ, 0x30, !PT ;  /* 0x000000151c1c7212 */ /* 0x000fe200078e30ff */
[----:B------:R2:W-:Y:S01]  /*15a0*/  ATOMS.POPC.INC.32 RZ, [R26+URZ] ;  /* 0x000000001aff7f8c */ /* 0x0005e2000d8000ff */
[----:B------:R-:W-:-:S02]  /*15b0*/  SHF.R.U32.HI R27, RZ, UR18, R19 ;  /* 0x00000012ff1b7c19 */ /* 0x000fc40008011613 */
[-C--:B------:R-:W-:Y:S02]  /*15c0*/  LOP3.LUT R23, R23, R21.reuse, RZ, 0x30, !PT ;  /* 0x0000001517177212 */ /* 0x080fe400078e30ff */
[----:B0-----:R-:W-:Y:S02]  /*15d0*/  SHF.R.U32.HI R22, RZ, UR18, R20 ;  /* 0x00000012ff167c19 */ /* 0x001fe40008011614 */
[----:B-1----:R-:W-:Y:S02]  /*15e0*/  SHF.R.U32.HI R24, RZ, UR18, R15 ;  /* 0x00000012ff187c19 */ /* 0x002fe4000801160f */
[----:B------:R-:W-:Y:S02]  /*15f0*/  LOP3.LUT R25, R25, R21, RZ, 0x30, !PT ;  /* 0x0000001519197212 */ /* 0x000fe400078e30ff */
[----:B------:R-:W-:Y:S02]  /*1600*/  LEA R28, R28, UR17, 0x2 ;  /* 0x000000111c1c7c11 */ /* 0x000fe4000f8e10ff */
[----:B--2---:R-:W-:-:S02]  /*1610*/  SHF.R.U32.HI R26, RZ, UR18, R9 ;  /* 0x00000012ff1a7c19 */ /* 0x004fc40008011609 */
[-C--:B------:R-:W-:Y:S01]  /*1620*/  LOP3.LUT R27, R27, R21.reuse, RZ, 0x30, !PT ;  /* 0x000000151b1b7212 */ /* 0x080fe200078e30ff */
[----:B------:R-:W-:Y:S01]  /*1630*/  ATOMS.POPC.INC.32 RZ, [R28+URZ] ;  /* 0x000000001cff7f8c */ /* 0x000fe2000d8000ff */
[----:B------:R-:W-:Y:S02]  /*1640*/  LEA R23, R23, UR17, 0x2 ;  /* 0x0000001117177c11 */ /* 0x000fe4000f8e10ff */
[----:B------:R-:W-:Y:S02]  /*1650*/  SHF.R.U32.HI R29, RZ, UR18, R8 ;  /* 0x00000012ff1d7c19 */ /* 0x000fe40008011608 */
[-C--:B------:R-:W-:Y:S01]  /*1660*/  LOP3.LUT R22, R22, R21.reuse, RZ, 0x30, !PT ;  /* 0x0000001516167212 */ /* 0x080fe200078e30ff */
[----:B------:R0:W-:Y:S01]  /*1670*/  ATOMS.POPC.INC.32 RZ, [R23+URZ] ;  /* 0x0000000017ff7f8c */ /* 0x0001e2000d8000ff */
[----:B------:R-:W-:Y:S02]  /*1680*/  LOP3.LUT R24, R24, R21, RZ, 0x30, !PT ;  /* 0x0000001518187212 */ /* 0x000fe400078e30ff */
[----:B------:R-:W-:-:S02]  /*1690*/  LEA R25, R25, UR17, 0x2 ;  /* 0x0000001119197c11 */ /* 0x000fc4000f8e10ff */
[-C--:B------:R-:W-:Y:S02]  /*16a0*/  LOP3.LUT R26, R26, R21.reuse, RZ, 0x30, !PT ;  /* 0x000000151a1a7212 */ /* 0x080fe400078e30ff */
[----:B------:R-:W-:Y:S01]  /*16b0*/  LEA R27, R27, UR17, 0x2 ;  /* 0x000000111b1b7c11 */ /* 0x000fe2000f8e10ff */
[----:B------:R-:W-:Y:S01]  /*16c0*/  ATOMS.POPC.INC.32 RZ, [R25+URZ] ;  /* 0x0000000019ff7f8c */ /* 0x000fe2000d8000ff */
[----:B------:R-:W-:Y:S02]  /*16d0*/  LOP3.LUT R29, R29, R21, RZ, 0x30, !PT ;  /* 0x000000151d1d7212 */ /* 0x000fe400078e30ff */
[----:B------:R-:W-:Y:S01]  /*16e0*/  LEA R22, R22, UR17, 0x2 ;  /* 0x0000001116167c11 */ /* 0x000fe2000f8e10ff */
[----:B------:R1:W-:Y:S01]  /*16f0*/  ATOMS.POPC.INC.32 RZ, [R27+URZ] ;  /* 0x000000001bff7f8c */ /* 0x0003e2000d8000ff */
[----:B0-----:R-:W-:Y:S02]  /*1700*/  LEA R23, R24, UR17, 0x2 ;  /* 0x0000001118177c11 */ /* 0x001fe4000f8e10ff */
[----:B------:R-:W-:Y:S01]  /*1710*/  LEA R26, R26, UR17, 0x2 ;  /* 0x000000111a1a7c11 */ /* 0x000fe2000f8e10ff */
[----:B------:R0:W-:Y:S01]  /*1720*/  ATOMS.POPC.INC.32 RZ, [R22+URZ] ;  /* 0x0000000016ff7f8c */ /* 0x0001e2000d8000ff */
[----:B------:R-:W-:-:S02]  /*1730*/  LEA R29, R29, UR17, 0x2 ;  /* 0x000000111d1d7c11 */ /* 0x000fc4000f8e10ff */
[----:B------:R-:W-:Y:S01]  /*1740*/  SHF.R.U32.HI R24, RZ, UR18, R7 ;  /* 0x00000012ff187c19 */ /* 0x000fe20008011607 */
[----:B------:R-:W-:Y:S01]  /*1750*/  ATOMS.POPC.INC.32 RZ, [R23+URZ] ;  /* 0x0000000017ff7f8c */ /* 0x000fe2000d8000ff */
[----:B------:R-:W-:Y:S02]  /*1760*/  SHF.R.U32.HI R28, RZ, UR18, R6 ;  /* 0x00000012ff1c7c19 */ /* 0x000fe40008011606 */
[----:B-1----:R-:W-:Y:S01]  /*1770*/  SHF.R.U32.HI R27, RZ, UR18, R4 ;  /* 0x00000012ff1b7c19 */ /* 0x002fe20008011604 */
[----:B------:R1:W-:Y:S01]  /*1780*/  ATOMS.POPC.INC.32 RZ, [R26+URZ] ;  /* 0x000000001aff7f8c */ /* 0x0003e2000d8000ff */
[-C--:B------:R-:W-:Y:S02]  /*1790*/  LOP3.LUT R25, R24, R21.reuse, RZ, 0x30, !PT ;  /* 0x0000001518197212 */ /* 0x080fe400078e30ff */
[----:B0-----:R-:W-:Y:S01]  /*17a0*/  LOP3.LUT R22, R28, R21, RZ, 0x30, !PT ;  /* 0x000000151c167212 */ /* 0x001fe200078e30ff */
[----:B------:R0:W-:Y:S01]  /*17b0*/  ATOMS.POPC.INC.32 RZ, [R29+URZ] ;  /* 0x000000001dff7f8c */ /* 0x0001e2000d8000ff */
[----:B------:R-:W-:-:S02]  /*17c0*/  ISETP.LE.AND P0, PT, R3, UR16, PT ;  /* 0x0000001003007c0c */ /* 0x000fc4000bf03270 */
[-C--:B------:R-:W-:Y:S02]  /*17d0*/  LOP3.LUT R24, R27, R21.reuse, RZ, 0x30, !PT ;  /* 0x000000151b187212 */ /* 0x080fe400078e30ff */
[----:B-1----:R-:W-:Y:S02]  /*17e0*/  SHF.R.U32.HI R26, RZ, UR18, R2 ;  /* 0x00000012ff1a7c19 */ /* 0x002fe40008011602 */
[----:B------:R-:W-:Y:S02]  /*17f0*/  LEA R25, R25, UR17, 0x2 ;  /* 0x0000001119197c11 */ /* 0x000fe4000f8e10ff */
[----:B0-----:R-:W-:Y:S02]  /*1800*/  SHF.R.U32.HI R29, RZ, UR18, R0 ;  /* 0x00000012ff1d7c19 */ /* 0x001fe40008011600 */
[-C--:B------:R-:W-:Y:S01]  /*1810*/  LOP3.LUT R23, R26, R21.reuse, RZ, 0x30, !PT ;  /* 0x000000151a177212 */ /* 0x080fe200078e30ff */
[----:B------:R0:W-:Y:S01]  /*1820*/  ATOMS.POPC.INC.32 RZ, [R25+URZ] ;  /* 0x0000000019ff7f8c */ /* 0x0001e2000d8000ff */
[----:B------:R-:W-:-:S02]  /*1830*/  LOP3.LUT R21, R29, R21, RZ, 0x30, !PT ;  /* 0x000000151d157212 */ /* 0x000fc400078e30ff */
[----:B------:R-:W-:Y:S02]  /*1840*/  LEA R22, R22, UR17, 0x2 ;  /* 0x0000001116167c11 */ /* 0x000fe4000f8e10ff */
[----:B------:R-:W-:Y:S02]  /*1850*/  LEA R24, R24, UR17, 0x2 ;  /* 0x0000001118187c11 */ /* 0x000fe4000f8e10ff */
[----:B------:R-:W-:Y:S01]  /*1860*/  LEA R23, R23, UR17, 0x2 ;  /* 0x0000001117177c11 */ /* 0x000fe2000f8e10ff */
[----:B------:R0:W-:Y:S01]  /*1870*/  ATOMS.POPC.INC.32 RZ, [R22+URZ] ;  /* 0x0000000016ff7f8c */ /* 0x0001e2000d8000ff */
[----:B------:R-:W-:-:S03]  /*1880*/  LEA R21, R21, UR17, 0x2 ;  /* 0x0000001115157c11 */ /* 0x000fc6000f8e10ff */
[----:B------:R0:W-:Y:S04]  /*1890*/  ATOMS.POPC.INC.32 RZ, [R24+URZ] ;  /* 0x0000000018ff7f8c */ /* 0x0001e8000d8000ff */
[----:B------:R0:W-:Y:S04]  /*18a0*/  ATOMS.POPC.INC.32 RZ, [R23+URZ] ;  /* 0x0000000017ff7f8c */ /* 0x0001e8000d8000ff */
[----:B------:R0:W-:Y:S01]  /*18b0*/  ATOMS.POPC.INC.32 RZ, [R21+URZ] ;  /* 0x0000000015ff7f8c */ /* 0x0001e2000d8000ff */
[----:B------:R-:W-:Y:S05]  /*18c0*/  @!P0 BRA `(.L_x_368) ;  /* 0xfffffff800d88947 */ /* 0x000fea000383ffff */
.L_x_367:
[----:B------:R-:W-:Y:S05]  /*18d0*/  BRA.U !UP0, `(.L_x_369) ;  /* 0xfffffff108a87547 */ /* 0x000fea000b83ffff */
.L_x_364:
[----:B------:R-:W-:Y:S01]  /*18e0*/  BAR.SYNC.DEFER_BLOCKING 0x0 ;  /* 0x0000000000007b1d */ /* 0x000fe20000010000 */
[----:B------:R-:W-:-:S05]  /*18f0*/  ISETP.NE.AND P0, PT, R17, RZ, PT ;  /* 0x000000ff1100720c */ /* 0x000fca0003f05270 */
[----:B------:R-:W-:Y:S08]  /*1900*/  BSSY.RECONVERGENT B0, `(.L_x_370) ;  /* 0x0000168000007945 */ /* 0x000ff00003800200 */
[----:B------:R-:W-:Y:S05]  /*1910*/  @P0 BRA `(.L_x_371) ;  /* 0x0000001400980947 */ /* 0x000fea0003800000 */
[----:B------:R-:W0:Y:S01]  /*1920*/  S2UR UR5, SR_CgaCtaId ;  /* 0x00000000000579c3 */ /* 0x000e220000008800 */
[----:B------:R-:W-:Y:S01]  /*1930*/  UISETP.GE.U32.AND UP0, UPT, UR22, 0x7, UPT ;  /* 0x000000071600788c */ /* 0x000fe2000bf06070 */
[----:B---34-:R-:W-:Y:S01]  /*1940*/  IMAD.MOV.U32 R2, RZ, RZ, RZ ;  /* 0x000000ffff027224 */ /* 0x018fe200078e00ff */
[----:B------:R-:W-:Y:S02]  /*1950*/  UMOV UR4, 0x400 ;  /* 0x0000040000047882 */ /* 0x000fe40000000000 */
[----:B0-----:R-:W-:-:S06]  /*1960*/  ULEA UR4, UR5, UR4, 0x18 ;  /* 0x0000000405047291 */ /* 0x001fcc000f8ec0ff */
[----:B--2--5:R-:W-:Y:S01]  /*1970*/  LEA R0, R5, UR4, 0x2 ;  /* 0x0000000405007c11 */ /* 0x024fe2000f8e10ff */
[----:B------:R-:W-:Y:S06]  /*1980*/  BRA.U !UP0, `(.L_x_372) ;  /* 0x0000000508607547 */ /* 0x000fec000b800000 */
[----:B-1----:R-:W0:Y:S01]  /*1990*/  LDC.64 R2, c[0x0][0x380] ;  /* 0x0000e000ff027b82 */ /* 0x002e220000000a00 */
[----:B------:R-:W-:-:S07]  /*19a0*/  IMAD.MOV.U32 R4, RZ, RZ, RZ ;  /* 0x000000ffff047224 */ /* 0x000fce00078e00ff */
.L_x_389:
[----:B----4-:R-:W-:Y:S01]  /*19b0*/  IMAD R7, R4, 0x400, R0 ;  /* 0x0000040004077824 */ /* 0x010fe200078e0200 */
[----:B------:R-:W-:Y:S04]  /*19c0*/  BSSY.RECONVERGENT B1, `(.L_x_373) ;  /* 0x000000f000017945 */ /* 0x000fe80003800200 */
[----:B012---:R-:W1:Y:S04]  /*19d0*/  LDS R22, [R7] ;  /* 0x0000000007167984 */ /* 0x007e680000000800 */
[----:B---3--:R2:W3:Y:S04]  /*19e0*/  LDS R9, [R7+0x400] ;  /* 0x0004000007097984 */ /* 0x0084e80000000800 */
        /* <DEDUP_REMOVED lines=12> */
.L_x_374:
[----:B------:R-:W-:Y:S05]  /*1ab0*/  BSYNC.RECONVERGENT B1 ;  /* 0x0000000000017941 */ /* 0x000fea0003800200 */
.L_x_373:
        /* <DEDUP_REMOVED lines=15> */
.L_x_376:
[----:B------:R-:W-:Y:S05]  /*1bb0*/  BSYNC.RECONVERGENT B1 ;  /* 0x0000000000017941 */ /* 0x000fea0003800200 */
.L_x_375:
[----:B------:R-:W-:Y:S04]  /*1bc0*/  BSSY.RECONVERGENT B1, `(.L_x_377) ;  /* 0x0000008000017945 */ /* 0x000fe80003800200 */
[----:B------:R-:W-:Y:S05]  /*1bd0*/  @!P0 BRA `(.L_x_378) ;  /* 0x0000000000188947 */ /* 0x000fea0003800000 */
[----:B01----:R-:W-:Y:S02]  /*1be0*/  IMAD R21, R4, 0x100, R5 ;  /* 0x0000010004157824 */ /* 0x003fe400078e0205 */
[----:B------:R-:W-:Y:S02]  /*1bf0*/  IMAD.MOV.U32 R22, RZ, RZ, R16 ;  /* 0x000000ffff167224 */ /* 0x000fe400078e0010 */
[----:B------:R-:W-:Y:S01]  /*1c00*/  IMAD.MOV.U32 R23, RZ, RZ, RZ ;  /* 0x000000ffff177224 */ /* 0x000fe200078e00ff */
[----:B------:R-:W-:-:S05]  /*1c10*/  IADD3 R21, PT, PT, R21, 0x200, RZ ;  /* 0x0000020015157810 */ /* 0x000fca0007ffe0ff */
[----:B------:R-:W-:-:S05]  /*1c20*/  IMAD.WIDE.U32 R20, R21, 0x8, R2 ;  /* 0x0000000815147825 */ /* 0x000fca00078e0002 */
[----:B------:R2:W-:Y:S02]  /*1c30*/  REDG.E.ADD.64.STRONG.GPU desc[UR20][R20.64], R22 ;  /* 0x000000161400798e */ /* 0x0005e4000c12e514 */
.L_x_378:
[----:B------:R-:W-:Y:S05]  /*1c40*/  BSYNC.RECONVERGENT B1 ;  /* 0x0000000000017941 */ /* 0x000fea0003800200 */
.L_x_377:
[----:B------:R-:W-:Y:S04]  /*1c50*/  BSSY.RECONVERGENT B1, `(.L_x_379) ;  /* 0x0000007000017945 */ /* 0x000fe80003800200 */
[----:B------:R-:W-:Y:S05]  /*1c60*/  @!P1 BRA `(.L_x_380) ;  /* 0x0000000000149947 */ /* 0x000fea0003800000 */
[----:B012---:R-:W-:Y:S02]  /*1c70*/  IMAD R21, R4, 0x100, R5 ;  /* 0x0000010004157824 */ /* 0x007fe400078e0205 */
[----:B------:R-:W-:Y:S02]  /*1c80*/  IMAD.MOV.U32 R15, RZ, RZ, RZ ;  /* 0x000000ffff0f7224 */ /* 0x000fe400078e00ff */
[----:B------:R-:W-:-:S04]  /*1c90*/  VIADD R21, R21, 0x300 ;  /* 0x0000030015157836 */ /* 0x000fc80000000000 */
[----:B------:R-:W-:-:S05]  /*1ca0*/  IMAD.WIDE.U32 R20, R21, 0x8, R2 ;  /* 0x0000000815147825 */ /* 0x000fca00078e0002 */
[----:B------:R3:W-:Y:S02]  /*1cb0*/  REDG.E.ADD.64.STRONG.GPU desc[UR20][R20.64], R14 ;  /* 0x0000000e1400798e */ /* 0x0007e4000c12e514 */
.L_x_380:
[----:B------:R-:W-:Y:S05]  /*1cc0*/  BSYNC.RECONVERGENT B1 ;  /* 0x0000000000017941 */ /* 0x000fea0003800200 */
.L_x_379:
[----:B------:R-:W-:Y:S04]  /*1cd0*/  BSSY.RECONVERGENT B1, `(.L_x_381) ;  /* 0x0000007000017945 */ /* 0x000fe80003800200 */
[----:B------:R-:W-:Y:S05]  /*1ce0*/  @!P2 BRA `(.L_x_382) ;  /* 0x000000000014a947 */ /* 0x000fea0003800000 */
[----:B---3--:R-:W-:Y:S02]  /*1cf0*/  IMAD R15, R4, 0x100, R5 ;  /* 0x00000100040f7824 */ /* 0x008fe400078e0205 */
[----:B------:R-:W-:Y:S02]  /*1d00*/  IMAD.MOV.U32 R13, RZ, RZ, RZ ;  /* 0x000000ffff0d7224 */ /* 0x000fe400078e00ff */
[----:B------:R-:W-:-:S04]  /*1d10*/  VIADD R15, R15, 0x400 ;  /* 0x000004000f0f7836 */ /* 0x000fc80000000000 */
[----:B------:R-:W-:-:S05]  /*1d20*/  IMAD.WIDE.U32 R14, R15, 0x8, R2 ;  /* 0x000000080f0e7825 */ /* 0x000fca00078e0002 */
[----:B------:R4:W-:Y:S02]  /*1d30*/  REDG.E.ADD.64.STRONG.GPU desc[UR20][R14.64], R12 ;  /* 0x0000000c0e00798e */ /* 0x0009e4000c12e514 */
.L_x_382:
[----:B------:R-:W-:Y:S05]  /*1d40*/  BSYNC.RECONVERGENT B1 ;  /* 0x0000000000017941 */ /* 0x000fea0003800200 */
.L_x_381:
[----:B------:R-:W-:Y:S04]  /*1d50*/  BSSY.RECONVERGENT B1, `(.L_x_383) ;  /* 0x0000007000017945 */ /* 0x000fe80003800200 */
[----:B------:R-:W-:Y:S05]  /*1d60*/  @!P3 BRA `(.L_x_384) ;  /* 0x000000000014b947 */ /* 0x000fea0003800000 */
[----:B----4-:R-:W-:Y:S02]  /*1d70*/  IMAD R13, R4, 0x100, R5 ;  /* 0x00000100040d7824 */ /* 0x010fe400078e0205 */
[----:B------:R-:W-:Y:S02]  /*1d80*/  HFMA2 R7, -RZ, RZ, 0, 0 ;  /* 0x00000000ff077431 */ /* 0x000fe400000001ff */
[----:B------:R-:W-:-:S04]  /*1d90*/  VIADD R13, R13, 0x500 ;  /* 0x000005000d0d7836 */ /* 0x000fc80000000000 */
[----:B------:R-:W-:-:S05]  /*1da0*/  IMAD.WIDE.U32 R12, R13, 0x8, R2 ;  /* 0x000000080d0c7825 */ /* 0x000fca00078e0002 */
[----:B------:R4:W-:Y:S02]  /*1db0*/  REDG.E.ADD.64.STRONG.GPU desc[UR20][R12.64], R6 ;  /* 0x000000060c00798e */ /* 0x0009e4000c12e514 */
.L_x_384:
[----:B------:R-:W-:Y:S05]  /*1dc0*/  BSYNC.RECONVERGENT B1 ;  /* 0x0000000000017941 */ /* 0x000fea0003800200 */
.L_x_383:
[----:B------:R-:W-:Y:S04]  /*1dd0*/  BSSY.RECONVERGENT B1, `(.L_x_385) ;  /* 0x0000007000017945 */ /* 0x000fe80003800200 */
[----:B------:R-:W-:Y:S05]  /*1de0*/  @!P4 BRA `(.L_x_386) ;  /* 0x000000000014c947 */ /* 0x000fea0003800000 */
[----:B----4-:R-:W-:Y:S02]  /*1df0*/  IMAD R7, R4, 0x100, R5 ;  /* 0x0000010004077824 */ /* 0x010fe400078e0205 */
[----:B------:R-:W-:Y:S02]  /*1e00*/  IMAD.MOV.U32 R9, RZ, RZ, RZ ;  /* 0x000000ffff097224 */ /* 0x000fe400078e00ff */
[----:B------:R-:W-:-:S04]  /*1e10*/  VIADD R7, R7, 0x600 ;  /* 0x0000060007077836 */ /* 0x000fc80000000000 */
[----:B------:R-:W-:-:S05]  /*1e20*/  IMAD.WIDE.U32 R6, R7, 0x8, R2 ;  /* 0x0000000807067825 */ /* 0x000fca00078e0002 */
[----:B------:R4:W-:Y:S02]  /*1e30*/  REDG.E.ADD.64.STRONG.GPU desc[UR20][R6.64], R8 ;  /* 0x000000080600798e */ /* 0x0009e4000c12e514 */
.L_x_386:
[----:B------:R-:W-:Y:S05]  /*1e40*/  BSYNC.RECONVERGENT B1 ;  /* 0x0000000000017941 */ /* 0x000fea0003800200 */
.L_x_385:
[----:B------:R-:W-:Y:S04]  /*1e50*/  BSSY.RECONVERGENT B1, `(.L_x_387) ;  /* 0x0000007000017945 */ /* 0x000fe80003800200 */
[----:B------:R-:W-:Y:S05]  /*1e60*/  @!P5 BRA `(.L_x_388) ;  /* 0x000000000014d947 */ /* 0x000fea0003800000 */
[----:B----4-:R-:W-:Y:S02]  /*1e70*/  IMAD R7, R4, 0x100, R5 ;  /* 0x0000010004077824 */ /* 0x010fe400078e0205 */
[----:B------:R-:W-:Y:S02]  /*1e80*/  IMAD.MOV.U32 R11, RZ, RZ, RZ ;  /* 0x000000ffff0b7224 */ /* 0x000fe400078e00ff */
[----:B------:R-:W-:-:S04]  /*1e90*/  VIADD R7, R7, 0x700 ;  /* 0x0000070007077836 */ /* 0x000fc80000000000 */
[----:B------:R-:W-:-:S05]  /*1ea0*/  IMAD.WIDE.U32 R6, R7, 0x8, R2 ;  /* 0x0000000807067825 */ /* 0x000fca00078e0002 */
[----:B------:R4:W-:Y:S02]  /*1eb0*/  REDG.E.ADD.64.STRONG.GPU desc[UR20][R6.64], R10 ;  /* 0x0000000a0600798e */ /* 0x0009e4000c12e514 */
.L_x_388:
[----:B------:R-:W-:Y:S05]  /*1ec0*/  BSYNC.RECONVERGENT B1 ;  /* 0x0000000000017941 */ /* 0x000fea0003800200 */
.L_x_387:
[----:B------:R-:W-:-:S05]  /*1ed0*/  VIADD R4, R4, 0x8 ;  /* 0x0000000804047836 */ /* 0x000fca0000000000 */
[----:B------:R-:W-:-:S13]  /*1ee0*/  ISETP.NE.AND P0, PT, R4, UR27, PT ;  /* 0x0000001b04007c0c */ /* 0x000fda000bf05270 */
[----:B------:R-:W-:Y:S05]  /*1ef0*/  @P0 BRA `(.L_x_389) ;  /* 0xfffffff800ac0947 */ /* 0x000fea000383ffff */
[----:B------:R-:W-:-:S07]  /*1f00*/  IMAD.U32 R2, RZ, RZ, UR27 ;  /* 0x0000001bff027e24 */ /* 0x000fce000f8e00ff */
.L_x_372:
[----:B------:R-:W-:Y:S02]  /*1f10*/  UISETP.NE.AND UP0, UPT, UR24, URZ, UPT ;  /* 0x000000ff1800728c */ /* 0x000fe4000bf05270 */
[----:B----4-:R-:W-:Y:S02]  /*1f20*/  IMAD.U32 R8, RZ, RZ, UR24 ;  /* 0x00000018ff087e24 */ /* 0x010fe4000f8e00ff */
[----:B------:R-:W-:-:S03]  /*1f30*/  IMAD.U32 R4, RZ, RZ, UR25 ;  /* 0x00000019ff047e24 */ /* 0x000fc6000f8e00ff */
[----:B------:R-:W-:Y:S01]  /*1f40*/  IADD3 R8, PT, PT, R8, -0x1, RZ ;  /* 0xffffffff08087810 */ /* 0x000fe20007ffe0ff */
[----:B------:R-:W-:Y:S01]  /*1f50*/  VIADD R4, R4, 0xffffffff ;  /* 0xffffffff04047836 */ /* 0x000fe20000000000 */
[----:B------:R-:W-:Y:S06]  /*1f60*/  BRA.U !UP0, `(.L_x_390) ;  /* 0x00000005086c7547 */ /* 0x000fec000b800000 */
[----:B------:R-:W-:-:S13]  /*1f70*/  ISETP.GE.U32.AND P0, PT, R8, 0x3, PT ;  /* 0x000000030800780c */ /* 0x000fda0003f06070 */
[----:B------:R-:W-:Y:S05]  /*1f80*/  @!P0 BRA `(.L_x_391) ;  /* 0x0000000000b88947 */ /* 0x000fea0003800000 */
[----:B-1----:R-:W-:Y:S01]  /*1f90*/  IMAD R3, R2, 0x400, R0 ;  /* 0x0000040002037824 */ /* 0x002fe200078e0200 */
[----:B------:R-:W-:Y:S04]  /*1fa0*/  BSSY.RECONVERGENT B1, `(.L_x_392) ;  /* 0x000000f000017945 */ /* 0x000fe80003800200 */
[----:B---3--:R-:W1:Y:S04]  /*1fb0*/  LDS R14, [R3] ;  /* 0x00000000030e7984 */ /* 0x008e680000000800 */
[----:B------:R-:W3:Y:S04]  /*1fc0*/  LDS R7, [R3+0x400] ;  /* 0x0004000003077984 */ /* 0x000ee80000000800 */
[----:B------:R-:W4:Y:S04]  /*1fd0*/  LDS R10, [R3+0x800] ;  /* 0x00080000030a7984 */ /* 0x000f280000000800 */
[----:B------:R-:W5:Y:S01]  /*1fe0*/  LDS R6, [R3+0xc00] ;  /* 0x000c000003067984 */ /* 0x000f620000000800 */
[----:B-1----:R-:W-:-:S02]  /*1ff0*/  ISETP.NE.AND P0, PT, R14, RZ, PT ;  /* 0x000000ff0e00720c */ /* 0x002fc40003f05270 */
[----:B---3--:R-:W-:Y:S02]  /*2000*/  ISETP.NE.AND P1, PT, R7, RZ, PT ;  /* 0x000000ff0700720c */ /* 0x008fe40003f25270 */
[----:B----4-:R-:W-:Y:S02]  /*2010*/  ISETP.NE.AND P2, PT, R10, RZ, PT ;  /* 0x000000ff0a00720c */ /* 0x010fe40003f45270 */
[----:B-----5:R-:W-:-:S07]  /*2020*/  ISETP.NE.AND P3, PT, R6, RZ, PT ;  /* 0x000000ff0600720c */ /* 0x020fce0003f65270 */
[----:B------:R-:W-:Y:S06]  /*2030*/  @!P0 BRA `(.L_x_393) ;  /* 0x0000000000148947 */ /* 0x000fec0003800000 */
[----:B------:R-:W1:Y:S01]  /*2040*/  LDC.64 R12, c[0x0][0x380] ;  /* 0x0000e000ff0c7b82 */ /* 0x000e620000000a00 */
[----:B------:R-:W-:Y:S02]  /*2050*/  IMAD R3, R2, 0x100, R5 ;  /* 0x0000010002037824 */ /* 0x000fe400078e0205 */
[----:B------:R-:W-:Y:S02]  /*2060*/  IMAD.MOV.U32 R15, RZ, RZ, RZ ;  /* 0x000000ffff0f7224 */ /* 0x000fe400078e00ff */
[----:B-1----:R-:W-:-:S05]  /*2070*/  IMAD.WIDE.U32 R12, R3, 0x8, R12 ;  /* 0x00000008030c7825 */ /* 0x002fca00078e000c */
[----:B------:R1:W-:Y:S02]  /*2080*/  REDG.E.ADD.64.STRONG.GPU desc[UR20][R12.64], R14 ;  /* 0x0000000e0c00798e */ /* 0x0003e4000c12e514 */
.L_x_393:
[----:B------:R-:W-:Y:S05]  /*2090*/  BSYNC.RECONVERGENT B1 ;  /* 0x0000000000017941 */ /* 0x000fea0003800200 */
.L_x_392:
[----:B------:R-:W-:Y:S04]  /*20a0*/  BSSY.RECONVERGENT B1, `(.L_x_394) ;  /* 0x0000009000017945 */ /* 0x000fe80003800200 */
[----:B------:R-:W-:Y:S05]  /*20b0*/  @!P1 BRA `(.L_x_395) ;  /* 0x00000000001c9947 */ /* 0x000fea0003800000 */
[----:B-1----:R-:W1:Y:S01]  /*20c0*/  LDC.64 R12, c[0x0][0x380] ;  /* 0x0000e000ff0c7b82 */ /* 0x002e620000000a00 */
[----:B------:R-:W-:Y:S02]  /*20d0*/  IMAD R3, R2, 0x100, R5 ;  /* 0x0000010002037824 */ /* 0x000fe400078e0205 */
[----:B------:R-:W-:Y:S02]  /*20e0*/  IMAD.MOV.U32 R14, RZ, RZ, R7 ;  /* 0x000000ffff0e7224 */ /* 0x000fe400078e0007 */
[----:B------:R-:W-:Y:S02]  /*20f0*/  VIADD R3, R3, 0x100 ;  /* 0x0000010003037836 */ /* 0x000fe40000000000 */
[----:B------:R-:W-:Y:S02]  /*2100*/  IMAD.MOV.U32 R15, RZ, RZ, RZ ;  /* 0x000000ffff0f7224 */ /* 0x000fe400078e00ff */
[----:B-1----:R-:W-:-:S05]  /*2110*/  IMAD.WIDE.U32 R12, R3, 0x8, R12 ;  /* 0x00000008030c7825 */ /* 0x002fca00078e000c */
[----:B------:R3:W-:Y:S02]  /*2120*/  REDG.E.ADD.64.STRONG.GPU desc[UR20][R12.64], R14 ;  /* 0x0000000e0c00798e */ /* 0x0007e4000c12e514 */
.L_x_395:
[----:B------:R-:W-:Y:S05]  /*2130*/  BSYNC.RECONVERGENT B1 ;  /* 0x0000000000017941 */ /* 0x000fea0003800200 */
.L_x_394:
[----:B------:R-:W-:Y:S04]  /*2140*/  BSSY.RECONVERGENT B1, `(.L_x_396) ;  /* 0x0000008000017945 */ /* 0x000fe80003800200 */
[----:B------:R-:W-:Y:S05]  /*2150*/  @!P2 BRA `(.L_x_397) ;  /* 0x000000000018a947 */ /* 0x000fea0003800000 */
[----:B-1-3--:R-:W1:Y:S01]  /*2160*/  LDC.64 R12, c[0x0][0x380] ;  /* 0x0000e000ff0c7b82 */ /* 0x00ae620000000a00 */
[----:B------:R-:W-:Y:S01]  /*2170*/  IMAD R3, R2, 0x100, R5 ;  /* 0x0000010002037824 */ /* 0x000fe200078e0205 */
[----:B------:R-:W-:-:S03]  /*2180*/  MOV R11, RZ ;  /* 0x000000ff000b7202 */ /* 0x000fc60000000f00 */
[----:B------:R-:W-:-:S04]  /*2190*/  VIADD R3, R3, 0x200 ;  /* 0x0000020003037836 */ /* 0x000fc80000000000 */
[----:B-1----:R-:W-:-:S05]  /*21a0*/  IMAD.WIDE.U32 R12, R3, 0x8, R12 ;  /* 0x00000008030c7825 */ /* 0x002fca00078e000c */
[----:B------:R4:W-:Y:S02]  /*21b0*/  REDG.E.ADD.64.STRONG.GPU desc[UR20][R12.64], R10 ;  /* 0x0000000a0c00798e */ /* 0x0009e4000c12e514 */
.L_x_397:
[----:B------:R-:W-:Y:S05]  /*21c0*/  BSYNC.RECONVERGENT B1 ;  /* 0x0000000000017941 */ /* 0x000fea0003800200 */
.L_x_396:
[----:B------:R-:W-:Y:S04]  /*21d0*/  BSSY.RECONVERGENT B1, `(.L_x_398) ;  /* 0x0000008000017945 */ /* 0x000fe80003800200 */
[----:B------:R-:W-:Y:S05]  /*21e0*/  @!P3 BRA `(.L_x_399) ;  /* 0x000000000018b947 */ /* 0x000fea0003800000 */
[----:B----4-:R-:W4:Y:S01]  /*21f0*/  LDC.64 R10, c[0x0][0x380] ;  /* 0x0000e000ff0a7b82 */ /* 0x010f220000000a00 */
[----:B------:R-:W-:Y:S02]  /*2200*/  IMAD R3, R2, 0x100, R5 ;  /* 0x0000010002037824 */ /* 0x000fe400078e0205 */
[----:B------:R-:W-:Y:S02]  /*2210*/  IMAD.MOV.U32 R7, RZ, RZ, RZ ;  /* 0x000000ffff077224 */ /* 0x000fe400078e00ff */
[----:B------:R-:W-:-:S04]  /*2220*/  VIADD R3, R3, 0x300 ;  /* 0x0000030003037836 */ /* 0x000fc80000000000 */
[----:B----4-:R-:W-:-:S05]  /*2230*/  IMAD.WIDE.U32 R10, R3, 0x8, R10 ;  /* 0x00000008030a7825 */ /* 0x010fca00078e000a */
[----:B------:R4:W-:Y:S02]  /*2240*/  REDG.E.ADD.64.STRONG.GPU desc[UR20][R10.64], R6 ;  /* 0x000000060a00798e */ /* 0x0009e4000c12e514 */
.L_x_399:
[----:B------:R-:W-:Y:S05]  /*2250*/  BSYNC.RECONVERGENT B1 ;  /* 0x0000000000017941 */ /* 0x000fea0003800200 */
.L_x_398:
[----:B------:R-:W-:-:S07]  /*2260*/  VIADD R2, R2, 0x4 ;  /* 0x0000000402027836 */ /* 0x000fce0000000000 */
.L_x_391:
[----:B------:R-:W-:Y:S01]  /*2270*/  UISETP.NE.AND UP0, UPT, UR25, URZ, UPT ;  /* 0x000000ff1900728c */ /* 0x000fe2000bf05270 */
[----:B------:R-:W-:Y:S08]  /*2280*/  BSSY.RECONVERGENT B1, `(.L_x_390) ;  /* 0x0000029000017945 */ /* 0x000ff00003800200 */
[----:B------:R-:W-:Y:S05]  /*2290*/  BRA.U !UP0, `(.L_x_400) ;  /* 0x00000001089c7547 */ /* 0x000fea000b800000 */
[----:B------:R-:W-:-:S13]  /*22a0*/  ISETP.NE.AND P0, PT, R4, RZ, PT ;  /* 0x000000ff0400720c */ /* 0x000fda0003f05270 */
[----:B------:R-:W-:Y:S05]  /*22b0*/  @!P0 BRA `(.L_x_401) ;  /* 0x0000000000648947 */ /* 0x000fea0003800000 */
[----:B----4-:R-:W-:Y:S01]  /*22c0*/  IMAD R6, R2, 0x400, R0 ;  /* 0x0000040002067824 */ /* 0x010fe200078e0200 */
[----:B------:R-:W-:Y:S04]  /*22d0*/  BSSY.RECONVERGENT B2, `(.L_x_402) ;  /* 0x000000c000027945 */ /* 0x000fe80003800200 */
[----:B-1----:R-:W1:Y:S04]  /*22e0*/  LDS R3, [R6] ;  /* 0x0000000006037984 */ /* 0x002e680000000800 */
[----:B------:R-:W4:Y:S01]  /*22f0*/  LDS R9, [R6+0x400] ;  /* 0x0004000006097984 */ /* 0x000f220000000800 */
[----:B-1----:R-:W-:-:S02]  /*2300*/  ISETP.NE.AND P0, PT, R3, RZ, PT ;  /* 0x000000ff0300720c */ /* 0x002fc40003f05270 */
[----:B----4-:R-:W-:-:S11]  /*2310*/  ISETP.NE.AND P1, PT, R9, RZ, PT ;  /* 0x000000ff0900720c */ /* 0x010fd60003f25270 */
[----:B------:R-:W-:Y:S05]  /*2320*/  @!P0 BRA `(.L_x_403) ;  /* 0x0000000000188947 */ /* 0x000fea0003800000 */
[----:B------:R-:W1:Y:S01]  /*2330*/  LDC.64 R6, c[0x0][0x380] ;  /* 0x0000e000ff067b82 */ /* 0x000e620000000a00 */
[----:B------:R-:W-:-:S04]  /*2340*/  IMAD R11, R2, 0x100, R5 ;  /* 0x00000100020b7824 */ /* 0x000fc800078e0205 */
[----:B-1----:R-:W-:-:S04]  /*2350*/  IMAD.WIDE.U32 R10, R11, 0x8, R6 ;  /* 0x000000080b0a7825 */ /* 0x002fc800078e0006 */
[----:B------:R-:W-:Y:S02]  /*2360*/  IMAD.MOV.U32 R6, RZ, RZ, R3 ;  /* 0x000000ffff067224 */ /* 0x000fe400078e0003 */
[----:B------:R-:W-:-:S05]  /*2370*/  IMAD.MOV.U32 R7, RZ, RZ, RZ ;  /* 0x000000ffff077224 */ /* 0x000fca00078e00ff */
[----:B------:R1:W-:Y:S02]  /*2380*/  REDG.E.ADD.64.STRONG.GPU desc[UR20][R10.64], R6 ;  /* 0x000000060a00798e */ /* 0x0003e4000c12e514 */
.L_x_403:
[----:B------:R-:W-:Y:S05]  /*2390*/  BSYNC.RECONVERGENT B2 ;  /* 0x0000000000027941 */ /* 0x000fea0003800200 */
.L_x_402:
[----:B------:R-:W-:Y:S04]  /*23a0*/  BSSY.RECONVERGENT B2, `(.L_x_404) ;  /* 0x0000009000027945 */ /* 0x000fe80003800200 */
[----:B------:R-:W-:Y:S05]  /*23b0*/  @!P1 BRA `(.L_x_405) ;  /* 0x00000000001c9947 */ /* 0x000fea0003800000 */
[----:B-1----:R-:W1:Y:S01]  /*23c0*/  LDC.64 R6, c[0x0][0x380] ;  /* 0x0000e000ff067b82 */ /* 0x002e620000000a00 */
[----:B------:R-:W-:-:S04]  /*23d0*/  IMAD R3, R2, 0x100, R5 ;  /* 0x0000010002037824 */ /* 0x000fc800078e0205 */
[----:B------:R-:W-:-:S04]  /*23e0*/  VIADD R3, R3, 0x100 ;  /* 0x0000010003037836 */ /* 0x000fc80000000000 */
[----:B-1----:R-:W-:Y:S01]  /*23f0*/  IMAD.WIDE.U32 R10, R3, 0x8, R6 ;  /* 0x00000008030a7825 */ /* 0x002fe200078e0006 */
[----:B------:R-:W-:-:S03]  /*2400*/  MOV R6, R9 ;  /* 0x0000000900067202 */ /* 0x000fc60000000f00 */
[----:B------:R-:W-:-:S05]  /*2410*/  IMAD.MOV.U32 R7, RZ, RZ, RZ ;  /* 0x000000ffff077224 */ /* 0x000fca00078e00ff */
[----:B------:R4:W-:Y:S02]  /*2420*/  REDG.E.ADD.64.STRONG.GPU desc[UR20][R10.64], R6 ;  /* 0x000000060a00798e */ /* 0x0009e4000c12e514 */
.L_x_405:
[----:B------:R-:W-:Y:S05]  /*2430*/  BSYNC.RECONVERGENT B2 ;  /* 0x0000000000027941 */ /* 0x000fea0003800200 */
.L_x_404:
[----:B------:R-:W-:-:S07]  /*2440*/  VIADD R2, R2, 0x2 ;  /* 0x0000000202027836 */ /* 0x000fce0000000000 */
.L_x_401:
[----:B------:R-:W-:-:S09]  /*2450*/  UISETP.NE.AND UP0, UPT, UR9, URZ, UPT ;  /* 0x000000ff0900728c */ /* 0x000fd2000bf05270 */
[----:B------:R-:W-:Y:S05]  /*2460*/  BRA.U !UP0, `(.L_x_400) ;  /* 0x0000000108287547 */ /* 0x000fea000b800000 */
[----:B-1----:R-:W-:-:S05]  /*2470*/  IMAD R3, R2, 0x400, R0 ;  /* 0x0000040002037824 */ /* 0x002fca00078e0200 */
[----:B------:R-:W1:Y:S02]  /*2480*/  LDS R9, [R3] ;  /* 0x0000000003097984 */ /* 0x000e640000000800 */
[----:B-1----:R-:W-:-:S13]  /*2490*/  ISETP.NE.AND P0, PT, R9, RZ, PT ;  /* 0x000000ff0900720c */ /* 0x002fda0003f05270 */
[----:B------:R-:W-:Y:S05]  /*24a0*/  @!P0 BRA `(.L_x_400) ;  /* 0x0000000000188947 */ /* 0x000fea0003800000 */
[----:B----4-:R-:W1:Y:S01]  /*24b0*/  LDC.64 R6, c[0x0][0x380] ;  /* 0x0000e000ff067b82 */ /* 0x010e620000000a00 */
[----:B------:R-:W-:-:S04]  /*24c0*/  IMAD R3, R2, 0x100, R5 ;  /* 0x0000010002037824 */ /* 0x000fc800078e0205 */
[----:B-1----:R-:W-:-:S04]  /*24d0*/  IMAD.WIDE.U32 R2, R3, 0x8, R6 ;  /* 0x0000000803027825 */ /* 0x002fc800078e0006 */
[----:B------:R-:W-:Y:S02]  /*24e0*/  IMAD.MOV.U32 R6, RZ, RZ, R9 ;  /* 0x000000ffff067224 */ /* 0x000fe400078e0009 */
[----:B------:R-:W-:-:S05]  /*24f0*/  IMAD.MOV.U32 R7, RZ, RZ, RZ ;  /* 0x000000ffff077224 */ /* 0x000fca00078e00ff */
[----:B------:R1:W-:Y:S02]  /*2500*/  REDG.E.ADD.64.STRONG.GPU desc[UR20][R2.64], R6 ;  /* 0x000000060200798e */ /* 0x0003e4000c12e514 */
.L_x_400:
[----:B------:R-:W-:Y:S05]  /*2510*/  BSYNC.RECONVERGENT B1 ;  /* 0x0000000000017941 */ /* 0x000fea0003800200 */
.L_x_390:
[----:B------:R-:W-:-:S13]  /*2520*/  ISETP.GT.U32.AND P0, PT, R5, 0x7f, PT ;  /* 0x0000007f0500780c */ /* 0x000fda0003f04070 */
[----:B------:R-:W-:Y:S05]  /*2530*/  @P0 BRA `(.L_x_371) ;  /* 0x0000000800900947 */ /* 0x000fea0003800000 */
[----:B------:R-:W-:Y:S01]  /*2540*/  UISETP.GE.U32.AND UP0, UPT, UR22, 0x7, UPT ;  /* 0x000000071600788c */ /* 0x000fe2000bf06070 */
[----:B-1----:R-:W-:-:S08]  /*2550*/  IMAD.MOV.U32 R2, RZ, RZ, RZ ;  /* 0x000000ffff027224 */ /* 0x002fd000078e00ff */
[----:B------:R-:W-:Y:S05]  /*2560*/  BRA.U !UP0, `(.L_x_406) ;  /* 0x0000000508187547 */ /* 0x000fea000b800000 */
[----:B------:R-:W1:Y:S01]  /*2570*/  LDC.64 R2, c[0x0][0x380] ;  /* 0x0000e000ff027b82 */ /* 0x000e620000000a00 */
[----:B------:R-:W-:-:S07]  /*2580*/  IMAD.MOV.U32 R9, RZ, RZ, RZ ;  /* 0x000000ffff097224 */ /* 0x000fce00078e00ff */
.L_x_423:
[C---:B0---4-:R-:W-:Y:S01]  /*2590*/  IMAD R11, R9.reuse, 0x400, R0 ;  /* 0x00000400090b7824 */ /* 0x051fe200078e0200 */
[----:B------:R-:W-:Y:S01]  /*25a0*/  BSSY.RECONVERGENT B1, `(.L_x_407) ;  /* 0x0000011000017945 */ /* 0x000fe20003800200 */
[C---:B-123--:R-:W-:Y:S01]  /*25b0*/  IMAD R7, R9.reuse, 0x100, R5 ;  /* 0x0000010009077824 */ /* 0x04efe200078e0205 */
[----:B------:R-:W-:Y:S02]  /*25c0*/  IADD3 R9, PT, PT, R9, 0x8, RZ ;  /* 0x0000000809097810 */ /* 0x000fe40007ffe0ff */
[----:B---3--:R-:W3:Y:S01]  /*25d0*/  LDS R14, [R11+0x200] ;  /* 0x000200000b0e7984 */ /* 0x008ee20000000800 */
[----:B-1----:R-:W-:-:S03]  /*25e0*/  IMAD.WIDE.U32 R6, R7, 0x8, R2 ;  /* 0x0000000807067825 */ /* 0x002fc600078e0002 */
[----:B------:R-:W1:Y:S04]  /*25f0*/  LDS R13, [R11+0x600] ;  /* 0x000600000b0d7984 */ /* 0x000e680000000800 */
[----:B------:R4:W4:Y:S04]  /*2600*/  LDS R19, [R11+0xa00] ;  /* 0x000a00000b137984 */ /* 0x0009280000000800 */
[----:B0-2---:R0:W2:Y:S04]  /*2610*/  LDS R20, [R11+0xe00] ;  /* 0x000e00000b147984 */ /* 0x0050a80000000800 */
[----:B------:R0:W0:Y:S04]  /*2620*/  LDS R21, [R11+0x1200] ;  /* 0x001200000b157984 */ /* 0x0000280000000800 */
[----:B------:R0:W0:Y:S04]  /*2630*/  LDS R16, [R11+0x1600] ;  /* 0x001600000b107984 */ /* 0x0000280000000800 */
[----:B------:R0:W0:Y:S04]  /*2640*/  LDS R12, [R11+0x1a00] ;  /* 0x001a00000b0c7984 */ /* 0x0000280000000800 */
[----:B------:R0:W0:Y:S01]  /*2650*/  LDS R10, [R11+0x1e00] ;  /* 0x001e00000b0a7984 */ /* 0x0000220000000800 */
[----:B---3--:R-:W-:-:S02]  /*2660*/  ISETP.NE.AND P0, PT, R14, RZ, PT ;  /* 0x000000ff0e00720c */ /* 0x008fc40003f05270 */
[----:B-1----:R-:W-:-:S11]  /*2670*/  ISETP.NE.AND P1, PT, R13, RZ, PT ;  /* 0x000000ff0d00720c */ /* 0x002fd60003f25270 */
[----:B--2-4-:R-:W-:Y:S05]  /*2680*/  @!P0 BRA `(.L_x_408) ;  /* 0x0000000000088947 */ /* 0x014fea0003800000 */
[----:B------:R-:W-:-:S05]  /*2690*/  IMAD.MOV.U32 R15, RZ, RZ, RZ ;  /* 0x000000ffff0f7224 */ /* 0x000fca00078e00ff */
[----:B------:R1:W-:Y:S02]  /*26a0*/  REDG.E.ADD.64.STRONG.GPU desc[UR20][R6.64+0x400], R14 ;  /* 0x0004000e0600798e */ /* 0x0003e4000c12e514 */
.L_x_408:
[----:B------:R-:W-:Y:S05]  /*26b0*/  BSYNC.RECONVERGENT B1 ;  /* 0x0000000000017941 */ /* 0x000fea0003800200 */
.L_x_407:
[----:B------:R-:W-:Y:S04]  /*26c0*/  BSSY.RECONVERGENT B1, `(.L_x_409) ;  /* 0x0000005000017945 */ /* 0x000fe80003800200 */
[----:B------:R-:W-:Y:S05]  /*26d0*/  @!P1 BRA `(.L_x_410) ;  /* 0x00000000000c9947 */ /* 0x000fea0003800000 */
[----:B-1----:R-:W-:Y:S02]  /*26e0*/  IMAD.MOV.U32 R14, RZ, RZ, R13 ;  /* 0x000000ffff0e7224 */ /* 0x002fe400078e000d */
[----:B------:R-:W-:-:S05]  /*26f0*/  IMAD.MOV.U32 R15, RZ, RZ, RZ ;  /* 0x000000ffff0f7224 */ /* 0x000fca00078e00ff */
[----:B------:R2:W-:Y:S02]  /*2700*/  REDG.E.ADD.64.STRONG.GPU desc[UR20][R6.64+0xc00], R14 ;  /* 0x000c000e0600798e */ /* 0x0005e4000c12e514 */
.L_x_410:
[----:B------:R-:W-:Y:S05]  /*2710*/  BSYNC.RECONVERGENT B1 ;  /* 0x0000000000017941 */ /* 0x000fea0003800200 */
.L_x_409:
[----:B------:R-:W-:Y:S01]  /*2720*/  ISETP.NE.AND P6, PT, R19, RZ, PT ;  /* 0x000000ff1300720c */ /* 0x000fe20003fc5270 */
[----:B------:R-:W-:Y:S01]  /*2730*/  BSSY.RECONVERGENT B1, `(.L_x_411) ;  /* 0x000000b000017945 */ /* 0x000fe20003800200 */
[----:B------:R-:W-:Y:S02]  /*2740*/  ISETP.NE.AND P0, PT, R9, UR27, PT ;  /* 0x0000001b09007c0c */ /* 0x000fe4000bf05270 */
[----:B------:R-:W-:Y:S02]  /*2750*/  ISETP.NE.AND P1, PT, R20, RZ, PT ;  /* 0x000000ff1400720c */ /* 0x000fe40003f25270 */
[----:B0-----:R-:W-:Y:S02]  /*2760*/  ISETP.NE.AND P2, PT, R21, RZ, PT ;  /* 0x000000ff1500720c */ /* 0x001fe40003f45270 */
[----:B------:R-:W-:Y:S02]  /*2770*/  ISETP.NE.AND P3, PT, R16, RZ, PT ;  /* 0x000000ff1000720c */ /* 0x000fe40003f65270 */
[----:B------:R-:W-:-:S02]  /*2780*/  ISETP.NE.AND P4, PT, R12, RZ, PT ;  /* 0x000000ff0c00720c */ /* 0x000fc40003f85270 */
[----:B------:R-:W-:Y:S01]  /*2790*/  ISETP.NE.AND P5, PT, R10, RZ, PT ;  /* 0x000000ff0a00720c */ /* 0x000fe20003fa5270 */
[----:B------:R-:W-:-:S12]  /*27a0*/  @!P6 BRA `(.L_x_412) ;  /* 0x00000000000ce947 */ /* 0x000fd80003800000 */
[----:B-12---:R-:W-:Y:S02]  /*27b0*/  IMAD.MOV.U32 R14, RZ, RZ, R19 ;  /* 0x000000ffff0e7224 */ /* 0x006fe400078e0013 */
[----:B------:R-:W-:-:S05]  /*27c0*/  IMAD.MOV.U32 R15, RZ, RZ, RZ ;  /* 0x000000ffff0f7224 */ /* 0x000fca00078e00ff */
[----:B------:R0:W-:Y:S02]  /*27d0*/  REDG.E.ADD.64.STRONG.GPU desc[UR20][R6.64+0x1400], R14 ;  /* 0x0014000e0600798e */ /* 0x0001e4000c12e514 */
.L_x_412:
[----:B------:R-:W-:Y:S05]  /*27e0*/  BSYNC.RECONVERGENT B1 ;  /* 0x0000000000017941 */ /* 0x000fea0003800200 */
.L_x_411:
[----:B------:R-:W-:Y:S04]  /*27f0*/  BSSY.RECONVERGENT B1, `(.L_x_413) ;  /* 0x0000005000017945 */ /* 0x000fe80003800200 */
[----:B------:R-:W-:Y:S05]  /*2800*/  @!P1 BRA `(.L_x_414) ;  /* 0x00000000000c9947 */ /* 0x000fea0003800000 */
[----:B012---:R-:W-:Y:S02]  /*2810*/  IMAD.MOV.U32 R14, RZ, RZ, R20 ;  /* 0x000000ffff0e7224 */ /* 0x007fe400078e0014 */
[----:B------:R-:W-:-:S05]  /*2820*/  IMAD.MOV.U32 R15, RZ, RZ, RZ ;  /* 0x000000ffff0f7224 */ /* 0x000fca00078e00ff */
[----:B------:R3:W-:Y:S02]  /*2830*/  REDG.E.ADD.64.STRONG.GPU desc[UR20][R6.64+0x1c00], R14 ;  /* 0x001c000e0600798e */ /* 0x0007e4000c12e514 */
.L_x_414:
[----:B------:R-:W-:Y:S05]  /*2840*/  BSYNC.RECONVERGENT B1 ;  /* 0x0000000000017941 */ /* 0x000fea0003800200 */
.L_x_413:
[----:B------:R-:W-:Y:S04]  /*2850*/  BSSY.RECONVERGENT B1, `(.L_x_415) ;  /* 0x0000005000017945 */ /* 0x000fe80003800200 */
[----:B------:R-:W-:Y:S05]  /*2860*/  @!P2 BRA `(.L_x_416) ;  /* 0x00000000000ca947 */ /* 0x000fea0003800000 */
[----:B0123--:R-:W-:Y:S02]  /*2870*/  IMAD.MOV.U32 R14, RZ, RZ, R21 ;  /* 0x000000ffff0e7224 */ /* 0x00ffe400078e0015 */
[----:B------:R-:W-:-:S05]  /*2880*/  IMAD.MOV.U32 R15, RZ, RZ, RZ ;  /* 0x000000ffff0f7224 */ /* 0x000fca00078e00ff */
[----:B------:R4:W-:Y:S02]  /*2890*/  REDG.E.ADD.64.STRONG.GPU desc[UR20][R6.64+0x2400], R14 ;  /* 0x0024000e0600798e */ /* 0x0009e4000c12e514 */
.L_x_416:
[----:B------:R-:W-:Y:S05]  /*28a0*/  BSYNC.RECONVERGENT B1 ;  /* 0x0000000000017941 */ /* 0x000fea0003800200 */
.L_x_415:
[----:B------:R-:W-:Y:S04]  /*28b0*/  BSSY.RECONVERGENT B1, `(.L_x_417) ;  /* 0x0000005000017945 */ /* 0x000fe80003800200 */
[----:B------:R-:W-:Y:S05]  /*28c0*/  @!P3 BRA `(.L_x_418) ;  /* 0x00000000000cb947 */ /* 0x000fea0003800000 */
[----:B01234-:R-:W-:Y:S02]  /*28d0*/  HFMA2 R15, -RZ, RZ, 0, 0 ;  /* 0x00000000ff0f7431 */ /* 0x01ffe400000001ff */
[----:B------:R-:W-:-:S05]  /*28e0*/  IMAD.MOV.U32 R14, RZ, RZ, R16 ;  /* 0x000000ffff0e7224 */ /* 0x000fca00078e0010 */
[----:B------:R0:W-:Y:S02]  /*28f0*/  REDG.E.ADD.64.STRONG.GPU desc[UR20][R6.64+0x2c00], R14 ;  /* 0x002c000e0600798e */ /* 0x0001e4000c12e514 */
.L_x_418:
[----:B------:R-:W-:Y:S05]  /*2900*/  BSYNC.RECONVERGENT B1 ;  /* 0x0000000000017941 */ /* 0x000fea0003800200 */
.L_x_417:
[----:B------:R-:W-:Y:S04]  /*2910*/  BSSY.RECONVERGENT B1, `(.L_x_419) ;  /* 0x0000004000017945 */ /* 0x000fe80003800200 */
[----:B------:R-:W-:Y:S05]  /*2920*/  @!P4 BRA `(.L_x_420) ;  /* 0x000000000008c947 */ /* 0x000fea0003800000 */
[----:B------:R-:W-:-:S05]  /*2930*/  IMAD.MOV.U32 R13, RZ, RZ, RZ ;  /* 0x000000ffff0d7224 */ /* 0x000fca00078e00ff */
[----:B------:R0:W-:Y:S02]  /*2940*/  REDG.E.ADD.64.STRONG.GPU desc[UR20][R6.64+0x3400], R12 ;  /* 0x0034000c0600798e */ /* 0x0001e4000c12e514 */
.L_x_420:
[----:B------:R-:W-:Y:S05]  /*2950*/  BSYNC.RECONVERGENT B1 ;  /* 0x0000000000017941 */ /* 0x000fea0003800200 */
.L_x_419:
[----:B------:R-:W-:Y:S04]  /*2960*/  BSSY.RECONVERGENT B1, `(.L_x_421) ;  /* 0x0000004000017945 */ /* 0x000fe80003800200 */
[----:B------:R-:W-:Y:S05]  /*2970*/  @!P5 BRA `(.L_x_422) ;  /* 0x000000000008d947 */ /* 0x000fea0003800000 */
[----:B------:R-:W-:-:S05]  /*2980*/  IMAD.MOV.U32 R11, RZ, RZ, RZ ;  /* 0x000000ffff0b7224 */ /* 0x000fca00078e00ff */
[----:B------:R0:W-:Y:S02]  /*2990*/  REDG.E.ADD.64.STRONG.GPU desc[UR20][R6.64+0x3c00], R10 ;  /* 0x003c000a0600798e */ /* 0x0001e4000c12e514 */
.L_x_422:
[----:B------:R-:W-:Y:S05]  /*29a0*/  BSYNC.RECONVERGENT B1 ;  /* 0x0000000000017941 */ /* 0x000fea0003800200 */
.L_x_421:
[----:B------:R-:W-:Y:S05]  /*29b0*/  @P0 BRA `(.L_x_423) ;  /* 0xfffffff800f40947 */ /* 0x000fea000383ffff */
[----:B------:R-:W-:-:S07]  /*29c0*/  IMAD.U32 R2, RZ, RZ, UR27 ;  /* 0x0000001bff027e24 */ /* 0x000fce000f8e00ff */
.L_x_406:
[----:B------:R-:W-:-:S09]  /*29d0*/  UISETP.NE.AND UP0, UPT, UR24, URZ, UPT ;  /* 0x000000ff1800728c */ /* 0x000fd2000bf05270 */
[----:B------:R-:W-:Y:S05]  /*29e0*/  BRA.U !UP0, `(.L_x_371) ;  /* 0x0000000508647547 */ /* 0x000fea000b800000 */
[----:B------:R-:W-:-:S13]  /*29f0*/  ISETP.GE.U32.AND P0, PT, R8, 0x3, PT ;  /* 0x000000030800780c */ /* 0x000fda0003f06070 */
[----:B------:R-:W-:Y:S05]  /*2a00*/  @!P0 BRA `(.L_x_424) ;  /* 0x0000000000b88947 */ /* 0x000fea0003800000 */
[----:B------:R-:W-:Y:S01]  /*2a10*/  IMAD R3, R2, 0x400, R0 ;  /* 0x0000040002037824 */ /* 0x000fe200078e0200 */
[----:B------:R-:W-:Y:S04]  /*2a20*/  BSSY.RECONVERGENT B1, `(.L_x_425) ;  /* 0x000000f000017945 */ /* 0x000fe80003800200 */
[----:B0--34-:R-:W0:Y:S04]  /*2a30*/  LDS R12, [R3+0x200] ;  /* 0x00020000030c7984 */ /* 0x019e280000000800 */
[----:B-12---:R-:W1:Y:S04]  /*2a40*/  LDS R7, [R3+0x600] ;  /* 0x0006000003077984 */ /* 0x006e680000000800 */
        /* <DEDUP_REMOVED lines=8> */
[----:B------:R-:W-:Y:S02]  /*2ad0*/  IMAD R3, R2, 0x100, R5 ;  /* 0x0000010002037824 */ /* 0x000fe400078e0205 */
[----:B------:R-:W-:Y:S02]  /*2ae0*/  IMAD.MOV.U32 R13, RZ, RZ, RZ ;  /* 0x000000ffff0d7224 */ /* 0x000fe400078e00ff */
[----:B0-----:R-:W-:-:S05]  /*2af0*/  IMAD.WIDE.U32 R10, R3, 0x8, R10 ;  /* 0x00000008030a7825 */ /* 0x001fca00078e000a */
[----:B------:R0:W-:Y:S02]  /*2b00*/  REDG.E.ADD.64.STRONG.GPU desc[UR20][R10.64+0x400], R12 ;  /* 0x0004000c0a00798e */ /* 0x0001e4000c12e514 */
.L_x_426:
[----:B------:R-:W-:Y:S05]  /*2b10*/  BSYNC.RECONVERGENT B1 ;  /* 0x0000000000017941 */ /* 0x000fea0003800200 */
.L_x_425:
[----:B------:R-:W-:Y:S04]  /*2b20*/  BSSY.RECONVERGENT B1, `(.L_x_427) ;  /* 0x0000009000017945 */ /* 0x000fe80003800200 */
[----:B------:R-:W-:Y:S05]  /*2b30*/  @!P1 BRA `(.L_x_428) ;  /* 0x00000000001c9947 */ /* 0x000fea0003800000 */
[----:B0-----:R-:W0:Y:S01]  /*2b40*/  LDC.64 R10, c[0x0][0x380] ;  /* 0x0000e000ff0a7b82 */ /* 0x001e220000000a00 */
[----:B------:R-:W-:Y:S02]  /*2b50*/  IMAD R3, R2, 0x100, R5 ;  /* 0x0000010002037824 */ /* 0x000fe400078e0205 */
[----:B------:R-:W-:Y:S02]  /*2b60*/  IMAD.MOV.U32 R12, RZ, RZ, R7 ;  /* 0x000000ffff0c7224 */ /* 0x000fe400078e0007 */
[----:B------:R-:W-:Y:S02]  /*2b70*/  VIADD R3, R3, 0x100 ;  /* 0x0000010003037836 */ /* 0x000fe40000000000 */
[----:B------:R-:W-:Y:S02]  /*2b80*/  IMAD.MOV.U32 R13, RZ, RZ, RZ ;  /* 0x000000ffff0d7224 */ /* 0x000fe400078e00ff */
[----:B0-----:R-:W-:-:S05]  /*2b90*/  IMAD.WIDE.U32 R10, R3, 0x8, R10 ;  /* 0x00000008030a7825 */ /* 0x001fca00078e000a */
[----:B------:R1:W-:Y:S02]  /*2ba0*/  REDG.E.ADD.64.STRONG.GPU desc[UR20][R10.64+0x400], R12 ;  /* 0x0004000c0a00798e */ /* 0x0003e4000c12e514 */
.L_x_428:
[----:B------:R-:W-:Y:S05]  /*2bb0*/  BSYNC.RECONVERGENT B1 ;  /* 0x0000000000017941 */ /* 0x000fea0003800200 */
.L_x_427:
[----:B------:R-:W-:Y:S04]  /*2bc0*/  BSSY.RECONVERGENT B1, `(.L_x_429) ;  /* 0x0000008000017945 */ /* 0x000fe80003800200 */
[----:B------:R-:W-:Y:S05]  /*2bd0*/  @!P2 BRA `(.L_x_430) ;  /* 0x000000000018a947 */ /* 0x000fea0003800000 */
[----:B01----:R-:W0:Y:S01]  /*2be0*/  LDC.64 R10, c[0x0][0x380] ;  /* 0x0000e000ff0a7b82 */ /* 0x003e220000000a00 */
[----:B------:R-:W-:Y:S01]  /*2bf0*/  LEA R3, R2, R5, 0x8 ;  /* 0x0000000502037211 */ /* 0x000fe200078e40ff */
[----:B------:R-:W-:-:S04]  /*2c00*/  IMAD.MOV.U32 R9, RZ, RZ, RZ ;  /* 0x000000ffff097224 */ /* 0x000fc800078e00ff */
[----:B------:R-:W-:-:S04]  /*2c10*/  VIADD R3, R3, 0x200 ;  /* 0x0000020003037836 */ /* 0x000fc80000000000 */
[----:B0-----:R-:W-:-:S05]  /*2c20*/  IMAD.WIDE.U32 R10, R3, 0x8, R10 ;  /* 0x00000008030a7825 */ /* 0x001fca00078e000a */
[----:B------:R2:W-:Y:S02]  /*2c30*/  REDG.E.ADD.64.STRONG.GPU desc[UR20][R10.64+0x400], R8 ;  /* 0x000400080a00798e */ /* 0x0005e4000c12e514 */
.L_x_430:
[----:B------:R-:W-:Y:S05]  /*2c40*/  BSYNC.RECONVERGENT B1 ;  /* 0x0000000000017941 */ /* 0x000fea0003800200 */
.L_x_429:
[----:B------:R-:W-:Y:S04]  /*2c50*/  BSSY.RECONVERGENT B1, `(.L_x_431) ;  /* 0x0000008000017945 */ /* 0x000fe80003800200 */
[----:B------:R-:W-:Y:S05]  /*2c60*/  @!P3 BRA `(.L_x_432) ;  /* 0x000000000018b947 */ /* 0x000fea0003800000 */
[----:B--2---:R-:W2:Y:S01]  /*2c70*/  LDC.64 R8, c[0x0][0x380] ;  /* 0x0000e000ff087b82 */ /* 0x004ea20000000a00 */
[----:B------:R-:W-:Y:S02]  /*2c80*/  IMAD R3, R2, 0x100, R5 ;  /* 0x0000010002037824 */ /* 0x000fe400078e0205 */
[----:B------:R-:W-:Y:S02]  /*2c90*/  IMAD.MOV.U32 R7, RZ, RZ, RZ ;  /* 0x000000ffff077224 */ /* 0x000fe400078e00ff */
[----:B------:R-:W-:-:S04]  /*2ca0*/  VIADD R3, R3, 0x300 ;  /* 0x0000030003037836 */ /* 0x000fc80000000000 */
[----:B--2---:R-:W-:-:S05]  /*2cb0*/  IMAD.WIDE.U32 R8, R3, 0x8, R8 ;  /* 0x0000000803087825 */ /* 0x004fca00078e0008 */
[----:B------:R3:W-:Y:S02]  /*2cc0*/  REDG.E.ADD.64.STRONG.GPU desc[UR20][R8.64+0x400], R6 ;  /* 0x000400060800798e */ /* 0x0007e4000c12e514 */
.L_x_432:
[----:B------:R-:W-:Y:S05]  /*2cd0*/  BSYNC.RECONVERGENT B1 ;  /* 0x0000000000017941 */ /* 0x000fea0003800200 */
.L_x_431:
[----:B------:R-:W-:-:S07]  /*2ce0*/  VIADD R2, R2, 0x4 ;  /* 0x0000000402027836 */ /* 0x000fce0000000000 */
.L_x_424:
[----:B------:R-:W-:-:S09]  /*2cf0*/  UISETP.NE.AND UP0, UPT, UR25, URZ, UPT ;  /* 0x000000ff1900728c */ /* 0x000fd2000bf05270 */
[----:B------:R-:W-:Y:S05]  /*2d00*/  BRA.U !UP0, `(.L_x_371) ;  /* 0x00000001089c7547 */ /* 0x000fea000b800000 */
        /* <DEDUP_REMOVED lines=15> */
.L_x_435:
[----:B------:R-:W-:Y:S05]  /*2e00*/  BSYNC.RECONVERGENT B1 ;  /* 0x0000000000017941 */ /* 0x000fea0003800200 */
.L_x_434:
[----:B------:R-:W-:Y:S04]  /*2e10*/  BSSY.RECONVERGENT B1, `(.L_x_436) ;  /* 0x0000009000017945 */ /* 0x000fe80003800200 */
[----:B------:R-:W-:Y:S05]  /*2e20*/  @!P1 BRA `(.L_x_437) ;  /* 0x00000000001c9947 */ /* 0x000fea0003800000 */
[----:B0-----:R-:W0:Y:S01]  /*2e30*/  LDC.64 R6, c[0x0][0x380] ;  /* 0x0000e000ff067b82 */ /* 0x001e220000000a00 */
[----:B------:R-:W-:-:S05]  /*2e40*/  LEA R3, R2, R5, 0x8 ;  /* 0x0000000502037211 */ /* 0x000fca00078e40ff */
[----:B------:R-:W-:-:S04]  /*2e50*/  VIADD R3, R3, 0x100 ;  /* 0x0000010003037836 */ /* 0x000fc80000000000 */
[----:B0-----:R-:W-:-:S04]  /*2e60*/  IMAD.WIDE.U32 R8, R3, 0x8, R6 ;  /* 0x0000000803087825 */ /* 0x001fc800078e0006 */
[----:B------:R-:W-:Y:S02]  /*2e70*/  IMAD.MOV.U32 R6, RZ, RZ, R4 ;  /* 0x000000ffff067224 */ /* 0x000fe400078e0004 */
[----:B------:R-:W-:-:S05]  /*2e80*/  IMAD.MOV.U32 R7, RZ, RZ, RZ ;  /* 0x000000ffff077224 */ /* 0x000fca00078e00ff */
[----:B------:R1:W-:Y:S02]  /*2e90*/  REDG.E.ADD.64.STRONG.GPU desc[UR20][R8.64+0x400], R6 ;  /* 0x000400060800798e */ /* 0x0003e4000c12e514 */
.L_x_437:
[----:B------:R-:W-:Y:S05]  /*2ea0*/  BSYNC.RECONVERGENT B1 ;  /* 0x0000000000017941 */ /* 0x000fea0003800200 */
.L_x_436:
[----:B------:R-:W-:-:S07]  /*2eb0*/  VIADD R2, R2, 0x2 ;  /* 0x0000000202027836 */ /* 0x000fce0000000000 */
.L_x_433:
[----:B------:R-:W-:-:S09]  /*2ec0*/  UISETP.NE.AND UP0, UPT, UR9, URZ, UPT ;  /* 0x000000ff0900728c */ /* 0x000fd2000bf05270 */
[----:B------:R-:W-:Y:S05]  /*2ed0*/  BRA.U !UP0, `(.L_x_371) ;  /* 0x0000000108287547 */ /* 0x000fea000b800000 */
[----:B------:R-:W-:-:S06]  /*2ee0*/  IMAD R0, R2, 0x400, R0 ;  /* 0x0000040002007824 */ /* 0x000fcc00078e0200 */
[----:B------:R-:W5:Y:S02]  /*2ef0*/  LDS R0, [R0+0x200] ;  /* 0x0002000000007984 */ /* 0x000f640000000800 */
[----:B-----5:R-:W-:-:S13]  /*2f00*/  ISETP.NE.AND P0, PT, R0, RZ, PT ;  /* 0x000000ff0000720c */ /* 0x020fda0003f05270 */
[----:B------:R-:W-:Y:S05]  /*2f10*/  @!P0 BRA `(.L_x_371) ;  /* 0x0000000000188947 */ /* 0x000fea0003800000 */
[----:B01234-:R-:W0:Y:S01]  /*2f20*/  LDC.64 R6, c[0x0][0x380] ;  /* 0x0000e000ff067b82 */ /* 0x01fe220000000a00 */
[----:B------:R-:W-:-:S04]  /*2f30*/  IMAD R3, R2, 0x100, R5 ;  /* 0x0000010002037824 */ /* 0x000fc800078e0205 */
[----:B0-----:R-:W-:-:S04]  /*2f40*/  IMAD.WIDE.U32 R2, R3, 0x8, R6 ;  /* 0x0000000803027825 */ /* 0x001fc800078e0006 */
[----:B------:R-:W-:Y:S02]  /*2f50*/  IMAD.MOV.U32 R6, RZ, RZ, R0 ;  /* 0x000000ffff067224 */ /* 0x000fe400078e0000 */
[----:B------:R-:W-:-:S05]  /*2f60*/  IMAD.MOV.U32 R7, RZ, RZ, RZ ;  /* 0x000000ffff077224 */ /* 0x000fca00078e00ff */
[----:B------:R0:W-:Y:S02]  /*2f70*/  REDG.E.ADD.64.STRONG.GPU desc[UR20][R2.64+0x400], R6 ;  /* 0x000400060200798e */ /* 0x0001e4000c12e514 */
.L_x_371:
[----:B------:R-:W-:Y:S05]  /*2f80*/  BSYNC.RECONVERGENT B0 ;  /* 0x0000000000007941 */ /* 0x000fea0003800200 */
.L_x_370:
[----:B------:R-:W-:Y:S01]  /*2f90*/  BAR.SYNC.DEFER_BLOCKING 0x0 ;  /* 0x0000000000007b1d */ /* 0x000fe20000010000 */
[----:B------:R-:W-:-:S04]  /*2fa0*/  UIADD3 UR6, UP0, UPT, UR6, 0x1, URZ ;  /* 0x0000000106067890 */ /* 0x000fc8000ff1e0ff */
[----:B------:R-:W-:Y:S02]  /*2fb0*/  UIADD3.X UR7, UPT, UPT, URZ, UR7, URZ, UP0, !UPT ;  /* 0x00000007ff077290 */ /* 0x000fe400087fe4ff */
[----:B------:R-:W-:-:S04]  /*2fc0*/  UISETP.NE.U32.AND UP0, UPT, UR6, UR11, UPT ;  /* 0x0000000b0600728c */ /* 0x000fc8000bf05070 */
[----:B------:R-:W-:-:S09]  /*2fd0*/  UISETP.NE.AND.EX UP0, UPT, UR7, UR12, UPT, UP0 ;  /* 0x0000000c0700728c */ /* 0x000fd2000bf05300 */
[----:B------:R-:W-:Y:S05]  /*2fe0*/  BRA.U UP0, `(.L_x_438) ;  /* 0xffffffd1009c7547 */ /* 0x000fea000b83ffff */
[----:B------:R-:W-:Y:S05]  /*2ff0*/  EXIT ;  /* 0x000000000000794d */ /* 0x000fea0003800000 */
.L_x_439:
        /* <DEDUP_REMOVED lines=16> */
.L_x_660:


//--------------------- .text._ZN3cub18CUB_300001_SM_10006detail10radix_sort31DeviceRadixSortSingleTileKernelINS1_5radix10policy_hubIcNS0_8NullTypeEyE10Policy1000ELNS0_9SortOrderE0EcS6_yNS1_21identity_decomposer_tEEEvPKT1_PSB_PKT2_PSF_T3_iiT4_ --------------------------
	.section	.text._ZN3cub18CUB_300001_SM_10006detail10radix_sort31DeviceRadixSortSingleTileKernelINS1_5radix10policy_hubIcNS0_8NullTypeEyE10Policy1000ELNS0_9SortOrderE0EcS6_yNS1_21identity_decomposer_tEEEvPKT1_PSB_PKT2_PSF_T3_iiT4_,"ax",@progbits
	.align	128
        .global         _ZN3cub18CUB_300001_SM_10006detail10radix_sort31DeviceRadixSortSingleTileKernelINS1_5radix10policy_hubIcNS0_8NullTypeEyE10Policy1000ELNS0_9SortOrderE0EcS6_yNS1_21identity_decomposer_tEEEvPKT1_PSB_PKT2_PSF_T3_iiT4_
        .type           _ZN3cub18CUB_300001_SM_10006detail10radix_sort31DeviceRadixSortSingleTileKernelINS1_5radix10policy_hubIcNS0_8NullTypeEyE10Policy1000ELNS0_9SortOrderE0EcS6_yNS1_21identity_decomposer_tEEEvPKT1_PSB_PKT2_PSF_T3_iiT4_,@function
        .size           _ZN3cub18CUB_300001_SM_10006detail10radix_sort31DeviceRadixSortSingleTileKernelINS1_5radix10policy_hubIcNS0_8NullTypeEyE10Policy1000ELNS0_9SortOrderE0EcS6_yNS1_21identity_decomposer_tEEEvPKT1_PSB_PKT2_PSF_T3_iiT4_,(.L_x_661 - _ZN3cub18CUB_300001_SM_10006detail10radix_sort31DeviceRadixSortSingleTileKernelINS1_5radix10policy_hubIcNS0_8NullTypeEyE10Policy1000ELNS0_9SortOrderE0EcS6_yNS1_21identity_decomposer_tEEEvPKT1_PSB_PKT2_PSF_T3_iiT4_)
        .other          _ZN3cub18CUB_300001_SM_10006detail10radix_sort31DeviceRadixSortSingleTileKernelINS1_5radix10policy_hubIcNS0_8NullTypeEyE10Policy1000ELNS0_9SortOrderE0EcS6_yNS1_21identity_decomposer_tEEEvPKT1_PSB_PKT2_PSF_T3_iiT4_,@"STO_CUDA_ENTRY STV_DEFAULT"
_ZN3cub18CUB_300001_SM_10006detail10radix_sort31DeviceRadixSortSingleTileKernelINS1_5radix10policy_hubIcNS0_8NullTypeEyE10Policy1000ELNS0_9SortOrderE0EcS6_yNS1_21identity_decomposer_tEEEvPKT1_PSB_PKT2_PSF_T3_iiT4_:
.text._ZN3cub18CUB_300001_SM_10006detail10radix_sort31DeviceRadixSortSingleTileKernelINS1_5radix10policy_hubIcNS0_8NullTypeEyE10Policy1000ELNS0_9SortOrderE0EcS6_yNS1_21identity_decomposer_tEEEvPKT1_PSB_PKT2_PSF_T3_iiT4_:
[----:B------:R-:W-:Y:S01]  /*0000*/  LDC R1, c[0x0][0x37c] ;  /* 0x0000df00ff017b82 */ /* 0x000fe20000000800 */
[----:B------:R-:W0:Y:S01]  /*0010*/  S2R R21, SR_TID.X ;  /* 0x0000000000157919 */ /* 0x000e220000002100 */
[----:B------:R-:W1:Y:S01]  /*0020*/  LDCU UR4, c[0x0][0x3a0] ;  /* 0x00007400ff0477ac */ /* 0x000e620008000800 */
[----:B------:R-:W2:Y:S01]  /*0030*/  LDCU.64 UR6, c[0x0][0x380] ;  /* 0x00007000ff0677ac */ /* 0x000ea20008000a00 */
[----:B------:R-:W3:Y:S01]  /*0040*/  LDCU.64 UR8, c[0x0][0x358] ;  /* 0x00006b00ff0877ac */ /* 0x000ee20008000a00 */
[----:B------:R-:W-:Y:S02]  /*0050*/  IMAD.MOV.U32 R20, RZ, RZ, 0xff ;  /* 0x000000ffff147424 */ /* 0x000fe400078e00ff */
[----:B------:R-:W-:Y:S02]  /*0060*/  IMAD.MOV.U32 R19, RZ, RZ, 0xff ;  /* 0x000000ffff137424 */ /* 0x000fe400078e00ff */
[----:B------:R-:W-:Y:S02]  /*0070*/  IMAD.MOV.U32 R18, RZ, RZ, 0xff ;  /* 0x000000ffff127424 */ /* 0x000fe400078e00ff */
[----:B------:R-:W-:-:S02]  /*0080*/  IMAD.MOV.U32 R17, RZ, RZ, 0xff ;  /* 0x000000ffff117424 */ /* 0x000fc400078e00ff */
[----:B------:R-:W-:Y:S02]  /*0090*/  IMAD.MOV.U32 R16, RZ, RZ, 0xff ;  /* 0x000000ffff107424 */ /* 0x000fe400078e00ff */
[----:B------:R-:W-:Y:S02]  /*00a0*/  IMAD.MOV.U32 R15, RZ, RZ, 0xff ;  /* 0x000000ffff0f7424 */ /* 0x000fe400078e00ff */
[----:B------:R-:W-:Y:S02]  /*00b0*/  IMAD.MOV.U32 R14, RZ, RZ, 0xff ;  /* 0x000000ffff0e7424 */ /* 0x000fe400078e00ff */
[----:B------:R-:W-:Y:S02]  /*00c0*/  IMAD.MOV.U32 R13, RZ, RZ, 0xff ;  /* 0x000000ffff0d7424 */ /* 0x000fe400078e00ff */
[----:B------:R-:W-:Y:S02]  /*00d0*/  IMAD.MOV.U32 R12, RZ, RZ, 0xff ;  /* 0x000000ffff0c7424 */ /* 0x000fe400078e00ff */
[----:B------:R-:W-:Y:S01]  /*00e0*/  IMAD.MOV.U32 R22, RZ, RZ, 0xff ;  /* 0x000000ffff167424 */ /* 0x000fe200078e00ff */
[----:B------:R-:W4:Y:S01]  /*00f0*/  S2R R90, SR_LANEID ;  /* 0x00000000005a7919 */ /* 0x000f220000000000 */
[----:B------:R-:W-:Y:S01]  /*0100*/  IMAD.MOV.U32 R25, RZ, RZ, 0xff ;  /* 0x000000ffff197424 */ /* 0x000fe200078e00ff */
[----:B------:R-:W3:Y:S01]  /*0110*/  LDCU UR10, c[0x0][0x3ac] ;  /* 0x00007580ff0a77ac */ /* 0x000ee20008000800 */
[----:B0-----:R-:W-:-:S04]  /*0120*/  IMAD R6, R21, 0x13, RZ ;  /* 0x0000001315067824 */ /* 0x001fc800078e02ff */
[C---:B------:R-:W-:Y:S01]  /*0130*/  VIADD R0, R6.reuse, 0x1 ;  /* 0x0000000106007836 */ /* 0x040fe20000000000 */
[C---:B-1----:R-:W-:Y:S01]  /*0140*/  ISETP.GE.AND P1, PT, R6.reuse, UR4, PT ;  /* 0x0000000406007c0c */ /* 0x042fe2000bf26270 */
[C---:B------:R-:W-:Y:S01]  /*0150*/  VIADD R2, R6.reuse, 0x2 ;  /* 0x0000000206027836 */ /* 0x040fe20000000000 */
[----:B--2---:R-:W-:Y:S02]  /*0160*/  IADD3 R4, P0, PT, R6, UR6, RZ ;  /* 0x0000000606047c10 */ /* 0x004fe4000ff1e0ff */
[----:B------:R-:W-:Y:S02]  /*0170*/  ISETP.GE.AND P2, PT, R0, UR4, PT ;  /* 0x0000000400007c0c */ /* 0x000fe4000bf46270 */
[----:B------:R-:W-:Y:S01]  /*0180*/  ISETP.GE.AND P3, PT, R2, UR4, PT ;  /* 0x0000000402007c0c */ /* 0x000fe2000bf66270 */
[----:B------:R-:W-:Y:S02]  /*0190*/  IMAD.X R5, RZ, RZ, UR7, P0 ;  /* 0x00000007ff057e24 */ /* 0x000fe400080e06ff */
[----:B------:R-:W-:-:S02]  /*01a0*/  VIADD R7, R6, 0x3 ;  /* 0x0000000306077836 */ /* 0x000fc40000000000 */
[----:B------:R-:W-:Y:S02]  /*01b0*/  VIADD R8, R6, 0x4 ;  /* 0x0000000406087836 */ /* 0x000fe40000000000 */
[----:B---3--:R-:W2:Y:S01]  /*01c0*/  @!P1 LDG.E.U8 R0, desc[UR8][R4.64] ;  /* 0x0000000804009981 */ /* 0x008ea2000c1e1100 */
[----:B------:R-:W-:Y:S02]  /*01d0*/  ISETP.GE.AND P4, PT, R7, UR4, PT ;  /* 0x0000000407007c0c */ /* 0x000fe4000bf86270 */
[----:B------:R-:W-:Y:S01]  /*01e0*/  ISETP.GE.AND P5, PT, R8, UR4, PT ;  /* 0x0000000408007c0c */ /* 0x000fe2000bfa6270 */
[----:B------:R-:W3:Y:S04]  /*01f0*/  @!P2 LDG.E.U8 R2, desc[UR8][R4.64+0x1] ;  /* 0x000001080402a981 */ /* 0x000ee8000c1e1100 */
[----:B------:R-:W5:Y:S06]  /*0200*/  @!P3 LDG.E.U8 R3, desc[UR8][R4.64+0x2] ;  /* 0x000002080403b981 */ /* 0x000f6c000c1e1100 */
[----:B------:R-:W4:Y:S04]  /*0210*/  @!P4 LDG.E.U8 R7, desc[UR8][R4.64+0x3] ;  /* 0x000003080407c981 */ /* 0x000f28000c1e1100 */
[----:B------:R-:W4:Y:S01]  /*0220*/  @!P5 LDG.E.U8 R8, desc[UR8][R4.64+0x4] ;  /* 0x000004080408d981 */ /* 0x000f22000c1e1100 */
[----:B------:R-:W-:-:S02]  /*0230*/  VIADD R9, R6, 0x5 ;  /* 0x0000000506097836 */ /* 0x000fc40000000000 */
[----:B------:R-:W-:-:S03]  /*0240*/  VIADD R10, R6, 0x7 ;  /* 0x00000007060a7836 */ /* 0x000fc60000000000 */
[----:B------:R-:W-:Y:S01]  /*0250*/  ISETP.GE.AND P6, PT, R9, UR4, PT ;  /* 0x0000000409007c0c */ /* 0x000fe2000bfc6270 */
[----:B------:R-:W-:-:S05]  /*0260*/  VIADD R9, R6, 0x6 ;  /* 0x0000000606097836 */ /* 0x000fca0000000000 */
[----:B------:R-:W-:Y:S01]  /*0270*/  ISETP.GE.AND P0, PT, R9, UR4, PT ;  /* 0x0000000409007c0c */ /* 0x000fe2000bf06270 */
[C---:B------:R-:W-:Y:S02]  /*0280*/  VIADD R9, R6.reuse, 0x8 ;  /* 0x0000000806097836 */ /* 0x040fe40000000000 */
[----:B------:R-:W-:Y:S01]  /*0290*/  VIADD R11, R6, 0xb ;  /* 0x0000000b060b7836 */ /* 0x000fe20000000000 */
[----:B--2---:R-:W-:Y:S02]  /*02a0*/  @!P1 LOP3.LUT R0, R0, 0xff80, RZ, 0x3c, !PT ;  /* 0x0000ff8000009812 */ /* 0x004fe400078e3cff */
[----:B---3--:R-:W-:Y:S02]  /*02b0*/  @!P2 LOP3.LUT R2, R2, 0xff80, RZ, 0x3c, !PT ;  /* 0x0000ff800202a812 */ /* 0x008fe400078e3cff */
[----:B------:R-:W-:Y:S02]  /*02c0*/  @!P1 PRMT R20, R0, 0x7610, R20 ;  /* 0x0000761000149816 */ /* 0x000fe40000000014 */
[----:B------:R-:W-:Y:S01]  /*02d0*/  @!P2 PRMT R19, R2, 0x7610, R19 ;  /* 0x000076100213a816 */ /* 0x000fe20000000013 */
[----:B------:R-:W2:Y:S01]  /*02e0*/  @!P6 LDG.E.U8 R0, desc[UR8][R4.64+0x5] ;  /* 0x000005080400e981 */ /* 0x000ea2000c1e1100 */
[----:B------:R-:W-:-:S02]  /*02f0*/  ISETP.GE.AND P1, PT, R10, UR4, PT ;  /* 0x000000040a007c0c */ /* 0x000fc4000bf26270 */
[----:B------:R-:W-:Y:S01]  /*0300*/  ISETP.GE.AND P2, PT, R9, UR4, PT ;  /* 0x0000000409007c0c */ /* 0x000fe2000bf46270 */
[C---:B------:R-:W-:Y:S01]  /*0310*/  VIADD R9, R6.reuse, 0x9 ;  /* 0x0000000906097836 */ /* 0x040fe20000000000 */
[----:B-----5:R-:W-:Y:S01]  /*0320*/  @!P3 LOP3.LUT R3, R3, 0xff80, RZ, 0x3c, !PT ;  /* 0x0000ff800303b812 */ /* 0x020fe200078e3cff */
[----:B------:R-:W3:Y:S03]  /*0330*/  @!P0 LDG.E.U8 R2, desc[UR8][R4.64+0x6] ;  /* 0x0000060804028981 */ /* 0x000ee6000c1e1100 */
[----:B------:R-:W-:Y:S02]  /*0340*/  @!P3 PRMT R18, R3, 0x7610, R18 ;  /* 0x000076100312b816 */ /* 0x000fe40000000012 */
[----:B------:R-:W-:Y:S01]  /*0350*/  ISETP.GE.AND P3, PT, R9, UR4, PT ;  /* 0x0000000409007c0c */ /* 0x000fe2000bf66270 */
[----:B------:R-:W-:Y:S01]  /*0360*/  VIADD R10, R6, 0xa ;  /* 0x0000000a060a7836 */ /* 0x000fe20000000000 */
[----:B----4-:R-:W-:Y:S01]  /*0370*/  @!P4 LOP3.LUT R7, R7, 0xff80, RZ, 0x3c, !PT ;  /* 0x0000ff800707c812 */ /* 0x010fe200078e3cff */
[----:B------:R-:W4:Y:S01]  /*0380*/  @!P1 LDG.E.U8 R3, desc[UR8][R4.64+0x7] ;  /* 0x0000070804039981 */ /* 0x000f22000c1e1100 */
[----:B------:R-:W-:-:S02]  /*0390*/  @!P5 LOP3.LUT R8, R8, 0xff80, RZ, 0x3c, !PT ;  /* 0x0000ff800808d812 */ /* 0x000fc400078e3cff */
[----:B------:R-:W-:Y:S01]  /*03a0*/  @!P4 PRMT R17, R7, 0x7610, R17 ;  /* 0x000076100711c816 */ /* 0x000fe20000000011 */
[----:B------:R-:W5:Y:S01]  /*03b0*/  @!P2 LDG.E.U8 R9, desc[UR8][R4.64+0x8] ;  /* 0x000008080409a981 */ /* 0x000f62000c1e1100 */
[----:B------:R-:W-:Y:S02]  /*03c0*/  @!P5 PRMT R16, R8, 0x7610, R16 ;  /* 0x000076100810d816 */ /* 0x000fe40000000010 */
[----:B------:R-:W-:Y:S02]  /*03d0*/  ISETP.GE.AND P4, PT, R10, UR4, PT ;  /* 0x000000040a007c0c */ /* 0x000fe4000bf86270 */
[----:B------:R-:W-:Y:S01]  /*03e0*/  ISETP.GE.AND P5, PT, R11, UR4, PT ;  /* 0x000000040b007c0c */ /* 0x000fe2000bfa6270 */
[----:B------:R-:W5:Y:S10]  /*03f0*/  @!P3 LDG.E.U8 R7, desc[UR8][R4.64+0x9] ;  /* 0x000009080407b981 */ /* 0x000f74000c1e1100 */
[----:B------:R-:W5:Y:S04]  /*0400*/  @!P4 LDG.E.U8 R8, desc[UR8][R4.64+0xa] ;  /* 0x00000a080408c981 */ /* 0x000f68000c1e1100 */
[----:B------:R-:W5:Y:S01]  /*0410*/  @!P5 LDG.E.U8 R10, desc[UR8][R4.64+0xb] ;  /* 0x00000b08040ad981 */ /* 0x000f62000c1e1100 */
[----:B------:R-:W-:Y:S01]  /*0420*/  VIADD R11, R6, 0xc ;  /* 0x0000000c060b7836 */ /* 0x000fe20000000000 */
[----:B--2---:R-:W-:-:S04]  /*0430*/  @!P6 LOP3.LUT R0, R0, 0xff80, RZ, 0x3c, !PT ;  /* 0x0000ff800000e812 */ /* 0x004fc800078e3cff */
[----:B------:R-:W-:Y:S01]  /*0440*/  @!P6 PRMT R15, R0, 0x7610, R15 ;  /* 0x00007610000fe816 */ /* 0x000fe2000000000f */
[----:B------:R-:W-:Y:S01]  /*0450*/  VIADD R0, R6, 0xd ;  /* 0x0000000d06007836 */ /* 0x000fe20000000000 */
[----:B---3--:R-:W-:-:S04]  /*0460*/  @!P0 LOP3.LUT R2, R2, 0xff80, RZ, 0x3c, !PT ;  /* 0x0000ff8002028812 */ /* 0x008fc800078e3cff */
[----:B------:R-:W-:Y:S02]  /*0470*/  @!P0 PRMT R14, R2, 0x7610, R14 ;  /* 0x00007610020e8816 */ /* 0x000fe4000000000e */
[----:B------:R-:W-:Y:S01]  /*0480*/  ISETP.GE.AND P0, PT, R0, UR4, PT ;  /* 0x0000000400007c0c */ /* 0x000fe2000bf06270 */
[C---:B------:R-:W-:Y:S01]  /*0490*/  VIADD R0, R6.reuse, 0xe ;  /* 0x0000000e06007836 */ /* 0x040fe20000000000 */
[----:B----4-:R-:W-:Y:S01]  /*04a0*/  @!P1 LOP3.LUT R3, R3, 0xff80, RZ, 0x3c, !PT ;  /* 0x0000ff8003039812 */ /* 0x010fe200078e3cff */
[----:B------:R-:W-:-:S03]  /*04b0*/  VIADD R2, R6, 0xf ;  /* 0x0000000f06027836 */ /* 0x000fc60000000000 */
[----:B------:R-:W-:Y:S01]  /*04c0*/  @!P1 PRMT R13, R3, 0x7610, R13 ;  /* 0x00007610030d9816 */ /* 0x000fe2000000000d */
[----:B------:R-:W-:Y:S01]  /*04d0*/  IMAD.MOV.U32 R3, RZ, RZ, 0xff ;  /* 0x000000ffff037424 */ /* 0x000fe200078e00ff */
[----:B------:R-:W-:Y:S01]  /*04e0*/  ISETP.GE.AND P1, PT, R0, UR4, PT ;  /* 0x0000000400007c0c */ /* 0x000fe2000bf26270 */
[----:B------:R-:W-:Y:S01]  /*04f0*/  VIADD R0, R6, 0x10 ;  /* 0x0000001006007836 */ /* 0x000fe20000000000 */
[----:B-----5:R-:W-:Y:S02]  /*0500*/  @!P2 LOP3.LUT R9, R9, 0xff80, RZ, 0x3c, !PT ;  /* 0x0000ff800909a812 */ /* 0x020fe400078e3cff */
[----:B------:R-:W-:Y:S02]  /*0510*/  @!P3 LOP3.LUT R7, R7, 0xff80, RZ, 0x3c, !PT ;  /* 0x0000ff800707b812 */ /* 0x000fe400078e3cff */
[----:B------:R-:W-:Y:S02]  /*0520*/  @!P2 PRMT R12, R9, 0x7610, R12 ;  /* 0x00007610090ca816 */ /* 0x000fe4000000000c */
[----:B------:R-:W-:-:S02]  /*0530*/  @!P3 PRMT R3, R7, 0x7610, R3 ;  /* 0x000076100703b816 */ /* 0x000fc40000000003 */
[----:B------:R-:W-:Y:S02]  /*0540*/  ISETP.GE.AND P3, PT, R0, UR4, PT ;  /* 0x0000000400007c0c */ /* 0x000fe4000bf66270 */
[----:B------:R-:W-:Y:S01]  /*0550*/  ISETP.GE.AND P2, PT, R2, UR4, PT ;  /* 0x0000000402007c0c */ /* 0x000fe2000bf46270 */
[----:B------:R-:W-:Y:S01]  /*0560*/  IMAD.MOV.U32 R2, RZ, RZ, 0xff ;  /* 0x000000ffff027424 */ /* 0x000fe200078e00ff */
[----:B------:R-:W-:Y:S01]  /*0570*/  PRMT R0, R22, 0x7610, R0 ;  /* 0x0000761016007816 */ /* 0x000fe20000000000 */
[----:B------:R-:W-:Y:S01]  /*0580*/  VIADD R22, R6, 0x11 ;  /* 0x0000001106167836 */ /* 0x000fe20000000000 */
[----:B------:R-:W-:Y:S01]  /*0590*/  @!P4 LOP3.LUT R8, R8, 0xff80, RZ, 0x3c, !PT ;  /* 0x0000ff800808c812 */ /* 0x000fe200078e3cff */
[----:B------:R-:W-:Y:S01]  /*05a0*/  VIADD R6, R6, 0x12 ;  /* 0x0000001206067836 */ /* 0x000fe20000000000 */
[----:B------:R-:W-:Y:S01]  /*05b0*/  @!P5 LOP3.LUT R10, R10, 0xff80, RZ, 0x3c, !PT ;  /* 0x0000ff800a0ad812 */ /* 0x000fe200078e3cff */
[----:B------:R-:W2:Y:S01]  /*05c0*/  @!P1 LDG.E.U8 R7, desc[UR8][R4.64+0xe] ;  /* 0x00000e0804079981 */ /* 0x000ea2000c1e1100 */
[----:B------:R-:W-:-:S02]  /*05d0*/  @!P4 PRMT R2, R8, 0x7610, R2 ;  /* 0x000076100802c816 */ /* 0x000fc40000000002 */
[----:B------:R-:W-:Y:S02]  /*05e0*/  @!P5 PRMT R0, R10, 0x7610, R0 ;  /* 0x000076100a00d816 */ /* 0x000fe40000000000 */
[----:B------:R-:W-:Y:S01]  /*05f0*/  ISETP.GE.AND P6, PT, R11, UR4, PT ;  /* 0x000000040b007c0c */ /* 0x000fe2000bfc6270 */
[----:B------:R-:W3:Y:S01]  /*0600*/  @!P2 LDG.E.U8 R26, desc[UR8][R4.64+0xf] ;  /* 0x00000f08041aa981 */ /* 0x000ee2000c1e1100 */
[----:B------:R-:W-:Y:S02]  /*0610*/  ISETP.GE.AND P4, PT, R22, UR4, PT ;  /* 0x0000000416007c0c */ /* 0x000fe4000bf86270 */
[----:B------:R-:W-:Y:S01]  /*0620*/  ISETP.GE.AND P5, PT, R6, UR4, PT ;  /* 0x0000000406007c0c */ /* 0x000fe2000bfa6270 */
[----:B------:R-:W4:Y:S01]  /*0630*/  @!P0 LDG.E.U8 R11, desc[UR8][R4.64+0xd] ;  /* 0x00000d08040b8981 */ /* 0x000f22000c1e1100 */
[----:B------:R-:W0:Y:S01]  /*0640*/  S2UR UR6, SR_CgaCtaId ;  /* 0x00000000000679c3 */ /* 0x000e220000008800 */
[----:B------:R-:W1:Y:S02]  /*0650*/  LDCU.64 UR4, c[0x0][0x3a8] ;  /* 0x00007500ff0477ac */ /* 0x000e640008000a00 */
[----:B------:R-:W5:Y:S04]  /*0660*/  @!P3 LDG.E.U8 R6, desc[UR8][R4.64+0x10] ;  /* 0x000010080406b981 */ /* 0x000f68000c1e1100 */
[----:B------:R-:W5:Y:S04]  /*0670*/  @!P6 LDG.E.U8 R9, desc[UR8][R4.64+0xc] ;  /* 0x00000c080409e981 */ /* 0x000f68000c1e1100 */
[----:B------:R-:W5:Y:S04]  /*0680*/  @!P4 LDG.E.U8 R8, desc[UR8][R4.64+0x11] ;  /* 0x000011080408c981 */ /* 0x000f68000c1e1100 */
[----:B------:R-:W5:Y:S01]  /*0690*/  @!P5 LDG.E.U8 R10, desc[UR8][R4.64+0x12] ;  /* 0x00001208040ad981 */ /* 0x000f62000c1e1100 */
[----:B-1----:R-:W-:-:S02]  /*06a0*/  UIADD3 UR7, UPT, UPT, UR4, 0x5, URZ ;  /* 0x0000000504077890 */ /* 0x002fc4000fffe0ff */
[----:B------:R-:W-:-:S03]  /*06b0*/  UIADD3 UR5, UPT, UPT, -UR4, UR5, URZ ;  /* 0x0000000504057290 */ /* 0x000fc6000fffe1ff */
[----:B------:R-:W-:Y:S02]  /*06c0*/  UMOV UR4, 0x400 ;  /* 0x0000040000047882 */ /* 0x000fe40000000000 */
[----:B0-----:R-:W-:Y:S01]  /*06d0*/  ULEA UR4, UR6, UR4, 0x18 ;  /* 0x0000000406047291 */ /* 0x001fe2000f8ec0ff */
[----:B------:R-:W-:-:S05]  /*06e0*/  IMAD.MOV.U32 R22, RZ, RZ, 0xff ;  /* 0x000000ffff167424 */ /* 0x000fca00078e00ff */
[C---:B------:R-:W-:Y:S01]  /*06f0*/  LEA R30, R21.reuse, UR4, 0x2 ;  /* 0x00000004151e7c11 */ /* 0x040fe2000f8e10ff */
[----:B------:R-:W-:Y:S01]  /*0700*/  IMAD.MOV.U32 R23, RZ, RZ, 0xff ;  /* 0x000000ffff177424 */ /* 0x000fe200078e00ff */
[----:B------:R-:W-:Y:S01]  /*0710*/  SHF.R.U32.HI R91, RZ, 0x5, R21 ;  /* 0x00000005ff5b7819 */ /* 0x000fe20000011615 */
[----:B------:R-:W-:Y:S02]  /*0720*/  IMAD.MOV.U32 R24, RZ, RZ, 0xff ;  /* 0x000000ffff187424 */ /* 0x000fe400078e00ff */
[----:B------:R-:W-:Y:S02]  /*0730*/  IMAD.MOV.U32 R27, RZ, RZ, 0xff ;  /* 0x000000ffff1b7424 */ /* 0x000fe400078e00ff */
[----:B------:R-:W-:Y:S02]  /*0740*/  IMAD.MOV.U32 R28, RZ, RZ, 0xff ;  /* 0x000000ffff1c7424 */ /* 0x000fe400078e00ff */
[----:B------:R-:W-:Y:S01]  /*0750*/  IMAD R32, R21, 0x40, R30 ;  /* 0x0000004015207824 */ /* 0x000fe200078e021e */
[----:B------:R-:W-:-:S03]  /*0760*/  LEA R29, R91, UR4, 0x2 ;  /* 0x000000045b1d7c11 */ /* 0x000fc6000f8e10ff */
[----:B------:R-:W-:Y:S01]  /*0770*/  IMAD R34, R21, -0x31, R32 ;  /* 0xffffffcf15227824 */ /* 0x000fe200078e0220 */
[----:B------:R-:W-:Y:S01]  /*0780*/  BAR.SYNC.DEFER_BLOCKING 0x0 ;  /* 0x0000000000007b1d */ /* 0x000fe20000010000 */
[----:B--2---:R-:W-:Y:S02]  /*0790*/  @!P1 LOP3.LUT R7, R7, 0xff80, RZ, 0x3c, !PT ;  /* 0x0000ff8007079812 */ /* 0x004fe400078e3cff */
[----:B---3--:R-:W-:-:S04]  /*07a0*/  @!P2 LOP3.LUT R26, R26, 0xff80, RZ, 0x3c, !PT ;  /* 0x0000ff801a1aa812 */ /* 0x008fc800078e3cff */
[----:B------:R-:W-:Y:S01]  /*07b0*/  @!P2 PRMT R25, R26, 0x7610, R25 ;  /* 0x000076101a19a816 */ /* 0x000fe20000000019 */
[----:B------:R-:W-:Y:S01]  /*07c0*/  IMAD.MOV.U32 R26, RZ, RZ, 0xff ;  /* 0x000000ffff1a7424 */ /* 0x000fe200078e00ff */
[----:B----4-:R-:W-:Y:S02]  /*07d0*/  @!P0 LOP3.LUT R11, R11, 0xff80, RZ, 0x3c, !PT ;  /* 0x0000ff800b0b8812 */ /* 0x010fe400078e3cff */
[----:B-----5:R-:W-:Y:S02]  /*07e0*/  @!P3 LOP3.LUT R6, R6, 0xff80, RZ, 0x3c, !PT ;  /* 0x0000ff800606b812 */ /* 0x020fe400078e3cff */
[----:B------:R-:W-:Y:S02]  /*07f0*/  @!P6 LOP3.LUT R9, R9, 0xff80, RZ, 0x3c, !PT ;  /* 0x0000ff800909e812 */ /* 0x000fe400078e3cff */
[----:B------:R-:W-:Y:S02]  /*0800*/  @!P4 LOP3.LUT R8, R8, 0xff80, RZ, 0x3c, !PT ;  /* 0x0000ff800808c812 */ /* 0x000fe400078e3cff */
[----:B------:R-:W-:-:S02]  /*0810*/  @!P5 LOP3.LUT R10, R10, 0xff80, RZ, 0x3c, !PT ;  /* 0x0000ff800a0ad812 */ /* 0x000fc400078e3cff */
[----:B------:R-:W-:Y:S02]  /*0820*/  @!P6 PRMT R22, R9, 0x7610, R22 ;  /* 0x000076100916e816 */ /* 0x000fe40000000016 */
[----:B------:R-:W-:Y:S02]  /*0830*/  @!P0 PRMT R23, R11, 0x7610, R23 ;  /* 0x000076100b178816 */ /* 0x000fe40000000017 */
[----:B------:R-:W-:Y:S02]  /*0840*/  @!P1 PRMT R24, R7, 0x7610, R24 ;  /* 0x0000761007189816 */ /* 0x000fe40000000018 */
[----:B------:R-:W-:Y:S02]  /*0850*/  @!P3 PRMT R26, R6, 0x7610, R26 ;  /* 0x00007610061ab816 */ /* 0x000fe4000000001a */
[----:B------:R-:W-:Y:S02]  /*0860*/  @!P4 PRMT R27, R8, 0x7610, R27 ;  /* 0x00007610081bc816 */ /* 0x000fe4000000001b */
[----:B------:R-:W-:-:S07]  /*0870*/  @!P5 PRMT R28, R10, 0x7610, R28 ;  /* 0x000076100a1cd816 */ /* 0x000fce000000001c */
.L_x_441:
[----:B------:R-:W-:Y:S01]  /*0880*/  UISETP.LT.AND UP0, UPT, UR5, 0x5, UPT ;  /* 0x000000050500788c */ /* 0x000fe2000bf01270 */
[----:B0-----:R-:W-:Y:S01]  /*0890*/  LOP3.LUT R4, R20, 0xff, RZ, 0xc0, !PT ;  /* 0x000000ff14047812 */ /* 0x001fe200078ec0ff */
[----:B------:R-:W-:Y:S01]  /*08a0*/  UIADD3 UR6, UPT, UPT, UR7, -0x5, URZ ;  /* 0xfffffffb07067890 */ /* 0x000fe2000fffe0ff */
[----:B------:R-:W-:Y:S01]  /*08b0*/  STS [R30], RZ ;  /* 0x000000ff1e007388 */ /* 0x000fe20000000800 */
[----:B------:R-:W-:Y:S01]  /*08c0*/  USEL UR4, UR5, 0x5, UP0 ;  /* 0x0000000505047887 */ /* 0x000fe20008000000 */
[----:B------:R-:W-:Y:S01]  /*08d0*/  ISETP.NE.AND P1, PT, R90, 0x1f, PT ;  /* 0x0000001f5a00780c */ /* 0x000fe20003f25270 */
[----:B------:R-:W-:Y:S01]  /*08e0*/  UISETP.GE.AND UP0, UPT, UR7, UR10, UPT ;  /* 0x0000000a0700728c */ /* 0x000fe2000bf06270 */
[----:B------:R-:W-:Y:S01]  /*08f0*/  STS [R30+0x400], RZ ;  /* 0x000400ff1e007388 */ /* 0x000fe20000000800 */
[----:B------:R-:W-:Y:S01]  /*0900*/  UBMSK UR4, URZ, UR4 ;  /* 0x00000004ff04729b */ /* 0x000fe20008000000 */
[----:B------:R-:W-:Y:S02]  /*0910*/  SHF.R.U32.HI R4, RZ, UR6, R4 ;  /* 0x00000006ff047c19 */ /* 0x000fe40008011604 */
[----:B------:R-:W-:Y:S01]  /*0920*/  STS [R30+0x800], RZ ;  /* 0x000800ff1e007388 */ /* 0x000fe20000000800 */
[----:B------:R-:W-:-:S02]  /*0930*/  ISETP.NE.AND P2, PT, R91, 0x6, PT ;  /* 0x000000065b00780c */ /* 0x000fc40003f45270 */
[----:B------:R-:W-:Y:S01]  /*0940*/  LOP3.LUT R4, R4, UR4, RZ, 0xc0, !PT ;  /* 0x0000000404047c12 */ /* 0x000fe2000f8ec0ff */
[----:B------:R-:W-:Y:S01]  /*0950*/  STS [R30+0xc00], RZ ;  /* 0x000c00ff1e007388 */ /* 0x000fe20000000800 */
[----:B------:R-:W-:-:S03]  /*0960*/  ISETP.NE.AND P3, PT, R91, 0x7, PT ;  /* 0x000000075b00780c */ /* 0x000fc60003f65270 */
[----:B------:R-:W-:Y:S01]  /*0970*/  IMAD.SHL.U32 R5, R4, 0x400, RZ ;  /* 0x0000040004057824 */ /* 0x000fe200078e00ff */
[----:B------:R-:W-:Y:S01]  /*0980*/  SHF.R.U32.HI R4, RZ, 0x3, R4 ;  /* 0x00000003ff047819 */ /* 0x000fe20000011604 */
[----:B------:R-:W-:Y:S03]  /*0990*/  STS [R30+0x1000], RZ ;  /* 0x001000ff1e007388 */ /* 0x000fe60000000800 */
[----:B------:R-:W-:Y:S01]  /*09a0*/  LOP3.LUT R5, R5, 0x3c00, RZ, 0xc0, !PT ;  /* 0x00003c0005057812 */ /* 0x000fe200078ec0ff */
[----:B------:R-:W-:Y:S01]  /*09b0*/  STS [R30+0x1400], RZ ;  /* 0x001400ff1e007388 */ /* 0x000fe20000000800 */
[----:B------:R-:W-:-:S03]  /*09c0*/  LOP3.LUT R4, R4, 0x1e, RZ, 0xc0, !PT ;  /* 0x0000001e04047812 */ /* 0x000fc600078ec0ff */
[----:B------:R-:W-:Y:S01]  /*09d0*/  STS [R30+0x1800], RZ ;  /* 0x001800ff1e007388 */ /* 0x000fe20000000800 */
[----:B------:R-:W-:Y:S02]  /*09e0*/  IADD3 R71, PT, PT, R4, R30, R5 ;  /* 0x0000001e04477210 */ /* 0x000fe40007ffe005 */
[----:B------:R-:W-:Y:S01]  /*09f0*/  LOP3.LUT R4, R19, 0xff, RZ, 0xc0, !PT ;  /* 0x000000ff13047812 */ /* 0x000fe200078ec0ff */
[----:B------:R-:W-:Y:S03]  /*0a00*/  STS [R30+0x1c00], RZ ;  /* 0x001c00ff1e007388 */ /* 0x000fe60000000800 */
[----:B------:R-:W-:Y:S01]  /*0a10*/  SHF.R.U32.HI R4, RZ, UR6, R4 ;  /* 0x00000006ff047c19 */ /* 0x000fe20008011604 */
[----:B------:R-:W-:Y:S03]  /*0a20*/  STS [R30+0x2000], RZ ;  /* 0x002000ff1e007388 */ /* 0x000fe60000000800 */
[----:B------:R-:W-:Y:S01]  /*0a30*/  LOP3.LUT R4, R4, UR4, RZ, 0xc0, !PT ;  /* 0x0000000404047c12 */ /* 0x000fe2000f8ec0ff */
[----:B------:R-:W-:Y:S04]  /*0a40*/  STS [R30+0x2400], RZ ;  /* 0x002400ff1e007388 */ /* 0x000fe80000000800 */
[----:B------:R-:W-:Y:S01]  /*0a50*/  STS [R30+0x2800], RZ ;  /* 0x002800ff1e007388 */ /* 0x000fe20000000800 */
[----:B------:R-:W-:Y:S01]  /*0a60*/  IMAD.SHL.U32 R5, R4, 0x400, RZ ;  /* 0x0000040004057824 */ /* 0x000fe200078e00ff */
[----:B------:R-:W-:-:S02]  /*0a70*/  SHF.R.U32.HI R4, RZ, 0x3, R4 ;  /* 0x00000003ff047819 */ /* 0x000fc40000011604 */
[----:B------:R-:W-:Y:S02]  /*0a80*/  STS [R30+0x2c00], RZ ;  /* 0x002c00ff1e007388 */ /* 0x000fe40000000800 */
[----:B------:R-:W-:Y:S02]  /*0a90*/  LOP3.LUT R5, R5, 0x3c00, RZ, 0xc0, !PT ;  /* 0x00003c0005057812 */ /* 0x000fe400078ec0ff */
        /* <DEDUP_REMOVED lines=10> */
[----:B------:R-:W0:Y:S01]  /*0b40*/  LDS.U16 R70, [R71] ;  /* 0x0000000047467984 */ /* 0x000e220000000400 */
[----:B------:R-:W-:Y:S01]  /*0b50*/  IMAD.SHL.U32 R6, R5, 0x400, RZ ;  /* 0x0000040005067824 */ /* 0x000fe200078e00ff */
[----:B------:R-:W-:-:S04]  /*0b60*/  SHF.R.U32.HI R5, RZ, 0x3, R5 ;  /* 0x00000003ff057819 */ /* 0x000fc80000011605 */
[----:B------:R-:W-:Y:S02]  /*0b70*/  LOP3.LUT R33, R6, 0x3c00, RZ, 0xc0, !PT ;  /* 0x00003c0006217812 */ /* 0x000fe400078ec0ff */
[----:B------:R-:W-:-:S04]  /*0b80*/  LOP3.LUT R5, R5, 0x1e, RZ, 0xc0, !PT ;  /* 0x0000001e05057812 */ /* 0x000fc800078ec0ff */
[----:B------:R-:W-:Y:S01]  /*0b90*/  IADD3 R33, PT, PT, R5, R30, R33 ;  /* 0x0000001e05217210 */ /* 0x000fe20007ffe021 */
[----:B0-----:R-:W-:-:S05]  /*0ba0*/  VIADD R4, R70, 0x1 ;  /* 0x0000000146047836 */ /* 0x001fca0000000000 */
[----:B------:R0:W-:Y:S04]  /*0bb0*/  STS.U16 [R71], R4 ;  /* 0x0000000447007388 */ /* 0x0001e80000000400 */
[----:B------:R-:W1:Y:S01]  /*0bc0*/  LDS.U16 R69, [R51] ;  /* 0x0000000033457984 */ /* 0x000e620000000400 */
[----:B0-----:R-:W-:-:S04]  /*0bd0*/  LOP3.LUT R4, R17, 0xff, RZ, 0xc0, !PT ;  /* 0x000000ff11047812 */ /* 0x001fc800078ec0ff */
[----:B------:R-:W-:-:S04]  /*0be0*/  SHF.R.U32.HI R4, RZ, UR6, R4 ;  /* 0x00000006ff047c19 */ /* 0x000fc80008011604 */
[----:B------:R-:W-:-:S05]  /*0bf0*/  LOP3.LUT R4, R4, UR4, RZ, 0xc0, !PT ;  /* 0x0000000404047c12 */ /* 0x000fca000f8ec0ff */
[----:B------:R-:W-:Y:S01]  /*0c00*/  IMAD.SHL.U32 R5, R4, 0x400, RZ ;  /* 0x0000040004057824 */ /* 0x000fe200078e00ff */
[----:B------:R-:W-:-:S04]  /*0c10*/  SHF.R.U32.HI R4, RZ, 0x3, R4 ;  /* 0x00000003ff047819 */ /* 0x000fc80000011604 */
[----:B------:R-:W-:Y:S02]  /*0c20*/  LOP3.LUT R5, R5, 0x3c00, RZ, 0xc0, !PT ;  /* 0x00003c0005057812 */ /* 0x000fe400078ec0ff */
[----:B------:R-:W-:-:S04]  /*0c30*/  LOP3.LUT R35, R4, 0x1e, RZ, 0xc0, !PT ;  /* 0x0000001e04237812 */ /* 0x000fc800078ec0ff */
[----:B------:R-:W-:Y:S02]  /*0c40*/  IADD3 R35, PT, PT, R35, R30, R5 ;  /* 0x0000001e23237210 */ /* 0x000fe40007ffe005 */
[----:B------:R-:W-:-:S04]  /*0c50*/  LOP3.LUT R5, R16, 0xff, RZ, 0xc0, !PT ;  /* 0x000000ff10057812 */ /* 0x000fc800078ec0ff */
[----:B------:R-:W-:Y:S01]  /*0c60*/  SHF.R.U32.HI R5, RZ, UR6, R5 ;  /* 0x00000006ff057c19 */ /* 0x000fe20008011605 */
[----:B-1----:R-:W-:-:S03]  /*0c70*/  VIADD R6, R69, 0x1 ;  /* 0x0000000145067836 */ /* 0x002fc60000000000 */
[----:B------:R-:W-:Y:S02]  /*0c80*/  LOP3.LUT R5, R5, UR4, RZ, 0xc0, !PT ;  /* 0x0000000405057c12 */ /* 0x000fe4000f8ec0ff */
[----:B------:R0:W-:Y:S02]  /*0c90*/  STS.U16 [R51], R6 ;  /* 0x0000000633007388 */ /* 0x0001e40000000400 */
[----:B------:R-:W-:Y:S02]  /*0ca0*/  SHF.R.U32.HI R7, RZ, 0x3, R5 ;  /* 0x00000003ff077819 */ /* 0x000fe40000011605 */
[----:B------:R-:W1:Y:S02]  /*0cb0*/  LDS.U16 R68, [R33] ;  /* 0x0000000021447984 */ /* 0x000e640000000400 */
[----:B------:R-:W-:Y:S01]  /*0cc0*/  LOP3.LUT R7, R7, 0x1e, RZ, 0xc0, !PT ;  /* 0x0000001e07077812 */ /* 0x000fe200078ec0ff */
[----:B0-----:R-:W-:-:S05]  /*0cd0*/  IMAD.SHL.U32 R6, R5, 0x400, RZ ;  /* 0x0000040005067824 */ /* 0x001fca00078e00ff */
[----:B------:R-:W-:-:S04]  /*0ce0*/  LOP3.LUT R5, R6, 0x3c00, RZ, 0xc0, !PT ;  /* 0x00003c0006057812 */ /* 0x000fc800078ec0ff */
[----:B------:R-:W-:Y:S01]  /*0cf0*/  IADD3 R36, PT, PT, R7, R30, R5 ;  /* 0x0000001e07247210 */ /* 0x000fe20007ffe005 */
[----:B-1----:R-:W-:-:S05]  /*0d00*/  VIADD R4, R68, 0x1 ;  /* 0x0000000144047836 */ /* 0x002fca0000000000 */
        /* <DEDUP_REMOVED lines=14> */
[----:B------:R0:W-:Y:S04]  /*0df0*/  STS.U16 [R35], R6 ;  /* 0x0000000623007388 */ /* 0x0001e80000000400 */
[----:B------:R-:W1:Y:S01]  /*0e00*/  LDS.U16 R66, [R36] ;  /* 0x0000000024427984 */ /* 0x000e620000000400 */
[----:B0-----:R-:W-:Y:S01]  /*0e10*/  IMAD.SHL.U32 R6, R4, 0x400, RZ ;  /* 0x0000040004067824 */ /* 0x001fe200078e00ff */
[----:B------:R-:W-:-:S04]  /*0e20*/  SHF.R.U32.HI R4, RZ, 0x3, R4 ;  /* 0x00000003ff047819 */ /* 0x000fc80000011604 */
[----:B------:R-:W-:Y:S02]  /*0e30*/  LOP3.LUT R7, R6, 0x3c00, RZ, 0xc0, !PT ;  /* 0x00003c0006077812 */ /* 0x000fe400078ec0ff */
        /* <DEDUP_REMOVED lines=127> */
[----:B------:R-:W-:Y:S01]  /*1630*/  SHF.R.U32.HI R4, RZ, UR6, R4 ;  /* 0x00000006ff047c19 */ /* 0x000fe20008011604 */
[----:B------:R-:W0:Y:S03]  /*1640*/  S2UR UR6, SR_CgaCtaId ;  /* 0x00000000000679c3 */ /* 0x000e260000008800 */
[----:B------:R-:W-:Y:S01]  /*1650*/  LOP3.LUT R4, R4, UR4, RZ, 0xc0, !PT ;  /* 0x0000000404047c12 */ /* 0x000fe2000f8ec0ff */
[----:B------:R-:W-:-:S04]  /*1660*/  UMOV UR4, 0x400 ;  /* 0x0000040000047882 */ /* 0x000fc80000000000 */
[----:B------:R-:W-:Y:S01]  /*1670*/  IMAD.SHL.U32 R6, R4, 0x400, RZ ;  /* 0x0000040004067824 */ /* 0x000fe200078e00ff */
[----:B------:R-:W-:-:S04]  /*1680*/  SHF.R.U32.HI R4, RZ, 0x3, R4 ;  /* 0x00000003ff047819 */ /* 0x000fc80000011604 */
[----:B------:R-:W-:Y:S02]  /*1690*/  LOP3.LUT R7, R6, 0x3c00, RZ, 0xc0, !PT ;  /* 0x00003c0006077812 */ /* 0x000fe400078ec0ff */
[----:B------:R-:W-:-:S04]  /*16a0*/  LOP3.LUT R50, R4, 0x1e, RZ, 0xc0, !PT ;  /* 0x0000001e04327812 */ /* 0x000fc800078ec0ff */
[----:B------:R-:W-:Y:S01]  /*16b0*/  IADD3 R50, PT, PT, R50, R30, R7 ;  /* 0x0000001e32327210 */ /* 0x000fe20007ffe007 */
[----:B0-----:R-:W-:Y:S01]  /*16c0*/  ULEA UR4, UR6, UR4, 0x18 ;  /* 0x0000000406047291 */ /* 0x001fe2000f8ec0ff */
[----:B-1----:R-:W-:-:S05]  /*16d0*/  VIADD R5, R54, 0x1 ;  /* 0x0000000136057836 */ /* 0x002fca0000000000 */
        /* <DEDUP_REMOVED lines=30> */
[----:B-----5:R-:W-:-:S04]  /*18c0*/  IMAD.IADD R81, R81, 0x1, R82 ;  /* 0x0000000151517824 */ /* 0x020fc800078e0252 */
[----:B------:R-:W-:-:S04]  /*18d0*/  IMAD.IADD R80, R80, 0x1, R81 ;  /* 0x0000000150507824 */ /* 0x000fc800078e0251 */
[----:B------:R-:W-:-:S04]  /*18e0*/  IMAD.IADD R79, R79, 0x1, R80 ;  /* 0x000000014f4f7824 */ /* 0x000fc800078e0250 */
[----:B------:R-:W-:-:S04]  /*18f0*/  IMAD.IADD R78, R78, 0x1, R79 ;  /* 0x000000014e4e7824 */ /* 0x000fc800078e024f */
[----:B------:R-:W-:-:S04]  /*1900*/  IMAD.IADD R77, R77, 0x1, R78 ;  /* 0x000000014d4d7824 */ /* 0x000fc800078e024e */
[----:B------:R-:W-:-:S04]  /*1910*/  IMAD.IADD R76, R76, 0x1, R77 ;  /* 0x000000014c4c7824 */ /* 0x000fc800078e024d */
[----:B0-----:R-:W-:-:S04]  /*1920*/  IMAD.IADD R75, R75, 0x1, R76 ;  /* 0x000000014b4b7824 */ /* 0x001fc800078e024c */
[----:B-1----:R-:W-:-:S04]  /*1930*/  IMAD.IADD R74, R74, 0x1, R75 ;  /* 0x000000014a4a7824 */ /* 0x002fc800078e024b */
[----:B--2---:R-:W-:-:S04]  /*1940*/  IMAD.IADD R73, R73, 0x1, R74 ;  /* 0x0000000149497824 */ /* 0x004fc800078e024a */
[----:B---3--:R-:W-:-:S04]  /*1950*/  IMAD.IADD R72, R72, 0x1, R73 ;  /* 0x0000000148487824 */ /* 0x008fc800078e0249 */
[----:B----4-:R-:W-:-:S05]  /*1960*/  IMAD.IADD R88, R5, 0x1, R72 ;  /* 0x0000000105587824 */ /* 0x010fca00078e0248 */
        /* <DEDUP_REMOVED lines=25> */
[----:B-1----:R-:W-:Y:S01]  /*1b00*/  IMAD.IADD R8, R7, 0x1, R8 ;  /* 0x0000000107087824 */ /* 0x002fe200078e0208 */
        /* <DEDUP_REMOVED lines=62> */
[----:B------:R-:W5:Y:S04]  /*1ef0*/  LDS.U16 R9, [R40] ;  /* 0x0000000028097984 */ /* 0x000f680000000400 */
[----:B------:R-:W5:Y:S04]  /*1f00*/  LDS.U16 R72, [R41] ;  /* 0x0000000029487984 */ /* 0x000f680000000400 */
[----:B------:R-:W5:Y:S01]  /*1f10*/  LDS.U16 R11, [R42] ;  /* 0x000000002a0b7984 */ /* 0x000f620000000400 */
[----:B0-----:R-:W-:-:S03]  /*1f20*/  IMAD.IADD R4, R69, 0x1, R4 ;  /* 0x0000000145047824 */ /* 0x001fc600078e0204 */
[----:B------:R-:W0:Y:S01]  /*1f30*/  LDS.U16 R74, [R43] ;  /* 0x000000002b4a7984 */ /* 0x000e220000000400 */
[----:B-1----:R-:W-:-:S03]  /*1f40*/  IMAD.IADD R6, R67, 0x1, R6 ;  /* 0x0000000143067824 */ /* 0x002fc600078e0206 */
[----:B------:R-:W1:Y:S01]  /*1f50*/  LDS.U16 R51, [R44] ;  /* 0x000000002c337984 */ /* 0x000e620000000400 */
[----:B--2---:R-:W-:-:S03]  /*1f60*/  IMAD.IADD R5, R66, 0x1, R5 ;  /* 0x0000000142057824 */ /* 0x004fc600078e0205 */
[----:B------:R-:W2:Y:S01]  /*1f70*/  LDS.U16 R76, [R45] ;  /* 0x000000002d4c7984 */ /* 0x000ea20000000400 */
[----:B---3--:R-:W-:-:S03]  /*1f80*/  IMAD.IADD R8, R65, 0x1, R8 ;  /* 0x0000000141087824 */ /* 0x008fc600078e0208 */
[----:B------:R-:W3:Y:S01]  /*1f90*/  LDS.U16 R35, [R46] ;  /* 0x000000002e237984 */ /* 0x000ee20000000400 */
[----:B----4-:R-:W-:-:S03]  /*1fa0*/  IMAD.IADD R7, R64, 0x1, R7 ;  /* 0x0000000140077824 */ /* 0x010fc600078e0207 */
[----:B------:R-:W4:Y:S01]  /*1fb0*/  LDS.U16 R36, [R47] ;  /* 0x000000002f247984 */ /* 0x000f220000000400 */
[----:B-----5:R-:W-:-:S03]  /*1fc0*/  IMAD.IADD R10, R63, 0x1, R10 ;  /* 0x000000013f0a7824 */ /* 0x020fc600078e020a */
[----:B------:R-:W5:Y:S01]  /*1fd0*/  LDS.U16 R37, [R48] ;  /* 0x0000000030257984 */ /* 0x000f620000000400 */
[----:B------:R-:W-:-:S03]  /*1fe0*/  IMAD.IADD R71, R70, 0x1, R71 ;  /* 0x0000000146477824 */ /* 0x000fc600078e0247 */
[----:B------:R-:W5:Y:S01]  /*1ff0*/  LDS.U16 R38, [R49] ;  /* 0x0000000031267984 */ /* 0x000f620000000400 */
[----:B------:R-:W-:-:S03]  /*2000*/  IMAD.IADD R33, R68, 0x1, R33 ;  /* 0x0000000144217824 */ /* 0x000fc600078e0221 */
[----:B------:R-:W5:Y:S01]  /*2010*/  LDS.U16 R39, [R50] ;  /* 0x0000000032277984 */ /* 0x000f620000000400 */
[----:B------:R-:W-:Y:S02]  /*2020*/  IMAD.IADD R9, R62, 0x1, R9 ;  /* 0x000000013e097824 */ /* 0x000fe400078e0209 */
[----:B------:R-:W-:Y:S02]  /*2030*/  IMAD.IADD R72, R61, 0x1, R72 ;  /* 0x000000013d487824 */ /* 0x000fe400078e0248 */
[----:B------:R-:W-:Y:S02]  /*2040*/  IMAD.IADD R11, R60, 0x1, R11 ;  /* 0x000000013c0b7824 */ /* 0x000fe400078e020b */
[----:B0-----:R-:W-:Y:S02]  /*2050*/  IMAD.IADD R59, R59, 0x1, R74 ;  /* 0x000000013b3b7824 */ /* 0x001fe400078e024a */
[----:B-1----:R-:W-:Y:S02]  /*2060*/  IMAD.IADD R51, R58, 0x1, R51 ;  /* 0x000000013a337824 */ /* 0x002fe400078e0233 */
[----:B--2---:R-:W-:-:S02]  /*2070*/  IMAD.IADD R76, R57, 0x1, R76 ;  /* 0x00000001394c7824 */ /* 0x004fc400078e024c */
[----:B---3--:R-:W-:Y:S02]  /*2080*/  IMAD.IADD R35, R56, 0x1, R35 ;  /* 0x0000000138237824 */ /* 0x008fe400078e0223 */
[----:B----4-:R-:W-:Y:S02]  /*2090*/  IMAD.IADD R36, R55, 0x1, R36 ;  /* 0x0000000137247824 */ /* 0x010fe400078e0224 */
[----:B-----5:R-:W-:Y:S02]  /*20a0*/  IMAD.IADD R37, R54, 0x1, R37 ;  /* 0x0000000136257824 */ /* 0x020fe400078e0225 */
[----:B------:R-:W-:Y:S02]  /*20b0*/  IMAD.IADD R38, R53, 0x1, R38 ;  /* 0x0000000135267824 */ /* 0x000fe400078e0226 */
[----:B------:R-:W-:Y:S01]  /*20c0*/  IMAD.IADD R39, R52, 0x1, R39 ;  /* 0x0000000134277824 */ /* 0x000fe200078e0227 */
[----:B------:R-:W-:Y:S06]  /*20d0*/  BAR.SYNC.DEFER_BLOCKING 0x0 ;  /* 0x0000000000007b1d */ /* 0x000fec0000010000 */
[----:B------:R-:W-:Y:S05]  /*20e0*/  BRA.U UP0, `(.L_x_440) ;  /* 0x0000000100ac7547 */ /* 0x000fea000b800000 */
[----:B------:R0:W-:Y:S01]  /*20f0*/  STS.U8 [R71+UR4], R20 ;  /* 0x0000001447007988 */ /* 0x0001e20008000004 */
[----:B------:R-:W-:Y:S02]  /*2100*/  UIADD3 UR7, UPT, UPT, UR7, 0x5, URZ ;  /* 0x0000000507077890 */ /* 0x000fe4000fffe0ff */
[----:B------:R-:W-:Y:S01]  /*2110*/  UIADD3 UR5, UPT, UPT, UR5, -0x5, URZ ;  /* 0xfffffffb05057890 */ /* 0x000fe2000fffe0ff */
[----:B------:R0:W-:Y:S04]  /*2120*/  STS.U8 [R4+UR4], R19 ;  /* 0x0000001304007988 */ /* 0x0001e80008000004 */
        /* <DEDUP_REMOVED lines=16> */
[----:B------:R0:W-:Y:S01]  /*2230*/  STS.U8 [R39+UR4], R28 ;  /* 0x0000001c27007988 */ /* 0x0001e20008000004 */
[----:B------:R-:W-:Y:S06]  /*2240*/  BAR.SYNC.DEFER_BLOCKING 0x0 ;  /* 0x0000000000007b1d */ /* 0x000fec0000010000 */
[----:B------:R0:W1:Y:S04]  /*2250*/  LDS.U8 R20, [R34] ;  /* 0x0000000022147984 */ /* 0x0000680000000000 */
[----:B------:R0:W2:Y:S04]  /*2260*/  LDS.U8 R19, [R34+0x1] ;  /* 0x0000010022137984 */ /* 0x0000a80000000000 */
[----:B------:R0:W3:Y:S04]  /*2270*/  LDS.U8 R18, [R34+0x2] ;  /* 0x0000020022127984 */ /* 0x0000e80000000000 */
[----:B------:R0:W4:Y:S04]  /*2280*/  LDS.U8 R17, [R34+0x3] ;  /* 0x0000030022117984 */ /* 0x0001280000000000 */
[----:B------:R0:W0:Y:S04]  /*2290*/  LDS.U8 R16, [R34+0x4] ;  /* 0x0000040022107984 */ /* 0x0000280000000000 */
        /* <DEDUP_REMOVED lines=13> */
[----:B------:R0:W0:Y:S01]  /*2370*/  LDS.U8 R28, [R34+0x12] ;  /* 0x00001200221c7984 */ /* 0x0000220000000000 */
[----:B------:R-:W-:Y:S06]  /*2380*/  BAR.SYNC.DEFER_BLOCKING 0x0 ;  /* 0x0000000000007b1d */ /* 0x000fec0000010000 */
[----:B-1234-:R-:W-:Y:S05]  /*2390*/  BRA `(.L_x_441) ;  /* 0xffffffe400387947 */ /* 0x01efea000383ffff */
.L_x_440:
[----:B------:R-:W-:Y:S01]  /*23a0*/  STS.U8 [R71+UR4], R20 ;  /* 0x0000001447007988 */ /* 0x000fe20008000004 */
[C---:B------:R-:W-:Y:S01]  /*23b0*/  IMAD R34, R21.reuse, -0x12, R34 ;  /* 0xffffffee15227824 */ /* 0x040fe200078e0222 */
[----:B------:R-:W0:Y:S02]  /*23c0*/  LDCU.64 UR6, c[0x0][0x3a0] ;  /* 0x00007400ff0677ac */ /* 0x000e240008000a00 */
[----:B------:R-:W-:Y:S04]  /*23d0*/  STS.U8 [R4+UR4], R19 ;  /* 0x0000001304007988 */ /* 0x000fe80008000004 */
[----:B------:R-:W-:Y:S04]  /*23e0*/  STS.U8 [R33+UR4], R18 ;  /* 0x0000001221007988 */ /* 0x000fe80008000004 */
[----:B------:R-:W-:Y:S04]  /*23f0*/  STS.U8 [R6+UR4], R17 ;  /* 0x0000001106007988 */ /* 0x000fe80008000004 */
[----:B------:R-:W-:Y:S04]  /*2400*/  STS.U8 [R5+UR4], R16 ;  /* 0x0000001005007988 */ /* 0x000fe80008000004 */
[----:B------:R1:W-:Y:S04]  /*2410*/  STS.U8 [R8+UR4], R15 ;  /* 0x0000000f08007988 */ /* 0x0003e80008000004 */
[----:B------:R2:W-:Y:S04]  /*2420*/  STS.U8 [R7+UR4], R14 ;  /* 0x0000000e07007988 */ /* 0x0005e80008000004 */
[----:B------:R3:W-:Y:S01]  /*2430*/  STS.U8 [R10+UR4], R13 ;  /* 0x0000000d0a007988 */ /* 0x0007e20008000004 */
[----:B-1----:R-:W-:-:S03]  /*2440*/  VIADD R8, R21, 0x300 ;  /* 0x0000030015087836 */ /* 0x002fc60000000000 */
[----:B------:R1:W-:Y:S01]  /*2450*/  STS.U8 [R9+UR4], R12 ;  /* 0x0000000c09007988 */ /* 0x0003e20008000004 */
[C---:B--2---:R-:W-:Y:S01]  /*2460*/  VIADD R14, R21.reuse, 0xb00 ;  /* 0x00000b00150e7836 */ /* 0x044fe20000000000 */
[----:B0-----:R-:W-:Y:S02]  /*2470*/  ISETP.GE.U32.AND P6, PT, R8, UR6, PT ;  /* 0x0000000608007c0c */ /* 0x001fe4000bfc6070 */
[----:B------:R0:W-:Y:S01]  /*2480*/  STS.U8 [R72+UR4], R3 ;  /* 0x0000000348007988 */ /* 0x0001e20008000004 */
[C---:B---3--:R-:W-:Y:S01]  /*2490*/  VIADD R10, R21.reuse, 0x500 ;  /* 0x00000500150a7836 */ /* 0x048fe20000000000 */
[----:B------:R-:W-:Y:S02]  /*24a0*/  ISETP.GE.U32.AND.EX P6, PT, RZ, UR7, PT, P6 ;  /* 0x00000007ff007c0c */ /* 0x000fe4000bfc6160 */
[----:B------:R2:W-:Y:S01]  /*24b0*/  STS.U8 [R11+UR4], R2 ;  /* 0x000000020b007988 */ /* 0x0005e20008000004 */
[C---:B------:R-:W-:Y:S01]  /*24c0*/  VIADD R13, R21.reuse, 0x700 ;  /* 0x00000700150d7836 */ /* 0x040fe20000000000 */
[C---:B-1----:R-:W-:Y:S01]  /*24d0*/  LOP3.LUT R9, R21.reuse, 0x400, RZ, 0xfc, !PT ;  /* 0x0000040015097812 */ /* 0x042fe200078efcff */
[C---:B------:R-:W-:Y:S01]  /*24e0*/  VIADD R12, R21.reuse, 0x600 ;  /* 0x00000600150c7836 */ /* 0x040fe20000000000 */
[----:B------:R-:W-:Y:S01]  /*24f0*/  STS.U8 [R59+UR4], R0 ;  /* 0x000000003b007988 */ /* 0x000fe20008000004 */
[----:B------:R-:W-:Y:S01]  /*2500*/  ISETP.GE.U32.AND P1, PT, R10, UR6, PT ;  /* 0x000000060a007c0c */ /* 0x000fe2000bf26070 */
[----:B0-----:R-:W-:Y:S01]  /*2510*/  VIADD R3, R21, 0x200 ;  /* 0x0000020015037836 */ /* 0x001fe20000000000 */
[----:B------:R-:W-:Y:S01]  /*2520*/  ISETP.GE.U32.AND P5, PT, R9, UR6, PT ;  /* 0x0000000609007c0c */ /* 0x000fe2000bfa6070 */
[----:B------:R-:W-:Y:S01]  /*2530*/  STS.U8 [R51+UR4], R22 ;  /* 0x0000001633007988 */ /* 0x000fe20008000004 */
[----:B------:R-:W-:Y:S01]  /*2540*/  ISETP.GE.U32.AND.EX P1, PT, RZ, UR7, PT, P1 ;  /* 0x00000007ff007c0c */ /* 0x000fe2000bf26110 */
[----:B--2---:R-:W-:Y:S01]  /*2550*/  VIADD R2, R21, 0x100 ;  /* 0x0000010015027836 */ /* 0x004fe20000000000 */
[----:B------:R-:W-:Y:S01]  /*2560*/  ISETP.GE.U32.AND P3, PT, R3, UR6, PT ;  /* 0x0000000603007c0c */ /* 0x000fe2000bf66070 */
[----:B------:R-:W-:Y:S01]  /*2570*/  STS.U8 [R76+UR4], R23 ;  /* 0x000000174c007988 */ /* 0x000fe20008000004 */
[----:B------:R-:W-:-:S02]  /*2580*/  ISETP.GE.U32.AND.EX P5, PT, RZ, UR7, PT, P5 ;  /* 0x00000007ff007c0c */ /* 0x000fc4000bfa6150 */
[----:B------:R-:W-:Y:S01]  /*2590*/  ISETP.GE.U32.AND P2, PT, R2, UR6, PT ;  /* 0x0000000602007c0c */ /* 0x000fe2000bf46070 */
[----:B------:R-:W-:Y:S01]  /*25a0*/  STS.U8 [R35+UR4], R24 ;  /* 0x0000001823007988 */ /* 0x000fe20008000004 */
[----:B------:R-:W-:Y:S02]  /*25b0*/  ISETP.GE.U32.AND.EX P3, PT, RZ, UR7, PT, P3 ;  /* 0x00000007ff007c0c */ /* 0x000fe4000bf66130 */
[----:B------:R-:W-:Y:S01]  /*25c0*/  ISETP.GE.U32.AND.EX P2, PT, RZ, UR7, PT, P2 ;  /* 0x00000007ff007c0c */ /* 0x000fe2000bf46120 */
[----:B------:R-:W-:Y:S01]  /*25d0*/  STS.U8 [R36+UR4], R25 ;  /* 0x0000001924007988 */ /* 0x000fe20008000004 */
[----:B------:R-:W-:Y:S02]  /*25e0*/  ISETP.GE.U32.AND P4, PT, R13, UR6, PT ;  /* 0x000000060d007c0c */ /* 0x000fe4000bf86070 */
[----:B------:R-:W-:Y:S01]  /*25f0*/  LOP3.LUT R10, R21, 0x800, RZ, 0xfc, !PT ;  /* 0x00000800150a7812 */ /* 0x000fe200078efcff */
[----:B------:R-:W-:Y:S01]  /*2600*/  STS.U8 [R37+UR4], R26 ;  /* 0x0000001a25007988 */ /* 0x000fe20008000004 */
[----:B------:R-:W-:-:S03]  /*2610*/  ISETP.GE.U32.AND.EX P4, PT, RZ, UR7, PT, P4 ;  /* 0x00000007ff007c0c */ /* 0x000fc6000bf86140 */
[----:B------:R-:W-:Y:S04]  /*2620*/  STS.U8 [R38+UR4], R27 ;  /* 0x0000001b26007988 */ /* 0x000fe80008000004 */
[----:B------:R-:W-:Y:S01]  /*2630*/  STS.U8 [R39+UR4], R28 ;  /* 0x0000001c27007988 */ /* 0x000fe20008000004 */
[----:B------:R-:W0:Y:S01]  /*2640*/  LDCU.64 UR4, c[0x0][0x388] ;  /* 0x00007100ff0477ac */ /* 0x000e220008000a00 */
[----:B------:R-:W-:Y:S01]  /*2650*/  BAR.SYNC.DEFER_BLOCKING 0x0 ;  /* 0x0000000000007b1d */ /* 0x000fe20000010000 */
[----:B0-----:R-:W-:-:S05]  /*2660*/  IADD3 R2, P0, PT, R21, UR4, RZ ;  /* 0x0000000415027c10 */ /* 0x001fca000ff1e0ff */
[----:B------:R-:W-:Y:S01]  /*2670*/  IMAD.X R3, RZ, RZ, UR5, P0 ;  /* 0x00000005ff037e24 */ /* 0x000fe200080e06ff */
[----:B------:R-:W-:Y:S01]  /*2680*/  ISETP.GE.U32.AND P0, PT, R12, UR6, PT ;  /* 0x000000060c007c0c */ /* 0x000fe2000bf06070 */
[----:B------:R-:W-:Y:S01]  /*2690*/  VIADD R12, R21, 0x900 ;  /* 0x00000900150c7836 */ /* 0x000fe20000000000 */
[----:B------:R-:W0:Y:S02]  /*26a0*/  LDS.U8 R4, [R34+0x100] ;  /* 0x0001000022047984 */ /* 0x000e240000000000 */
[----:B------:R-:W-:Y:S02]  /*26b0*/  ISETP.GE.U32.AND.EX P0, PT, RZ, UR7, PT, P0 ;  /* 0x00000007ff007c0c */ /* 0x000fe4000bf06100 */
[----:B------:R-:W1:Y:S04]  /*26c0*/  LDS.U8 R0, [R34+0x200] ;  /* 0x0002000022007984 */ /* 0x000e680000000000 */
[----:B------:R-:W-:Y:S04]  /*26d0*/  LDS.U8 R5, [R34+0x300] ;  /* 0x0003000022057984 */ /* 0x000fe80000000000 */
[----:B------:R-:W2:Y:S04]  /*26e0*/  LDS.U8 R7, [R34+0x500] ;  /* 0x0005000022077984 */ /* 0x000ea80000000000 */
[----:B------:R-:W3:Y:S04]  /*26f0*/  LDS.U8 R6, [R34+0x400] ;  /* 0x0004000022067984 */ /* 0x000ee80000000000 */
[----:B------:R-:W4:Y:S04]  /*2700*/  LDS.U8 R8, [R34+0x600] ;  /* 0x0006000022087984 */ /* 0x000f280000000000 */
[----:B------:R-:W5:Y:S01]  /*2710*/  LDS.U8 R9, [R34+0x700] ;  /* 0x0007000022097984 */ /* 0x000f620000000000 */
[----:B0-----:R-:W-:-:S03]  /*2720*/  @!P2 LOP3.LUT R11, R4, 0x80, RZ, 0x3c, !PT ;  /* 0x00000080040ba812 */ /* 0x001fc600078e3cff */
[----:B------:R-:W0:Y:S01]  /*2730*/  LDS.U8 R4, [R34+0x900] ;  /* 0x0009000022047984 */ /* 0x000e220000000000 */
[----:B-1----:R-:W-:-:S03]  /*2740*/  @!P3 LOP3.LUT R13, R0, 0x80, RZ, 0x3c, !PT ;  /* 0x00000080000db812 */ /* 0x002fc600078e3cff */
[----:B------:R-:W1:Y:S04]  /*2750*/  LDS.U8 R0, [R34+0x800] ;  /* 0x0008000022007984 */ /* 0x000e680000000000 */
[----:B------:R5:W-:Y:S01]  /*2760*/  @!P2 STG.E.U8 desc[UR8][R2.64+0x100], R11 ;  /* 0x0001000b0200a986 */ /* 0x000be2000c101108 */
[----:B------:R-:W-:Y:S02]  /*2770*/  ISETP.GE.U32.AND P2, PT, R10, UR6, PT ;  /* 0x000000060a007c0c */ /* 0x000fe4000bf46070 */
[----:B--2---:R-:W-:Y:S01]  /*2780*/  @!P1 LOP3.LUT R17, R7, 0x80, RZ, 0x3c, !PT ;  /* 0x0000008007119812 */ /* 0x004fe200078e3cff */
[----:B------:R-:W2:Y:S01]  /*2790*/  LDS.U8 R10, [R34+0xa00] ;  /* 0x000a0000220a7984 */ /* 0x000ea20000000000 */
[----:B------:R-:W-:Y:S02]  /*27a0*/  ISETP.GE.U32.AND.EX P2, PT, RZ, UR7, PT, P2 ;  /* 0x00000007ff007c0c */ /* 0x000fe4000bf46120 */
[----:B---3--:R-:W-:Y:S01]  /*27b0*/  @!P5 LOP3.LUT R15, R6, 0x80, RZ, 0x3c, !PT ;  /* 0x00000080060fd812 */ /* 0x008fe200078e3cff */
[----:B------:R0:W-:Y:S01]  /*27c0*/  @!P1 STG.E.U8 desc[UR8][R2.64+0x500], R17 ;  /* 0x0005001102009986 */ /* 0x0001e2000c101108 */
[----:B------:R-:W-:-:S02]  /*27d0*/  ISETP.GE.U32.AND P1, PT, R21, UR6, PT ;  /* 0x0000000615007c0c */ /* 0x000fc4000bf26070 */
[----:B----4-:R-:W-:Y:S01]  /*27e0*/  @!P0 LOP3.LUT R19, R8, 0x80, RZ, 0x3c, !PT ;  /* 0x0000008008138812 */ /* 0x010fe200078e3cff */
[----:B------:R-:W-:Y:S01]  /*27f0*/  LDS.U8 R6, [R34+0xc00] ;  /* 0x000c000022067984 */ /* 0x000fe20000000000 */
[----:B-----5:R-:W-:Y:S02]  /*2800*/  @!P6 LOP3.LUT R11, R5, 0x80, RZ, 0x3c, !PT ;  /* 0x00000080050be812 */ /* 0x020fe400078e3cff */
[----:B------:R-:W-:Y:S01]  /*2810*/  ISETP.GE.U32.AND.EX P1, PT, RZ, UR7, PT, P1 ;  /* 0x00000007ff007c0c */ /* 0x000fe2000bf26110 */
[----:B------:R-:W3:Y:S01]  /*2820*/  LDS.U8 R5, [R34+0xb00] ;  /* 0x000b000022057984 */ /* 0x000ee20000000000 */
[----:B------:R-:W-:-:S03]  /*2830*/  @!P4 LOP3.LUT R23, R9, 0x80, RZ, 0x3c, !PT ;  /* 0x000000800917c812 */ /* 0x000fc600078e3cff */
[----:B------:R-:W-:Y:S01]  /*2840*/  @!P3 STG.E.U8 desc[UR8][R2.64+0x200], R13 ;  /* 0x0002000d0200b986 */ /* 0x000fe2000c101108 */
[----:B------:R-:W-:Y:S01]  /*2850*/  ISETP.GE.U32.AND P3, PT, R12, UR6, PT ;  /* 0x000000060c007c0c */ /* 0x000fe2000bf66070 */
[C---:B------:R-:W-:Y:S02]  /*2860*/  VIADD R12, R21.reuse, 0xa00 ;  /* 0x00000a00150c7836 */ /* 0x040fe40000000000 */
[----:B------:R-:W-:Y:S01]  /*2870*/  @!P6 STG.E.U8 desc[UR8][R2.64+0x300], R11 ;  /* 0x0003000b0200e986 */ /* 0x000fe2000c101108 */
[----:B------:R-:W-:Y:S02]  /*2880*/  ISETP.GE.U32.AND.EX P3, PT, RZ, UR7, PT, P3 ;  /* 0x00000007ff007c0c */ /* 0x000fe4000bf66130 */
[----:B------:R-:W-:Y:S01]  /*2890*/  ISETP.GE.U32.AND P6, PT, R12, UR6, PT ;  /* 0x000000060c007c0c */ /* 0x000fe2000bfc6070 */
[----:B------:R-:W-:Y:S01]  /*28a0*/  @!P0 STG.E.U8 desc[UR8][R2.64+0x600], R19 ;  /* 0x0006001302008986 */ /* 0x000fe2000c101108 */
[----:B------:R-:W-:-:S03]  /*28b0*/  LOP3.LUT R12, R21, 0xc00, RZ, 0xfc, !PT ;  /* 0x00000c00150c7812 */ /* 0x000fc600078efcff */
[----:B------:R1:W-:Y:S01]  /*28c0*/  @!P5 STG.E.U8 desc[UR8][R2.64+0x400], R15 ;  /* 0x0004000f0200d986 */ /* 0x0003e2000c101108 */
[----:B------:R-:W-:Y:S02]  /*28d0*/  ISETP.GE.U32.AND P0, PT, R12, UR6, PT ;  /* 0x000000060c007c0c */ /* 0x000fe4000bf06070 */
[----:B------:R-:W-:Y:S01]  /*28e0*/  ISETP.GE.U32.AND P5, PT, R14, UR6, PT ;  /* 0x000000060e007c0c */ /* 0x000fe2000bfa6070 */
[----:B------:R-:W4:Y:S01]  /*28f0*/  LDS.U8 R7, [R34+0xd00] ;  /* 0x000d000022077984 */ /* 0x000f220000000000 */
[----:B------:R-:W-:Y:S01]  /*2900*/  ISETP.GE.U32.AND.EX P0, PT, RZ, UR7, PT, P0 ;  /* 0x00000007ff007c0c */ /* 0x000fe2000bf06100 */
[C---:B------:R-:W-:Y:S01]  /*2910*/  VIADD R14, R21.reuse, 0xd00 ;  /* 0x00000d00150e7836 */ /* 0x040fe20000000000 */
[----:B0-----:R-:W-:Y:S01]  /*2920*/  @!P3 LOP3.LUT R17, R4, 0x80, RZ, 0x3c, !PT ;  /* 0x000000800411b812 */ /* 0x001fe200078e3cff */
[----:B------:R-:W0:Y:S01]  /*2930*/  LDS.U8 R8, [R34+0xe00] ;  /* 0x000e000022087984 */ /* 0x000e220000000000 */
[----:B------:R-:W-:-:S03]  /*2940*/  VIADD R4, R21, 0xf00 ;  /* 0x00000f0015047836 */ /* 0x000fc60000000000 */
[----:B------:R-:W5:Y:S01]  /*2950*/  LDS.U8 R9, [R34+0xf00] ;  /* 0x000f000022097984 */ /* 0x000f620000000000 */
[----:B-1----:R-:W-:Y:S01]  /*2960*/  @!P2 LOP3.LUT R15, R0, 0x80, RZ, 0x3c, !PT ;  /* 0x00000080000fa812 */ /* 0x002fe200078e3cff */
[----:B------:R-:W-:Y:S02]  /*2970*/  VIADD R0, R21, 0xe00 ;  /* 0x00000e0015007836 */ /* 0x000fe40000000000 */
[----:B------:R-:W1:Y:S04]  /*2980*/  LDS.U8 R11, [R34+0x1000] ;  /* 0x00100000220b7984 */ /* 0x000e680000000000 */
[----:B------:R-:W1:Y:S04]  /*2990*/  LDS.U8 R12, [R34+0x1100] ;  /* 0x00110000220c7984 */ /* 0x000e680000000000 */
[----:B------:R-:W1:Y:S04]  /*29a0*/  @!P1 LDS.U8 R13, [R34] ;  /* 0x00000000220d9984 */ /* 0x000e680000000000 */
[----:B------:R-:W-:Y:S01]  /*29b0*/  @!P4 STG.E.U8 desc[UR8][R2.64+0x700], R23 ;  /* 0x000700170200c986 */ /* 0x000fe2000c101108 */
[----:B------:R-:W-:-:S02]  /*29c0*/  ISETP.GE.U32.AND.EX P4, PT, RZ, UR7, PT, P6 ;  /* 0x00000007ff007c0c */ /* 0x000fc4000bf86160 */
[----:B------:R-:W-:Y:S01]  /*29d0*/  ISETP.GE.U32.AND.EX P6, PT, RZ, UR7, PT, P5 ;  /* 0x00000007ff007c0c */ /* 0x000fe2000bfc6150 */
[----:B------:R-:W-:Y:S01]  /*29e0*/  @!P3 STG.E.U8 desc[UR8][R2.64+0x900], R17 ;  /* 0x000900110200b986 */ /* 0x000fe2000c101108 */
[----:B------:R-:W-:Y:S01]  /*29f0*/  ISETP.GE.U32.AND P3, PT, R4, UR6, PT ;  /* 0x0000000604007c0c */ /* 0x000fe2000bf66070 */
[C---:B------:R-:W-:Y:S01]  /*2a00*/  VIADD R4, R21.reuse, 0x1100 ;  /* 0x0000110015047836 */ /* 0x040fe20000000000 */
[----:B------:R-:W-:Y:S01]  /*2a10*/  ISETP.GE.U32.AND P5, PT, R14, UR6, PT ;  /* 0x000000060e007c0c */ /* 0x000fe2000bfa6070 */
[----:B------:R4:W-:Y:S01]  /*2a20*/  @!P2 STG.E.U8 desc[UR8][R2.64+0x800], R15 ;  /* 0x0008000f0200a986 */ /* 0x0009e2000c101108 */
[----:B------:R-:W-:Y:S02]  /*2a30*/  ISETP.GE.U32.AND P2, PT, R0, UR6, PT ;  /* 0x0000000600007c0c */ /* 0x000fe4000bf46070 */
[C---:B------:R-:W-:Y:S01]  /*2a40*/  LOP3.LUT R0, R21.reuse, 0x1000, RZ, 0xfc, !PT ;  /* 0x0000100015007812 */ /* 0x040fe200078efcff */
[----:B------:R-:W-:Y:S01]  /*2a50*/  VIADD R21, R21, 0x1200 ;  /* 0x0000120015157836 */ /* 0x000fe20000000000 */
[----:B------:R-:W-:-:S02]  /*2a60*/  ISETP.GE.U32.AND.EX P5, PT, RZ, UR7, PT, P5 ;  /* 0x00000007ff007c0c */ /* 0x000fc4000bfa6150 */
[----:B--2---:R-:W-:Y:S02]  /*2a70*/  @!P4 LOP3.LUT R19, R10, 0x80, RZ, 0x3c, !PT ;  /* 0x000000800a13c812 */ /* 0x004fe400078e3cff */
[----:B---3--:R-:W-:Y:S02]  /*2a80*/  @!P6 LOP3.LUT R5, R5, 0x80, RZ, 0x3c, !PT ;  /* 0x000000800505e812 */ /* 0x008fe400078e3cff */
[----:B------:R-:W-:Y:S01]  /*2a90*/  ISETP.GE.U32.AND.EX P2, PT, RZ, UR7, PT, P2 ;  /* 0x00000007ff007c0c */ /* 0x000fe2000bf46120 */
[----:B------:R-:W-:Y:S01]  /*2aa0*/  @!P4 STG.E.U8 desc[UR8][R2.64+0xa00], R19 ;  /* 0x000a00130200c986 */ /* 0x000fe2000c101108 */
[----:B------:R-:W-:Y:S02]  /*2ab0*/  ISETP.GE.U32.AND P4, PT, R0, UR6, PT ;  /* 0x0000000600007c0c */ /* 0x000fe4000bf86070 */
[----:B----4-:R-:W-:Y:S01]  /*2ac0*/  @!P0 LOP3.LUT R15, R6, 0x80, RZ, 0x3c, !PT ;  /* 0x00000080060f8812 */ /* 0x010fe200078e3cff */
[----:B------:R0:W-:Y:S01]  /*2ad0*/  @!P6 STG.E.U8 desc[UR8][R2.64+0xb00], R5 ;  /* 0x000b00050200e986 */ /* 0x0001e2000c101108 */
[----:B------:R-:W-:-:S02]  /*2ae0*/  ISETP.GE.U32.AND P6, PT, R4, UR6, PT ;  /* 0x0000000604007c0c */ /* 0x000fc4000bfc6070 */
[----:B------:R-:W-:Y:S01]  /*2af0*/  ISETP.GE.U32.AND.EX P3, PT, RZ, UR7, PT, P3 ;  /* 0x00000007ff007c0c */ /* 0x000fe2000bf66130 */
[----:B------:R2:W-:Y:S01]  /*2b00*/  @!P0 STG.E.U8 desc[UR8][R2.64+0xc00], R15 ;  /* 0x000c000f02008986 */ /* 0x0005e2000c101108 */
[----:B------:R-:W-:Y:S02]  /*2b10*/  ISETP.GE.U32.AND.EX P4, PT, RZ, UR7, PT, P4 ;  /* 0x00000007ff007c0c */ /* 0x000fe4000bf86140 */
[----:B------:R-:W-:Y:S02]  /*2b20*/  ISETP.GE.U32.AND.EX P6, PT, RZ, UR7, PT, P6 ;  /* 0x00000007ff007c0c */ /* 0x000fe4000bfc6160 */
[----:B------:R-:W-:Y:S02]  /*2b30*/  ISETP.GE.U32.AND P0, PT, R21, UR6, PT ;  /* 0x0000000615007c0c */ /* 0x000fe4000bf06070 */
[----:B------:R-:W-:Y:S02]  /*2b40*/  @!P5 LOP3.LUT R7, R7, 0x80, RZ, 0x3c, !PT ;  /* 0x000000800707d812 */ /* 0x000fe400078e3cff */
[----:B------:R-:W-:-:S02]  /*2b50*/  ISETP.GE.U32.AND.EX P0, PT, RZ, UR7, PT, P0 ;  /* 0x00000007ff007c0c */ /* 0x000fc4000bf06100 */
[----:B0-----:R-:W-:Y:S01]  /*2b60*/  @!P2 LOP3.LUT R5, R8, 0x80, RZ, 0x3c, !PT ;  /* 0x000000800805a812 */ /* 0x001fe200078e3cff */
[----:B------:R2:W-:Y:S01]  /*2b70*/  @!P5 STG.E.U8 desc[UR8][R2.64+0xd00], R7 ;  /* 0x000d00070200d986 */ /* 0x0005e2000c101108 */
[----:B-----5:R-:W-:Y:S02]  /*2b80*/  @!P3 LOP3.LUT R9, R9, 0x80, RZ, 0x3c, !PT ;  /* 0x000000800909b812 */ /* 0x020fe400078e3cff */
[----:B-1----:R-:W-:Y:S01]  /*2b90*/  @!P4 LOP3.LUT R11, R11, 0x80, RZ, 0x3c, !PT ;  /* 0x000000800b0bc812 */ /* 0x002fe200078e3cff */
[----:B------:R2:W-:Y:S01]  /*2ba0*/  @!P2 STG.E.U8 desc[UR8][R2.64+0xe00], R5 ;  /* 0x000e00050200a986 */ /* 0x0005e2000c101108 */
[----:B------:R-:W-:Y:S02]  /*2bb0*/  @!P6 LOP3.LUT R17, R12, 0x80, RZ, 0x3c, !PT ;  /* 0x000000800c11e812 */ /* 0x000fe400078e3cff */
[----:B------:R-:W-:Y:S01]  /*2bc0*/  @!P1 LOP3.LUT R13, R13, 0x80, RZ, 0x3c, !PT ;  /* 0x000000800d0d9812 */ /* 0x000fe200078e3cff */
[----:B------:R2:W-:Y:S04]  /*2bd0*/  @!P3 STG.E.U8 desc[UR8][R2.64+0xf00], R9 ;  /* 0x000f00090200b986 */ /* 0x0005e8000c101108 */
[----:B------:R2:W-:Y:S04]  /*2be0*/  @!P4 STG.E.U8 desc[UR8][R2.64+0x1000], R11 ;  /* 0x0010000b0200c986 */ /* 0x0005e8000c101108 */
[----:B------:R2:W-:Y:S04]  /*2bf0*/  @!P6 STG.E.U8 desc[UR8][R2.64+0x1100], R17 ;  /* 0x001100110200e986 */ /* 0x0005e8000c101108 */
[----:B------:R2:W-:Y:S01]  /*2c00*/  @!P1 STG.E.U8 desc[UR8][R2.64], R13 ;  /* 0x0000000d02009986 */ /* 0x0005e2000c101108 */
[----:B------:R-:W-:Y:S05]  /*2c10*/  @P0 EXIT ;  /* 0x000000000000094d */ /* 0x000fea0003800000 */
[----:B------:R-:W2:Y:S02]  /*2c20*/  LDS.U8 R34, [R34+0x1200] ;  /* 0x0012000022227984 */ /* 0x000ea40000000000 */
[----:B--2---:R-:W-:-:S05]  /*2c30*/  LOP3.LUT R5, R34, 0x80, RZ, 0x3c, !PT ;  /* 0x0000008022057812 */ /* 0x004fca00078e3cff */
[----:B------:R-:W-:Y:S01]  /*2c40*/  STG.E.U8 desc[UR8][R2.64+0x1200], R5 ;  /* 0x0012000502007986 */ /* 0x000fe2000c101108 */
[----:B------:R-:W-:Y:S05]  /*2c50*/  EXIT ;  /* 0x000000000000794d */ /* 0x000fea0003800000 */
.L_x_442:
        /* <DEDUP_REMOVED lines=10> */
.L_x_661:


//--------------------- .text._ZN3cub18CUB_300001_SM_10006detail10merge_sort26DeviceMergeSortMergeKernelINS2_10policy_hubIN6thrust24THRUST_300001_SM_1000_NS6detail15normal_iteratorINS6_10device_ptrI4TestEEEEE9Policy600ESC_PNS0_8NullTypeESC_SG_mN4cuda3std3__44lessISA_EESA_SF_EEvbT2_T3_T4_PT6_PT7_T5_PSO_SO_NS1_7vsmem_tE --------------------------
	.section	.text._ZN3cub18CUB_300001_SM_10006detail10merge_sort26DeviceMergeSortMergeKernelINS2_10policy_hubIN6thrust24THRUST_300001_SM_1000_NS6detail15normal_iteratorINS6_10device_ptrI4TestEEEEE9Policy600ESC_PNS0_8NullTypeESC_SG_mN4cuda3std3__44lessISA_EESA_SF_EEvbT2_T3_T4_PT6_PT7_T5_PSO_SO_NS1_7vsmem_tE,"ax",@progbits
	.align	128
        .global         _ZN3cub18CUB_300001_SM_10006detail10merge_sort26DeviceMergeSortMergeKernelINS2_10policy_hubIN6thrust24THRUST_300001_SM_1000_NS6detail15normal_iteratorINS6_10device_ptrI4TestEEEEE9Policy600ESC_PNS0_8NullTypeESC_SG_mN4cuda3std3__44lessISA_EESA_SF_EEvbT2_T3_T4_PT6_PT7_T5_PSO_SO_NS1_7vsmem_tE
        .type           _ZN3cub18CUB_300001_SM_10006detail10merge_sort26DeviceMergeSortMergeKernelINS2_10policy_hubIN6thrust24THRUST_300001_SM_1000_NS6detail15normal_iteratorINS6_10device_ptrI4TestEEEEE9Policy600ESC_PNS0_8NullTypeESC_SG_mN4cuda3std3__44lessISA_EESA_SF_EEvbT2_T3_T4_PT6_PT7_T5_PSO_SO_NS1_7vsmem_tE,@function
        .size           _ZN3cub18CUB_300001_SM_10006detail10merge_sort26DeviceMergeSortMergeKernelINS2_10policy_hubIN6thrust24THRUST_300001_SM_1000_NS6detail15normal_iteratorINS6_10device_ptrI4TestEEEEE9Policy600ESC_PNS0_8NullTypeESC_SG_mN4cuda3std3__44lessISA_EESA_SF_EEvbT2_T3_T4_PT6_PT7_T5_PSO_SO_NS1_7vsmem_tE,(.L_x_662 - _ZN3cub18CUB_300001_SM_10006detail10merge_sort26DeviceMergeSortMergeKernelINS2_10policy_hubIN6thrust24THRUST_300001_SM_1000_NS6detail15normal_iteratorINS6_10device_ptrI4TestEEEEE9Policy600ESC_PNS0_8NullTypeESC_SG_mN4cuda3std3__44lessISA_EESA_SF_EEvbT2_T3_T4_PT6_PT7_T5_PSO_SO_NS1_7vsmem_tE)
        .other          _ZN3cub18CUB_300001_SM_10006detail10merge_sort26DeviceMergeSortMergeKernelINS2_10policy_hubIN6thrust24THRUST_300001_SM_1000_NS6detail15normal_iteratorINS6_10device_ptrI4TestEEEEE9Policy600ESC_PNS0_8NullTypeESC_SG_mN4cuda3std3__44lessISA_EESA_SF_EEvbT2_T3_T4_PT6_PT7_T5_PSO_SO_NS1_7vsmem_tE,@"STO_CUDA_ENTRY STV_DEFAULT"
_ZN3cub18CUB_300001_SM_10006detail10merge_sort26DeviceMergeSortMergeKernelINS2_10policy_hubIN6thrust24THRUST_300001_SM_1000_NS6detail15normal_iteratorINS6_10device_ptrI4TestEEEEE9Policy600ESC_PNS0_8NullTypeESC_SG_mN4cuda3std3__44lessISA_EESA_SF_EEvbT2_T3_T4_PT6_PT7_T5_PSO_SO_NS1_7vsmem_tE:
.text._ZN3cub18CUB_300001_SM_10006detail10merge_sort26DeviceMergeSortMergeKernelINS2_10policy_hubIN6thrust24THRUST_300001_SM_1000_NS6detail15normal_iteratorINS6_10device_ptrI4TestEEEEE9Policy600ESC_PNS0_8NullTypeESC_SG_mN4cuda3std3__44lessISA_EESA_SF_EEvbT2_T3_T4_PT6_PT7_T5_PSO_SO_NS1_7vsmem_tE:
[----:B------:R-:W-:Y:S01]  /*0000*/  LDC R1, c[0x0][0x37c] ;  /* 0x0000df00ff017b82 */ /* 0x000fe20000000800 */
[----:B------:R-:W0:Y:S01]  /*0010*/  S2R R0, SR_CTAID.X ;  /* 0x0000000000007919 */ /* 0x000e220000002500 */
[----:B------:R-:W1:Y:S06]  /*0020*/  LDCU UR4, c[0x0][0x370] ;  /* 0x00006e00ff0477ac */ /* 0x000e6c0008000800 */
[----:B------:R-:W2:Y:S01]  /*0030*/  LDC.64 R6, c[0x0][0x3c0] ;  /* 0x0000f000ff067b82 */ /* 0x000ea20000000a00 */
[----:B------:R-:W3:Y:S01]  /*0040*/  S2R R2, SR_TID.X ;  /* 0x0000000000027919 */ /* 0x000ee20000002100 */
[----:B------:R-:W4:Y:S01]  /*0050*/  LDCU.64 UR6, c[0x0][0x358] ;  /* 0x00006b00ff0677ac */ /* 0x000f220008000a00 */
[----:B-1----:R-:W-:-:S06]  /*0060*/  UIADD3 UR4, UPT, UPT, UR4, -0x1, URZ ;  /* 0xffffffff04047890 */ /* 0x002fcc000fffe0ff */
[----:B0-----:R-:W-:-:S13]  /*0070*/  ISETP.GE.U32.AND P0, PT, R0, UR4, PT ;  /* 0x0000000400007c0c */ /* 0x001fda000bf06070 */
[----:B---34-:R-:W-:Y:S05]  /*0080*/  @P0 BRA `(.L_x_443) ;  /* 0x00000020006c0947 */ /* 0x018fea0003800000 */
[----:B------:R-:W0:Y:S01]  /*0090*/  LDC.64 R10, c[0x0][0x3b8] ;  /* 0x0000ee00ff0a7b82 */ /* 0x000e220000000a00 */
[----:B--2---:R-:W-:-:S07]  /*00a0*/  IADD3 R19, P3, PT, RZ, -R6, RZ ;  /* 0x80000006ff137210 */ /* 0x004fce0007f7e0ff */
[----:B------:R-:W1:Y:S01]  /*00b0*/  LDC.64 R22, c[0x0][0x398] ;  /* 0x0000e600ff167b82 */ /* 0x000e620000000a00 */
[----:B------:R-:W-:Y:S01]  /*00c0*/  IMAD.WIDE.U32 R14, R6, 0x100, RZ ;  /* 0x00000100060e7825 */ /* 0x000fe200078e00ff */
[----:B------:R-:W2:Y:S01]  /*00d0*/  LDCU.U8 UR4, c[0x0][0x380] ;  /* 0x00007000ff0477ac */ /* 0x000ea20008000000 */
[----:B0-----:R-:W-:-:S04]  /*00e0*/  LEA R10, P0, R0, R10, 0x3 ;  /* 0x0000000a000a7211 */ /* 0x001fc800078018ff */
[----:B------:R-:W-:-:S05]  /*00f0*/  LEA.HI.X R11, R0, R11, RZ, 0x3, P0 ;  /* 0x0000000b000b7211 */ /* 0x000fca00000f1cff */
[----:B------:R-:W3:Y:S04]  /*0100*/  LDG.E.64 R12, desc[UR6][R10.64+0x8] ;  /* 0x000008060a0c7981 */ /* 0x000ee8000c1e1b00 */
[----:B------:R0:W4:Y:S01]  /*0110*/  LDG.E.64 R4, desc[UR6][R10.64] ;  /* 0x000000060a047981 */ /* 0x000122000c1e1b00 */
[-C--:B------:R-:W-:Y:S01]  /*0120*/  LOP3.LUT R17, R19, R0.reuse, RZ, 0xc0, !PT ;  /* 0x0000000013117212 */ /* 0x080fe200078ec0ff */
[----:B------:R-:W-:Y:S01]  /*0130*/  IMAD.SHL.U32 R3, R7, 0x100, RZ ;  /* 0x0000010007037824 */ /* 0x000fe200078e00ff */
[----:B------:R-:W-:Y:S01]  /*0140*/  LOP3.LUT R8, R14, 0xfffffe00, RZ, 0xc0, !PT ;  /* 0xfffffe000e087812 */ /* 0x000fe200078ec0ff */
[----:B--2---:R-:W-:Y:S01]  /*0150*/  UPRMT UR4, UR4, 0x8880, URZ ;  /* 0x0000888004047896 */ /* 0x004fe200080000ff */
[C---:B------:R-:W-:Y:S01]  /*0160*/  SHF.L.U64.HI R6, R17.reuse, 0x9, RZ ;  /* 0x0000000911067819 */ /* 0x040fe200000102ff */
[----:B------:R-:W-:Y:S01]  /*0170*/  IMAD.SHL.U32 R9, R17, 0x200, RZ ;  /* 0x0000020011097824 */ /* 0x000fe200078e00ff */
[----:B------:R-:W-:Y:S01]  /*0180*/  IADD3 R14, P2, PT, R0, -R17, RZ ;  /* 0x80000011000e7210 */ /* 0x000fe20007f5e0ff */
[----:B------:R-:W-:Y:S01]  /*0190*/  IMAD.IADD R3, R15, 0x1, R3 ;  /* 0x000000010f037824 */ /* 0x000fe200078e0203 */
[----:B------:R-:W-:Y:S01]  /*01a0*/  LOP3.LUT R15, R19, R0, RZ, 0xfc, !PT ;  /* 0x00000000130f7212 */ /* 0x000fe200078efcff */
[----:B------:R-:W-:Y:S01]  /*01b0*/  UISETP.NE.AND UP0, UPT, UR4, URZ, UPT ;  /* 0x000000ff0400728c */ /* 0x000fe2000bf05270 */
[----:B-1----:R-:W-:Y:S01]  /*01c0*/  IADD3 R17, P4, PT, -R9, R22, RZ ;  /* 0x0000001609117210 */ /* 0x002fe20007f9e1ff */
[----:B------:R-:W-:Y:S01]  /*01d0*/  ACQBULK ;  /* 0x000000000000782e */ /* 0x000fe20000000000 */
[----:B------:R-:W-:Y:S01]  /*01e0*/  ISETP.NE.U32.AND P1, PT, R15, -0x1, PT ;  /* 0xffffffff0f00780c */ /* 0x000fe20003f25070 */
[----:B------:R-:W-:Y:S01]  /*01f0*/  IMAD.X R15, RZ, RZ, -0x1, P2 ;  /* 0xffffffffff0f7424 */ /* 0x000fe200010e06ff */
[----:B------:R-:W-:Y:S01]  /*0200*/  ISETP.GT.U32.AND P2, PT, R17, R8, PT ;  /* 0x000000081100720c */ /* 0x000fe20003f44070 */
[----:B------:R-:W-:Y:S01]  /*0210*/  IMAD.X R18, R23, 0x1, ~R6, P4 ;  /* 0x0000000117127824 */ /* 0x000fe200020e0e06 */
[----:B---3--:R-:W-:-:S05]  /*0220*/  IADD3 R20, P0, PT, R12, -R9, RZ ;  /* 0x800000090c147210 */ /* 0x008fca0007f1e0ff */
[--C-:B0-----:R-:W-:Y:S01]  /*0230*/  IMAD.X R10, R13, 0x1, ~R6.reuse, P0 ;  /* 0x000000010d0a7824 */ /* 0x101fe200000e0e06 */
[----:B------:R-:W-:Y:S01]  /*0240*/  ISETP.NE.U32.AND P0, PT, R14, -0x1, PT ;  /* 0xffffffff0e00780c */ /* 0x000fe20003f05070 */
[----:B------:R-:W-:Y:S01]  /*0250*/  IMAD.X R13, RZ, RZ, ~R7, P3 ;  /* 0x000000ffff0d7224 */ /* 0x000fe200018e0e07 */
[----:B----4-:R-:W-:Y:S01]  /*0260*/  IADD3 R39, P3, PT, R4, -R9, RZ ;  /* 0x8000000904277210 */ /* 0x010fe20007f7e0ff */
[----:B------:R-:W-:Y:S01]  /*0270*/  IMAD.MOV.U32 R7, RZ, RZ, 0x1ff ;  /* 0x000001ffff077424 */ /* 0x000fe200078e00ff */
[----:B------:R-:W-:Y:S02]  /*0280*/  ISETP.NE.AND.EX P0, PT, R15, -0x1, PT, P0 ;  /* 0xffffffff0f00780c */ /* 0x000fe40003f05300 */
[C---:B------:R-:W-:Y:S01]  /*0290*/  SHF.L.U64.HI R15, R14.reuse, 0x9, R15 ;  /* 0x000000090e0f7819 */ /* 0x040fe2000001020f */
[----:B------:R-:W-:Y:S01]  /*02a0*/  IMAD.SHL.U32 R14, R14, 0x200, RZ ;  /* 0x000002000e0e7824 */ /* 0x000fe200078e00ff */
[----:B------:R-:W-:Y:S01]  /*02b0*/  SEL R7, R7, 0x200, !P0 ;  /* 0x0000020007077807 */ /* 0x000fe20004000000 */
[----:B------:R-:W-:Y:S01]  /*02c0*/  IMAD.X R12, R5, 0x1, ~R6, P3 ;  /* 0x00000001050c7824 */ /* 0x000fe200018e0e06 */
[----:B------:R-:W-:-:S02]  /*02d0*/  ISETP.GT.U32.AND.EX P0, PT, R18, R3, PT, P2 ;  /* 0x000000031200720c */ /* 0x000fc40003f04120 */
[----:B------:R-:W-:Y:S02]  /*02e0*/  ISETP.NE.AND.EX P1, PT, R13, -0x1, PT, P1 ;  /* 0xffffffff0d00780c */ /* 0x000fe40003f25310 */
[----:B------:R-:W-:Y:S02]  /*02f0*/  SEL R13, R17, R8, P0 ;  /* 0x00000008110d7207 */ /* 0x000fe40000000000 */
[----:B------:R-:W-:Y:S02]  /*0300*/  IADD3 R11, P2, PT, -R39, R14, RZ ;  /* 0x0000000e270b7210 */ /* 0x000fe40007f5e1ff */
[----:B------:R-:W-:Y:S02]  /*0310*/  IADD3 R7, P3, P4, -R20, R7, R14 ;  /* 0x0000000714077210 */ /* 0x000fe40007c7e10e */
[----:B------:R-:W-:Y:S01]  /*0320*/  SEL R14, R18, R3, P0 ;  /* 0x00000003120e7207 */ /* 0x000fe20000000000 */
[----:B------:R-:W-:Y:S01]  /*0330*/  IMAD.X R12, R15, 0x1, ~R12, P2 ;  /* 0x000000010f0c7824 */ /* 0x000fe200010e0e0c */
[----:B------:R-:W-:-:S02]  /*0340*/  IADD3 R13, P0, PT, R13, -R8, RZ ;  /* 0x800000080d0d7210 */ /* 0x000fc40007f1e0ff */
[----:B------:R-:W-:Y:S02]  /*0350*/  IADD3.X R10, PT, PT, ~R10, RZ, R15, P3, P4 ;  /* 0x000000ff0a0a7210 */ /* 0x000fe40001fe850f */
[----:B------:R-:W-:Y:S01]  /*0360*/  SEL R16, R8, R7, !P1 ;  /* 0x0000000708107207 */ /* 0x000fe20004800000 */
[----:B------:R-:W-:Y:S01]  /*0370*/  IMAD.X R15, R14, 0x1, ~R3, P0 ;  /* 0x000000010e0f7824 */ /* 0x000fe200000e0e03 */
[----:B------:R-:W-:Y:S02]  /*0380*/  ISETP.LT.U32.AND P2, PT, R8, R17, PT ;  /* 0x000000110800720c */ /* 0x000fe40003f41070 */
[----:B------:R-:W-:Y:S02]  /*0390*/  SEL R7, R3, R10, !P1 ;  /* 0x0000000a03077207 */ /* 0x000fe40004800000 */
[-C--:B------:R-:W-:Y:S02]  /*03a0*/  ISETP.LT.U32.AND P3, PT, R11, R13.reuse, PT ;  /* 0x0000000d0b00720c */ /* 0x080fe40003f61070 */
[----:B------:R-:W-:-:S02]  /*03b0*/  ISETP.LT.U32.AND P0, PT, R16, R13, PT ;  /* 0x0000000d1000720c */ /* 0x000fc40003f01070 */
[----:B------:R-:W-:Y:S02]  /*03c0*/  ISETP.LT.U32.AND.EX P2, PT, R3, R18, PT, P2 ;  /* 0x000000120300720c */ /* 0x000fe40003f41120 */
[-C--:B------:R-:W-:Y:S02]  /*03d0*/  ISETP.LT.U32.AND.EX P3, PT, R12, R15.reuse, PT, P3 ;  /* 0x0000000f0c00720c */ /* 0x080fe40003f61130 */
[----:B------:R-:W-:Y:S02]  /*03e0*/  ISETP.LT.U32.AND.EX P0, PT, R7, R15, PT, P0 ;  /* 0x0000000f0700720c */ /* 0x000fe40003f01100 */
[----:B------:R-:W-:Y:S02]  /*03f0*/  @!P1 SEL R20, R8, R17, P2 ;  /* 0x0000001108149207 */ /* 0x000fe40001000000 */
[-C--:B------:R-:W-:Y:S02]  /*0400*/  SEL R7, R11, R13.reuse, P3 ;  /* 0x0000000d0b077207 */ /* 0x080fe40001800000 */
[----:B------:R-:W-:Y:S01]  /*0410*/  SEL R16, R16, R13, P0 ;  /* 0x0000000d10107207 */ /* 0x000fe20000000000 */
[----:B------:R-:W-:Y:S01]  /*0420*/  IMAD.IADD R39, R20, 0x1, -R39 ;  /* 0x0000000114277824 */ /* 0x000fe200078e0a27 */
[----:B------:R-:W-:-:S03]  /*0430*/  SEL R10, R12, R15, P3 ;  /* 0x0000000f0c0a7207 */ /* 0x000fc60001800000 */
[----:B------:R-:W-:Y:S01]  /*0440*/  IMAD.IADD R16, R16, 0x1, -R7 ;  /* 0x0000000110107824 */ /* 0x000fe200078e0a07 */
[----:B------:R-:W-:Y:S06]  /*0450*/  BRA.U !UP0, `(.L_x_444) ;  /* 0x00000005086c7547 */ /* 0x000fec000b800000 */
[----:B------:R-:W0:Y:S01]  /*0460*/  LDC.64 R26, c[0x0][0x388] ;  /* 0x0000e200ff1a7b82 */ /* 0x000e220000000a00 */
[----:B------:R-:W-:Y:S01]  /*0470*/  IADD3 R8, P0, P1, R7, R9, R8 ;  /* 0x0000000907087210 */ /* 0x000fe2000791e008 */
[----:B------:R-:W-:-:S03]  /*0480*/  IMAD.IADD R7, R2, 0x1, -R39 ;  /* 0x0000000102077824 */ /* 0x000fc600078e0a27 */
[----:B------:R-:W-:Y:S02]  /*0490*/  IADD3.X R6, PT, PT, R10, R6, R3, P0, P1 ;  /* 0x000000060a067210 */ /* 0x000fe400007e2403 */
[----:B------:R-:W-:Y:S01]  /*04a0*/  IADD3 R25, P0, PT, R4, R2, RZ ;  /* 0x0000000204197210 */ /* 0x000fe20007f1e0ff */
[----:B------:R-:W-:Y:S01]  /*04b0*/  VIADD R4, R2, 0x100 ;  /* 0x0000010002047836 */ /* 0x000fe20000000000 */
[----:B------:R-:W-:-:S03]  /*04c0*/  IADD3 R3, P2, PT, R7, R8, RZ ;  /* 0x0000000807037210 */ /* 0x000fc60007f5e0ff */
[----:B------:R-:W-:Y:S01]  /*04d0*/  IMAD.X R5, RZ, RZ, R5, P0 ;  /* 0x000000ffff057224 */ /* 0x000fe200000e0605 */
[-C--:B------:R-:W-:Y:S02]  /*04e0*/  ISETP.GE.AND P0, PT, R2, R39.reuse, PT ;  /* 0x000000270200720c */ /* 0x080fe40003f06270 */
[----:B------:R-:W-:Y:S01]  /*04f0*/  LEA.HI.X.SX32 R7, R7, R6, 0x1, P2 ;  /* 0x0000000607077211 */ /* 0x000fe200010f0eff */
[----:B------:R-:W-:Y:S01]  /*0500*/  IMAD R5, R5, 0x18, RZ ;  /* 0x0000001805057824 */ /* 0x000fe200078e02ff */
[----:B------:R-:W-:-:S03]  /*0510*/  ISETP.GE.AND P1, PT, R4, R39, PT ;  /* 0x000000270400720c */ /* 0x000fc60003f26270 */
[----:B------:R-:W-:Y:S02]  /*0520*/  IMAD R7, R7, 0x18, RZ ;  /* 0x0000001807077824 */ /* 0x000fe400078e02ff */
[----:B0-----:R-:W-:-:S04]  /*0530*/  IMAD.WIDE.U32 R24, R25, 0x18, R26 ;  /* 0x0000001819187825 */ /* 0x001fc800078e001a */
[----:B------:R-:W-:Y:S02]  /*0540*/  IMAD.IADD R25, R25, 0x1, R5 ;  /* 0x0000000119197824 */ /* 0x000fe400078e0205 */
[----:B------:R-:W-:-:S03]  /*0550*/  IMAD.WIDE.U32 R26, R3, 0x18, R26 ;  /* 0x00000018031a7825 */ /* 0x000fc600078e001a */
[----:B------:R-:W2:Y:S01]  /*0560*/  @!P0 LDG.E.64 R18, desc[UR6][R24.64+0x10] ;  /* 0x0000100618128981 */ /* 0x000ea2000c1e1b00 */
[----:B------:R-:W-:-:S03]  /*0570*/  IMAD.IADD R27, R27, 0x1, R7 ;  /* 0x000000011b1b7824 */ /* 0x000fc600078e0207 */
[----:B------:R-:W5:Y:S04]  /*0580*/  @!P0 LDG.E.64 R10, desc[UR6][R24.64+0x8] ;  /* 0x00000806180a8981 */ /* 0x000f68000c1e1b00 */
[----:B------:R-:W5:Y:S04]  /*0590*/  @!P0 LDG.E.64 R8, desc[UR6][R24.64] ;  /* 0x0000000618088981 */ /* 0x000f68000c1e1b00 */
[----:B------:R-:W5:Y:S04]  /*05a0*/  @P1 LDG.E.64 R6, desc[UR6][R26.64+0x1808] ;  /* 0x001808061a061981 */ /* 0x000f68000c1e1b00 */
[----:B------:R-:W5:Y:S04]  /*05b0*/  @P1 LDG.E.64 R4, desc[UR6][R26.64+0x1800] ;  /* 0x001800061a041981 */ /* 0x000f68000c1e1b00 */
[----:B------:R-:W3:Y:S04]  /*05c0*/  @P0 LDG.E.64 R20, desc[UR6][R26.64+0x10] ;  /* 0x000010061a140981 */ /* 0x000ee8000c1e1b00 */
[----:B------:R-:W4:Y:S04]  /*05d0*/  @P1 LDG.E.64 R14, desc[UR6][R26.64+0x1810] ;  /* 0x001810061a0e1981 */ /* 0x000f28000c1e1b00 */
[----:B------:R-:W4:Y:S01]  /*05e0*/  @!P1 LDG.E.64 R12, desc[UR6][R24.64+0x1810] ;  /* 0x00181006180c9981 */ /* 0x000f22000c1e1b00 */
[----:B--2---:R-:W-:-:S02]  /*05f0*/  @!P0 PRMT R22, R18, 0x7772, RZ ;  /* 0x0000777212168816 */ /* 0x004fc400000000ff */
[C---:B------:R-:W-:Y:S02]  /*0600*/  @!P0 PRMT R23, R18.reuse, 0x7773, RZ ;  /* 0x0000777312178816 */ /* 0x040fe400000000ff */
[C---:B------:R-:W-:Y:S01]  /*0610*/  @!P0 PRMT R3, R18.reuse, 0x7770, RZ ;  /* 0x0000777012038816 */ /* 0x040fe200000000ff */
[----:B------:R-:W5:Y:S01]  /*0620*/  @P0 LDG.E.64 R10, desc[UR6][R26.64+0x8] ;  /* 0x000008061a0a0981 */ /* 0x000f62000c1e1b00 */
[----:B------:R-:W-:Y:S02]  /*0630*/  @!P0 PRMT R17, R18, 0x7771, RZ ;  /* 0x0000777112118816 */ /* 0x000fe400000000ff */
[----:B------:R-:W-:Y:S01]  /*0640*/  @!P0 PRMT R18, R22, 0x7610, R18 ;  /* 0x0000761016128816 */ /* 0x000fe20000000012 */
[----:B------:R0:W5:Y:S01]  /*0650*/  @P0 LDG.E.64 R8, desc[UR6][R26.64] ;  /* 0x000000061a080981 */ /* 0x000162000c1e1b00 */
[----:B------:R-:W-:-:S03]  /*0660*/  @!P0 PRMT R22, R23, 0x7610, R22 ;  /* 0x0000761017168816 */ /* 0x000fc60000000016 */
[----:B------:R-:W5:Y:S04]  /*0670*/  @!P1 LDG.E.64 R6, desc[UR6][R24.64+0x1808] ;  /* 0x0018080618069981 */ /* 0x000f68000c1e1b00 */
[----:B------:R1:W5:Y:S01]  /*0680*/  @!P1 LDG.E.64 R4, desc[UR6][R24.64+0x1800] ;  /* 0x0018000618049981 */ /* 0x000362000c1e1b00 */
[C---:B---3--:R-:W-:Y:S02]  /*0690*/  @P0 PRMT R23, R20.reuse, 0x7770, RZ ;  /* 0x0000777014170816 */ /* 0x048fe400000000ff */
[C---:B0-----:R-:W-:Y:S02]  /*06a0*/  @P0 PRMT R26, R20.reuse, 0x7771, RZ ;  /* 0x00007771141a0816 */ /* 0x041fe400000000ff */
[C---:B-1----:R-:W-:Y:S02]  /*06b0*/  @P0 PRMT R24, R20.reuse, 0x7772, RZ ;  /* 0x0000777214180816 */ /* 0x042fe400000000ff */
[----:B------:R-:W-:-:S02]  /*06c0*/  @P0 PRMT R20, R20, 0x7773, RZ ;  /* 0x0000777314140816 */ /* 0x000fc400000000ff */
[----:B------:R-:W-:Y:S02]  /*06d0*/  @P0 PRMT R3, R23, 0x7610, R3 ;  /* 0x0000761017030816 */ /* 0x000fe40000000003 */
[----:B------:R-:W-:Y:S02]  /*06e0*/  @P0 PRMT R22, R20, 0x7610, R22 ;  /* 0x0000761014160816 */ /* 0x000fe40000000016 */
[C---:B------:R-:W-:Y:S02]  /*06f0*/  @!P0 PRMT R20, R19.reuse, 0x7770, RZ ;  /* 0x0000777013148816 */ /* 0x040fe400000000ff */
[----:B------:R-:W-:Y:S02]  /*0700*/  @P0 PRMT R18, R24, 0x7610, R18 ;  /* 0x0000761018120816 */ /* 0x000fe40000000012 */
[C---:B------:R-:W-:Y:S02]  /*0710*/  @!P0 PRMT R23, R19.reuse, 0x7771, RZ ;  /* 0x0000777113178816 */ /* 0x040fe400000000ff */
[----:B------:R-:W-:-:S02]  /*0720*/  @!P0 PRMT R24, R19, 0x7772, RZ ;  /* 0x0000777213188816 */ /* 0x000fc400000000ff */
[----:B------:R-:W-:Y:S02]  /*0730*/  @!P0 PRMT R25, R19, 0x7773, RZ ;  /* 0x0000777313198816 */ /* 0x000fe400000000ff */
[----:B------:R-:W-:Y:S02]  /*0740*/  @P0 PRMT R17, R26, 0x7610, R17 ;  /* 0x000076101a110816 */ /* 0x000fe40000000011 */
[----:B------:R-:W-:Y:S02]  /*0750*/  @!P0 PRMT R19, R20, 0x7610, R19 ;  /* 0x0000761014138816 */ /* 0x000fe40000000013 */
[C---:B------:R-:W-:Y:S02]  /*0760*/  @P0 PRMT R27, R21.reuse, 0x7770, RZ ;  /* 0x00007770151b0816 */ /* 0x040fe400000000ff */
[C---:B------:R-:W-:Y:S02]  /*0770*/  @P0 PRMT R28, R21.reuse, 0x7771, RZ ;  /* 0x00007771151c0816 */ /* 0x040fe400000000ff */
[----:B------:R-:W-:-:S02]  /*0780*/  @P0 PRMT R29, R21, 0x7772, RZ ;  /* 0x00007772151d0816 */ /* 0x000fc400000000ff */
[----:B------:R-:W-:Y:S02]  /*0790*/  @P0 PRMT R26, R21, 0x7773, RZ ;  /* 0x00007773151a0816 */ /* 0x000fe400000000ff */
[----:B------:R-:W-:Y:S02]  /*07a0*/  @!P0 PRMT R20, R23, 0x7610, R20 ;  /* 0x0000761017148816 */ /* 0x000fe40000000014 */
[----:B------:R-:W-:Y:S02]  /*07b0*/  @!P0 PRMT R21, R24, 0x7610, R21 ;  /* 0x0000761018158816 */ /* 0x000fe40000000015 */
[----:B------:R-:W-:Y:S02]  /*07c0*/  @!P0 PRMT R23, R25, 0x7610, R23 ;  /* 0x0000761019178816 */ /* 0x000fe40000000017 */
[----:B----4-:R-:W-:Y:S02]  /*07d0*/  @P1 PRMT R24, R14, 0x7771, RZ ;  /* 0x000077710e181816 */ /* 0x010fe400000000ff */
[----:B------:R-:W-:-:S02]  /*07e0*/  @P0 PRMT R19, R27, 0x7610, R19 ;  /* 0x000076101b130816 */ /* 0x000fc40000000013 */
[----:B------:R-:W-:Y:S02]  /*07f0*/  @P0 PRMT R20, R28, 0x7610, R20 ;  /* 0x000076101c140816 */ /* 0x000fe40000000014 */
[----:B------:R-:W-:Y:S02]  /*0800*/  @P0 PRMT R21, R29, 0x7610, R21 ;  /* 0x000076101d150816 */ /* 0x000fe40000000015 */
[----:B------:R-:W-:Y:S02]  /*0810*/  @P0 PRMT R23, R26, 0x7610, R23 ;  /* 0x000076101a170816 */ /* 0x000fe40000000017 */
[----:B------:R-:W-:Y:S02]  /*0820*/  @P1 PRMT R25, R14, 0x7772, RZ ;  /* 0x000077720e191816 */ /* 0x000fe400000000ff */
[C---:B------:R-:W-:Y:S02]  /*0830*/  @!P1 PRMT R28, R12.reuse, 0x7770, RZ ;  /* 0x000077700c1c9816 */ /* 0x040fe400000000ff */
[----:B------:R-:W-:-:S02]  /*0840*/  @!P1 PRMT R29, R12, 0x7771, RZ ;  /* 0x000077710c1d9816 */ /* 0x000fc400000000ff */
[C---:B------:R-:W-:Y:S02]  /*0850*/  @!P1 PRMT R30, R12.reuse, 0x7772, RZ ;  /* 0x000077720c1e9816 */ /* 0x040fe400000000ff */
[----:B------:R-:W-:Y:S02]  /*0860*/  @!P1 PRMT R27, R12, 0x7773, RZ ;  /* 0x000077730c1b9816 */ /* 0x000fe400000000ff */
[C---:B------:R-:W-:Y:S02]  /*0870*/  @P1 PRMT R26, R14.reuse, 0x7773, RZ ;  /* 0x000077730e1a1816 */ /* 0x040fe400000000ff */
[----:B------:R-:W-:Y:S02]  /*0880*/  @P1 PRMT R12, R14, 0x7770, RZ ;  /* 0x000077700e0c1816 */ /* 0x000fe400000000ff */
[----:B------:R-:W-:Y:S02]  /*0890*/  @P1 PRMT R14, R24, 0x7610, R14 ;  /* 0x00007610180e1816 */ /* 0x000fe4000000000e */
[----:B------:R-:W-:-:S02]  /*08a0*/  @P1 PRMT R24, R25, 0x7610, R24 ;  /* 0x0000761019181816 */ /* 0x000fc40000000018 */
[----:B------:R-:W-:Y:S02]  /*08b0*/  @P1 PRMT R25, R26, 0x7610, R25 ;  /* 0x000076101a191816 */ /* 0x000fe40000000019 */
[----:B------:R-:W-:Y:S02]  /*08c0*/  @!P1 PRMT R12, R28, 0x7610, R12 ;  /* 0x000076101c0c9816 */ /* 0x000fe4000000000c */
[----:B------:R-:W-:Y:S02]  /*08d0*/  @!P1 PRMT R25, R27, 0x7610, R25 ;  /* 0x000076101b199816 */ /* 0x000fe40000000019 */
[----:B------:R-:W-:Y:S02]  /*08e0*/  @!P1 PRMT R14, R29, 0x7610, R14 ;  /* 0x000076101d0e9816 */ /* 0x000fe4000000000e */
[C---:B------:R-:W-:Y:S02]  /*08f0*/  @P1 PRMT R26, R15.reuse, 0x7770, RZ ;  /* 0x000077700f1a1816 */ /* 0x040fe400000000ff */
[----:B------:R-:W-:-:S02]  /*0900*/  @P1 PRMT R27, R15, 0x7771, RZ ;  /* 0x000077710f1b1816 */ /* 0x000fc400000000ff */
[C---:B------:R-:W-:Y:S02]  /*0910*/  @P1 PRMT R28, R15.reuse, 0x7772, RZ ;  /* 0x000077720f1c1816 */ /* 0x040fe400000000ff */
[----:B------:R-:W-:Y:S02]  /*0920*/  @P1 PRMT R29, R15, 0x7773, RZ ;  /* 0x000077730f1d1816 */ /* 0x000fe400000000ff */
[----:B------:R-:W-:Y:S02]  /*0930*/  @!P1 PRMT R24, R30, 0x7610, R24 ;  /* 0x000076101e189816 */ /* 0x000fe40000000018 */
[C---:B------:R-:W-:Y:S02]  /*0940*/  @!P1 PRMT R31, R13.reuse, 0x7770, RZ ;  /* 0x000077700d1f9816 */ /* 0x040fe400000000ff */
[C---:B------:R-:W-:Y:S02]  /*0950*/  @!P1 PRMT R32, R13.reuse, 0x7771, RZ ;  /* 0x000077710d209816 */ /* 0x040fe400000000ff */
[----:B------:R-:W-:-:S02]  /*0960*/  @!P1 PRMT R33, R13, 0x7772, RZ ;  /* 0x000077720d219816 */ /* 0x000fc400000000ff */
[----:B------:R-:W-:Y:S02]  /*0970*/  @!P1 PRMT R30, R13, 0x7773, RZ ;  /* 0x000077730d1e9816 */ /* 0x000fe400000000ff */
[----:B------:R-:W-:Y:S02]  /*0980*/  @P1 PRMT R13, R26, 0x7610, R13 ;  /* 0x000076101a0d1816 */ /* 0x000fe4000000000d */
[----:B------:R-:W-:Y:S02]  /*0990*/  @P1 PRMT R15, R27, 0x7610, R15 ;  /* 0x000076101b0f1816 */ /* 0x000fe4000000000f */
[----:B------:R-:W-:Y:S02]  /*09a0*/  @P1 PRMT R26, R28, 0x7610, R26 ;  /* 0x000076101c1a1816 */ /* 0x000fe4000000001a */
[----:B------:R-:W-:Y:S02]  /*09b0*/  @P1 PRMT R27, R29, 0x7610, R27 ;  /* 0x000076101d1b1816 */ /* 0x000fe4000000001b */
[----:B------:R-:W-:-:S02]  /*09c0*/  @!P1 PRMT R13, R31, 0x7610, R13 ;  /* 0x000076101f0d9816 */ /* 0x000fc4000000000d */
[----:B------:R-:W-:Y:S02]  /*09d0*/  @!P1 PRMT R15, R32, 0x7610, R15 ;  /* 0x00007610200f9816 */ /* 0x000fe4000000000f */
[----:B------:R-:W-:Y:S02]  /*09e0*/  @!P1 PRMT R26, R33, 0x7610, R26 ;  /* 0x00007610211a9816 */ /* 0x000fe4000000001a */
[----:B------:R-:W-:Y:S01]  /*09f0*/  @!P1 PRMT R27, R30, 0x7610, R27 ;  /* 0x000076101e1b9816 */ /* 0x000fe2000000001b */
[----:B------:R-:W-:Y:S06]  /*0a00*/  BRA `(.L_x_445) ;  /* 0x0000000400687947 */ /* 0x000fec0003800000 */
.L_x_444:
[----:B------:R-:W0:Y:S01]  /*0a10*/  LDC.64 R26, c[0x0][0x3a0] ;  /* 0x0000e800ff1a7b82 */ /* 0x000e220000000a00 */
[----:B------:R-:W-:Y:S01]  /*0a20*/  IADD3 R7, P0, P1, R7, R9, R8 ;  /* 0x0000000907077210 */ /* 0x000fe2000791e008 */
[----:B------:R-:W-:-:S03]  /*0a30*/  IMAD.IADD R8, R2, 0x1, -R39 ;  /* 0x0000000102087824 */ /* 0x000fc600078e0a27 */
[----:B------:R-:W-:Y:S01]  /*0a40*/  IADD3.X R3, PT, PT, R10, R6, R3, P0, P1 ;  /* 0x000000060a037210 */ /* 0x000fe200007e2403 */
[----:B------:R-:W-:Y:S01]  /*0a50*/  VIADD R6, R2, 0x100 ;  /* 0x0000010002067836 */ /* 0x000fe20000000000 */
[----:B------:R-:W-:Y:S02]  /*0a60*/  IADD3 R25, P0, PT, R4, R2, RZ ;  /* 0x0000000204197210 */ /* 0x000fe40007f1e0ff */
[----:B------:R-:W-:Y:S02]  /*0a70*/  IADD3 R7, P1, PT, R8, R7, RZ ;  /* 0x0000000708077210 */ /* 0x000fe40007f3e0ff */
[-C--:B------:R-:W-:Y:S01]  /*0a80*/  ISETP.GE.AND P2, PT, R6, R39.reuse, PT ;  /* 0x000000270600720c */ /* 0x080fe20003f46270 */
[----:B------:R-:W-:Y:S01]  /*0a90*/  IMAD.X R4, RZ, RZ, R5, P0 ;  /* 0x000000ffff047224 */ /* 0x000fe200000e0605 */
[----:B------:R-:W-:Y:S02]  /*0aa0*/  ISETP.GE.AND P0, PT, R2, R39, PT ;  /* 0x000000270200720c */ /* 0x000fe40003f06270 */
[----:B------:R-:W-:Y:S01]  /*0ab0*/  LEA.HI.X.SX32 R8, R8, R3, 0x1, P1 ;  /* 0x0000000308087211 */ /* 0x000fe200008f0eff */
[----:B------:R-:W-:-:S04]  /*0ac0*/  IMAD R3, R4, 0x18, RZ ;  /* 0x0000001804037824 */ /* 0x000fc800078e02ff */
        /* <DEDUP_REMOVED lines=77> */
[----:B------:R-:W-:-:S07]  /*0fa0*/  @!P2 PRMT R27, R30, 0x7610, R27 ;  /* 0x000076101e1ba816 */ /* 0x000fce000000001b */
.L_x_445:
[----:B------:R-:W0:Y:S01]  /*0fb0*/  S2R R29, SR_CgaCtaId ;  /* 0x00000000001d7919 */ /* 0x000e220000008800 */
[----:B------:R-:W-:Y:S02]  /*0fc0*/  MOV R28, 0x400 ;  /* 0x00000400001c7802 */ /* 0x000fe40000000f00 */
        /* <DEDUP_REMOVED lines=11> */
[----:B------:R-:W-:Y:S02]  /*1080*/  PRMT R26, R26, 0x3340, R27 ;  /* 0x000033401a1a7816 */ /* 0x000fe4000000001b */
[----:B------:R-:W-:Y:S02]  /*1090*/  PRMT R24, R24, 0x3340, R25 ;  /* 0x0000334018187816 */ /* 0x000fe40000000019 */
[----:B0-----:R-:W-:Y:S02]  /*10a0*/  LEA R21, R29, R28, 0x18 ;  /* 0x0000001c1d157211 */ /* 0x001fe400078ec0ff */
[----:B------:R-:W-:Y:S02]  /*10b0*/  LOP3.LUT R28, R20, 0xffff, RZ, 0xc0, !PT ;  /* 0x0000ffff141c7812 */ /* 0x000fe400078ec0ff */
[----:B------:R-:W-:Y:S02]  /*10c0*/  PRMT R20, R30, 0x3340, R23 ;  /* 0x000033401e147816 */ /* 0x000fe40000000017 */
[----:B------:R-:W-:-:S02]  /*10d0*/  LOP3.LUT R23, R18, 0xffff, RZ, 0xc0, !PT ;  /* 0x0000ffff12177812 */ /* 0x000fc400078ec0ff */
[----:B------:R-:W-:Y:S01]  /*10e0*/  LOP3.LUT R18, R3, 0xffff, RZ, 0xc0, !PT ;  /* 0x0000ffff03127812 */ /* 0x000fe200078ec0ff */
[----:B------:R-:W-:Y:S01]  /*10f0*/  IMAD R3, R2, 0x18, R21 ;  /* 0x0000001802037824 */ /* 0x000fe200078e0215 */
[----:B------:R-:W-:Y:S02]  /*1100*/  PRMT R19, R19, 0x3340, R28 ;  /* 0x0000334013137816 */ /* 0x000fe4000000001c */
[----:B------:R-:W-:Y:S02]  /*1110*/  PRMT R17, R18, 0x3340, R17 ;  /* 0x0000334012117816 */ /* 0x000fe40000000011 */
[----:B------:R-:W-:Y:S01]  /*1120*/  LOP3.LUT R18, R13, 0xffff, RZ, 0xc0, !PT ;  /* 0x0000ffff0d127812 */ /* 0x000fe200078ec0ff */
[----:B-----5:R-:W-:Y:S01]  /*1130*/  STS.64 [R3], R8 ;  /* 0x0000000803007388 */ /* 0x020fe20000000a00 */
[----:B------:R-:W-:Y:S02]  /*1140*/  LOP3.LUT R13, R12, 0xffff, RZ, 0xc0, !PT ;  /* 0x0000ffff0c0d7812 */ /* 0x000fe400078ec0ff */
[----:B------:R-:W-:Y:S01]  /*1150*/  PRMT R22, R23, 0x3340, R22 ;  /* 0x0000334017167816 */ /* 0x000fe20000000016 */
[----:B------:R-:W-:Y:S01]  /*1160*/  STS.64 [R3+0x8], R10 ;  /* 0x0000080a03007388 */ /* 0x000fe20000000a00 */
[----:B------:R-:W-:-:S02]  /*1170*/  PRMT R15, R18, 0x3340, R15 ;  /* 0x00003340120f7816 */ /* 0x000fc4000000000f */
[----:B------:R-:W-:Y:S01]  /*1180*/  PRMT R13, R13, 0x3340, R14 ;  /* 0x000033400d0d7816 */ /* 0x000fe2000000000e */
[----:B------:R-:W-:Y:S01]  /*1190*/  STS.64 [R3+0x1800], R4 ;  /* 0x0018000403007388 */ /* 0x000fe20000000a00 */
[----:B------:R-:W-:Y:S02]  /*11a0*/  PRMT R19, R19, 0x5410, R20 ;  /* 0x0000541013137816 */ /* 0x000fe40000000014 */
[----:B------:R-:W-:Y:S01]  /*11b0*/  PRMT R18, R17, 0x5410, R22 ;  /* 0x0000541011127816 */ /* 0x000fe20000000016 */
[----:B------:R-:W-:Y:S01]  /*11c0*/  STS.64 [R3+0x1808], R6 ;  /* 0x0018080603007388 */ /* 0x000fe20000000a00 */
[----:B------:R-:W-:Y:S02]  /*11d0*/  PRMT R15, R15, 0x5410, R26 ;  /* 0x000054100f0f7816 */ /* 0x000fe4000000001a */
[----:B------:R-:W-:Y:S01]  /*11e0*/  PRMT R14, R13, 0x5410, R24 ;  /* 0x000054100d0e7816 */ /* 0x000fe20000000018 */
[----:B------:R-:W-:Y:S04]  /*11f0*/  STS.64 [R3+0x10], R18 ;  /* 0x0000101203007388 */ /* 0x000fe80000000a00 */
[----:B------:R0:W-:Y:S01]  /*1200*/  STS.64 [R3+0x1810], R14 ;  /* 0x0018100e03007388 */ /* 0x0001e20000000a00 */
[----:B------:R-:W-:Y:S01]  /*1210*/  BAR.SYNC.DEFER_BLOCKING 0x0 ;  /* 0x0000000000007b1d */ /* 0x000fe20000010000 */
[----:B------:R-:W-:-:S07]  /*1220*/  IMAD.IADD R38, R39, 0x1, R16 ;  /* 0x0000000127267824 */ /* 0x000fce00078e0210 */
[----:B------:R-:W-:Y:S01]  /*1230*/  PREEXIT ;  /* 0x000000000000782d */ /* 0x000fe20000000000 */
[----:B------:R-:W-:Y:S01]  /*1240*/  IMAD.SHL.U32 R17, R2, 0x2, RZ ;  /* 0x0000000202117824 */ /* 0x000fe200078e00ff */
[----:B------:R-:W-:Y:S04]  /*1250*/  BSSY.RECONVERGENT B0, `(.L_x_446) ;  /* 0x0000017000007945 */ /* 0x000fe80003800200 */
[----:B0-----:R-:W-:-:S04]  /*1260*/  VIMNMX R3, PT, PT, R38, R17, PT ;  /* 0x0000001126037248 */ /* 0x001fc80003fe0100 */
[C---:B------:R-:W-:Y:S01]  /*1270*/  ISETP.GE.AND P0, PT, R3.reuse, R16, PT ;  /* 0x000000100300720c */ /* 0x040fe20003f06270 */
[----:B------:R-:W-:Y:S01]  /*1280*/  IMAD.IADD R16, R3, 0x1, -R16 ;  /* 0x0000000103107824 */ /* 0x000fe200078e0a10 */
[----:B------:R-:W-:-:S04]  /*1290*/  VIMNMX R5, PT, PT, R39, R3, PT ;  /* 0x0000000327057248 */ /* 0x000fc80003fe0100 */
[----:B------:R-:W-:-:S04]  /*12a0*/  SEL R44, R16, RZ, P0 ;  /* 0x000000ff102c7207 */ /* 0x000fc80000000000 */
[----:B------:R-:W-:-:S13]  /*12b0*/  ISETP.GE.AND P0, PT, R44, R5, PT ;  /* 0x000000052c00720c */ /* 0x000fda0003f06270 */
[----:B------:R-:W-:Y:S05]  /*12c0*/  @P0 BRA `(.L_x_447) ;  /* 0x00000000003c0947 */ /* 0x000fea0003800000 */
[----:B------:R-:W-:-:S07]  /*12d0*/  IMAD.IADD R4, R39, 0x1, R3 ;  /* 0x0000000127047824 */ /* 0x000fce00078e0203 */
.L_x_448:
[----:B------:R-:W-:-:S05]  /*12e0*/  IMAD.IADD R6, R5, 0x1, -R44 ;  /* 0x0000000105067824 */ /* 0x000fca00078e0a2c */
[----:B------:R-:W-:-:S04]  /*12f0*/  LEA.HI R7, R6, R6, RZ, 0x1 ;  /* 0x0000000606077211 */ /* 0x000fc800078f08ff */
[----:B------:R-:W-:-:S04]  /*1300*/  LEA.HI.SX32 R6, R7, R44, 0x1f ;  /* 0x0000002c07067211 */ /* 0x000fc800078ffaff */
[----:B------:R-:W-:-:S05]  /*1310*/  LOP3.LUT R7, RZ, R6, RZ, 0x33, !PT ;  /* 0x00000006ff077212 */ /* 0x000fca00078e33ff */
[----:B------:R-:W-:Y:S02]  /*1320*/  IMAD.IADD R8, R4, 0x1, R7 ;  /* 0x0000000104087824 */ /* 0x000fe400078e0207 */
[--C-:B------:R-:W-:Y:S02]  /*1330*/  IMAD R7, R6, 0x18, R21.reuse ;  /* 0x0000001806077824 */ /* 0x100fe400078e0215 */
[----:B------:R-:W-:-:S04]  /*1340*/  IMAD R8, R8, 0x18, R21 ;  /* 0x0000001808087824 */ /* 0x000fc800078e0215 */
[----:B------:R-:W-:Y:S04]  /*1350*/  LDS R7, [R7] ;  /* 0x0000000007077984 */ /* 0x000fe80000000800 */
[----:B------:R-:W0:Y:S02]  /*1360*/  LDS R8, [R8] ;  /* 0x0000000008087984 */ /* 0x000e240000000800 */
[----:B0-----:R-:W-:-:S04]  /*1370*/  ISETP.GE.AND P0, PT, R8, R7, PT ;  /* 0x000000070800720c */ /* 0x001fc80003f06270 */
[----:B------:R-:W-:-:S09]  /*1380*/  SEL R5, R6, R5, !P0 ;  /* 0x0000000506057207 */ /* 0x000fd20004000000 */
[----:B------:R-:W-:-:S05]  /*1390*/  @P0 VIADD R44, R6, 0x1 ;  /* 0x00000001062c0836 */ /* 0x000fca0000000000 */
[----:B------:R-:W-:-:S13]  /*13a0*/  ISETP.GE.AND P0, PT, R44, R5, PT ;  /* 0x000000052c00720c */ /* 0x000fda0003f06270 */
[----:B------:R-:W-:Y:S05]  /*13b0*/  @!P0 BRA `(.L_x_448) ;  /* 0xfffffffc00c88947 */ /* 0x000fea000383ffff */
.L_x_447:
[----:B------:R-:W-:Y:S05]  /*13c0*/  BSYNC.RECONVERGENT B0 ;  /* 0x0000000000007941 */ /* 0x000fea0003800200 */
.L_x_446:
[--C-:B------:R-:W-:Y:S01]  /*13d0*/  IADD3 R3, PT, PT, R39, R3, -R44.reuse ;  /* 0x0000000327037210 */ /* 0x100fe20007ffe82c */
[--C-:B------:R-:W-:Y:S01]  /*13e0*/  IMAD R11, R44, 0x18, R21.reuse ;  /* 0x000000182c0b7824 */ /* 0x100fe200078e0215 */
[----:B------:R-:W-:Y:S01]  /*13f0*/  PLOP3.LUT P0, PT, PT, PT, PT, 0x8, 0x80 ;  /* 0x000000000080781c */ /* 0x000fe20003f0e170 */
[----:B------:R-:W-:Y:S01]  /*1400*/  BSSY.RECONVERGENT B0, `(.L_x_449) ;  /* 0x0000054000007945 */ /* 0x000fe20003800200 */
[C---:B------:R-:W-:Y:S01]  /*1410*/  ISETP.GE.AND P1, PT, R3.reuse, R38, PT ;  /* 0x000000260300720c */ /* 0x040fe20003f26270 */
[----:B------:R-:W-:Y:S01]  /*1420*/  IMAD R21, R3, 0x18, R21 ;  /* 0x0000001803157824 */ /* 0x000fe200078e0215 */
[----:B------:R-:W-:Y:S01]  /*1430*/  LDS.64 R22, [R11] ;  /* 0x000000000b167984 */ /* 0x000fe20000000a00 */
[----:B------:R-:W-:Y:S01]  /*1440*/  VIMNMX R3, PT, PT, R38, R17, PT ;  /* 0x0000001126037248 */ /* 0x000fe20003fe0100 */
[----:B------:R-:W-:Y:S02]  /*1450*/  VIADD R40, R44, 0x1 ;  /* 0x000000012c287836 */ /* 0x000fe40000000000 */
[----:B------:R-:W0:Y:S01]  /*1460*/  LDS.64 R26, [R21] ;  /* 0x00000000151a7984 */ /* 0x000e220000000a00 */
[----:B------:R-:W-:-:S03]  /*1470*/  IADD3 R3, PT, PT, R39, R3, -R44 ;  /* 0x0000000327037210 */ /* 0x000fc60007ffe82c */
[----:B------:R-:W1:Y:S02]  /*1480*/  LDS.64 R18, [R21+0x10] ;  /* 0x0000100015127984 */ /* 0x000e640000000a00 */
[----:B------:R-:W-:Y:S02]  /*1490*/  VIADD R41, R3, 0x1 ;  /* 0x0000000103297836 */ /* 0x000fe40000000000 */
[----:B------:R-:W2:Y:S04]  /*14a0*/  LDS.64 R4, [R11+0x10] ;  /* 0x000010000b047984 */ /* 0x000ea80000000a00 */
[----:B------:R3:W-:Y:S04]  /*14b0*/  LDS.64 R24, [R11+0x8] ;  /* 0x000008000b187984 */ /* 0x0007e80000000a00 */
[----:B------:R-:W4:Y:S01]  /*14c0*/  LDS.64 R28, [R21+0x8] ;  /* 0x00000800151c7984 */ /* 0x000f220000000a00 */
[----:B0-----:R-:W-:-:S04]  /*14d0*/  @!P1 ISETP.GE.AND P2, PT, R26, R22, PT ;  /* 0x000000161a00920c */ /* 0x001fc80003f46270 */
[----:B------:R-:W-:Y:S02]  /*14e0*/  @!P1 ISETP.GE.OR P0, PT, R44, R39, !P2 ;  /* 0x000000272c00920c */ /* 0x000fe40005706670 */
[C---:B-1----:R-:W-:Y:S02]  /*14f0*/  PRMT R10, R18.reuse, 0x7770, RZ ;  /* 0x00007770120a7816 */ /* 0x042fe400000000ff */
[C---:B------:R-:W-:Y:S02]  /*1500*/  PRMT R9, R18.reuse, 0x7771, RZ ;  /* 0x0000777112097816 */ /* 0x040fe400000000ff */
[C---:B------:R-:W-:Y:S02]  /*1510*/  PRMT R8, R18.reuse, 0x7772, RZ ;  /* 0x0000777212087816 */ /* 0x040fe400000000ff */
[----:B------:R-:W-:Y:S02]  /*1520*/  PRMT R7, R18, 0x7773, RZ ;  /* 0x0000777312077816 */ /* 0x000fe400000000ff */
[----:B--2---:R-:W-:-:S02]  /*1530*/  PRMT R43, R4, 0x7770, RZ ;  /* 0x00007770042b7816 */ /* 0x004fc400000000ff */
[C---:B------:R-:W-:Y:S01]  /*1540*/  PRMT R42, R4.reuse, 0x7771, RZ ;  /* 0x00007771042a7816 */ /* 0x040fe200000000ff */
[----:B------:R-:W-:Y:S01]  /*1550*/  @!P0 IMAD.MOV R41, RZ, RZ, R3 ;  /* 0x000000ffff298224 */ /* 0x000fe200078e0203 */
[----:B------:R-:W-:Y:S01]  /*1560*/  PRMT R15, R4, 0x7772, RZ ;  /* 0x00007772040f7816 */ /* 0x000fe200000000ff */
[----:B------:R-:W-:Y:S01]  /*1570*/  @P0 IMAD.MOV R40, RZ, RZ, R44 ;  /* 0x000000ffff280224 */ /* 0x000fe200078e022c */
[C---:B------:R-:W-:Y:S02]  /*1580*/  PRMT R13, R5.reuse, 0x7770, RZ ;  /* 0x00007770050d7816 */ /* 0x040fe400000000ff */
[C---:B------:R-:W-:Y:S02]  /*1590*/  PRMT R14, R5.reuse, 0x7771, RZ ;  /* 0x00007771050e7816 */ /* 0x040fe400000000ff */
[----:B---3--:R-:W-:Y:S02]  /*15a0*/  PRMT R11, R5, 0x7772, RZ ;  /* 0x00007772050b7816 */ /* 0x008fe400000000ff */
[----:B------:R-:W-:-:S02]  /*15b0*/  PRMT R6, R19, 0x7770, RZ ;  /* 0x0000777013067816 */ /* 0x000fc400000000ff */
[C---:B------:R-:W-:Y:S02]  /*15c0*/  PRMT R3, R19.reuse, 0x7771, RZ ;  /* 0x0000777113037816 */ /* 0x040fe400000000ff */
[----:B------:R-:W-:Y:S02]  /*15d0*/  PRMT R18, R19, 0x7772, RZ ;  /* 0x0000777213127816 */ /* 0x000fe400000000ff */
[----:B------:R-:W-:Y:S02]  /*15e0*/  PRMT R4, R4, 0x7773, RZ ;  /* 0x0000777304047816 */ /* 0x000fe400000000ff */
[----:B------:R-:W-:Y:S02]  /*15f0*/  PRMT R5, R5, 0x7773, RZ ;  /* 0x0000777305057816 */ /* 0x000fe400000000ff */
[----:B------:R-:W-:Y:S02]  /*1600*/  PRMT R19, R19, 0x7773, RZ ;  /* 0x0000777313137816 */ /* 0x000fe400000000ff */
[----:B------:R-:W-:-:S02]  /*1610*/  PRMT R16, R4, 0x7610, R16 ;  /* 0x0000761004107816 */ /* 0x000fc40000000010 */
[----:B------:R-:W-:Y:S02]  /*1620*/  PRMT R12, R5, 0x7610, R12 ;  /* 0x00007610050c7816 */ /* 0x000fe4000000000c */
[----:B------:R-:W-:Y:S02]  /*1630*/  PRMT R5, R19, 0x7610, R5 ;  /* 0x0000761013057816 */ /* 0x000fe40000000005 */
[----:B------:R-:W-:Y:S02]  /*1640*/  PRMT R4, R18, 0x7610, R4 ;  /* 0x0000761012047816 */ /* 0x000fe40000000004 */
[----:B------:R-:W-:Y:S02]  /*1650*/  SEL R30, R5, R12, P0 ;  /* 0x0000000c051e7207 */ /* 0x000fe40000000000 */
[----:B------:R-:W-:Y:S02]  /*1660*/  SEL R31, R4, R11, P0 ;  /* 0x0000000b041f7207 */ /* 0x000fe40000000000 */
[----:B------:R-:W-:-:S02]  /*1670*/  SEL R32, R3, R14, P0 ;  /* 0x0000000e03207207 */ /* 0x000fc40000000000 */
[----:B------:R-:W-:Y:S02]  /*1680*/  SEL R33, R6, R13, P0 ;  /* 0x0000000d06217207 */ /* 0x000fe40000000000 */
[----:B------:R-:W-:Y:S02]  /*1690*/  SEL R34, R7, R16, P0 ;  /* 0x0000001007227207 */ /* 0x000fe40000000000 */
[----:B------:R-:W-:Y:S02]  /*16a0*/  SEL R35, R8, R15, P0 ;  /* 0x0000000f08237207 */ /* 0x000fe40000000000 */
[----:B------:R-:W-:Y:S02]  /*16b0*/  SEL R36, R9, R42, P0 ;  /* 0x0000002a09247207 */ /* 0x000fe40000000000 */
[----:B----4-:R-:W-:Y:S02]  /*16c0*/  FSEL R20, R28, R24, P0 ;  /* 0x000000181c147208 */ /* 0x010fe40000000000 */
[----:B------:R-:W-:-:S02]  /*16d0*/  FSEL R21, R29, R25, P0 ;  /* 0x000000191d157208 */ /* 0x000fc40000000000 */
[----:B------:R-:W-:Y:S02]  /*16e0*/  SEL R37, R10, R43, P0 ;  /* 0x0000002b0a257207 */ /* 0x000fe40000000000 */
[----:B------:R-:W-:Y:S02]  /*16f0*/  FSEL R19, R27, R23, P0 ;  /* 0x000000171b137208 */ /* 0x000fe40000000000 */
[----:B------:R-:W-:Y:S01]  /*1700*/  SEL R18, R26, R22, P0 ;  /* 0x000000161a127207 */ /* 0x000fe20000000000 */
[----:B------:R-:W-:Y:S06]  /*1710*/  @!P0 BRA `(.L_x_450) ;  /* 0x0000000000488947 */ /* 0x000fec0003800000 */
[----:B------:R-:W0:Y:S01]  /*1720*/  S2R R4, SR_CgaCtaId ;  /* 0x0000000000047919 */ /* 0x000e220000008800 */
[----:B------:R-:W-:Y:S02]  /*1730*/  VIMNMX R5, PT, PT, R38, R17, PT ;  /* 0x0000001126057248 */ /* 0x000fe40003fe0100 */
[----:B------:R-:W-:Y:S02]  /*1740*/  MOV R3, 0x400 ;  /* 0x0000040000037802 */ /* 0x000fe40000000f00 */
[----:B------:R-:W-:Y:S02]  /*1750*/  IADD3 R44, PT, PT, R39, R5, -R44 ;  /* 0x00000005272c7210 */ /* 0x000fe40007ffe82c */
[----:B0-----:R-:W-:-:S05]  /*1760*/  LEA R3, R4, R3, 0x18 ;  /* 0x0000000304037211 */ /* 0x001fca00078ec0ff */
[----:B------:R-:W-:-:S05]  /*1770*/  IMAD R44, R44, 0x18, R3 ;  /* 0x000000182c2c7824 */ /* 0x000fca00078e0203 */
[----:B------:R-:W0:Y:S04]  /*1780*/  LDS.64 R4, [R44+0x28] ;  /* 0x000028002c047984 */ /* 0x000e280000000a00 */
[----:B------:R1:W2:Y:S04]  /*1790*/  LDS.64 R28, [R44+0x20] ;  /* 0x000020002c1c7984 */ /* 0x0002a80000000a00 */
[----:B------:R1:W3:Y:S01]  /*17a0*/  LDS.64 R26, [R44+0x18] ;  /* 0x000018002c1a7984 */ /* 0x0002e20000000a00 */
[C---:B0-----:R-:W-:Y:S02]  /*17b0*/  PRMT R10, R4.reuse, 0x7770, RZ ;  /* 0x00007770040a7816 */ /* 0x041fe400000000ff */
[----:B------:R-:W-:-:S02]  /*17c0*/  PRMT R9, R4, 0x7771, RZ ;  /* 0x0000777104097816 */ /* 0x000fc400000000ff */
[C---:B------:R-:W-:Y:S02]  /*17d0*/  PRMT R8, R4.reuse, 0x7772, RZ ;  /* 0x0000777204087816 */ /* 0x040fe400000000ff */
[----:B------:R-:W-:Y:S02]  /*17e0*/  PRMT R7, R4, 0x7773, RZ ;  /* 0x0000777304077816 */ /* 0x000fe400000000ff */
[C---:B------:R-:W-:Y:S02]  /*17f0*/  PRMT R6, R5.reuse, 0x7770, RZ ;  /* 0x0000777005067816 */ /* 0x040fe400000000ff */
[C---:B------:R-:W-:Y:S02]  /*1800*/  PRMT R3, R5.reuse, 0x7771, RZ ;  /* 0x0000777105037816 */ /* 0x040fe400000000ff */
[C---:B------:R-:W-:Y:S02]  /*1810*/  PRMT R4, R5.reuse, 0x7772, RZ ;  /* 0x0000777205047816 */ /* 0x040fe400000000ff */
[----:B------:R-:W-:Y:S01]  /*1820*/  PRMT R5, R5, 0x7773, RZ ;  /* 0x0000777305057816 */ /* 0x000fe200000000ff */
[----:B-123--:R-:W-:Y:S06]  /*1830*/  BRA `(.L_x_451) ;  /* 0x0000000000407947 */ /* 0x00efec0003800000 */
.L_x_450:
[----:B------:R-:W0:Y:S01]  /*1840*/  S2R R12, SR_CgaCtaId ;  /* 0x00000000000c7919 */ /* 0x000e220000008800 */
[----:B------:R-:W-:-:S04]  /*1850*/  MOV R11, 0x400 ;  /* 0x00000400000b7802 */ /* 0x000fc80000000f00 */
[----:B0-----:R-:W-:-:S05]  /*1860*/  LEA R11, R12, R11, 0x18 ;  /* 0x0000000b0c0b7211 */ /* 0x001fca00078ec0ff */
[----:B------:R-:W-:-:S05]  /*1870*/  IMAD R45, R44, 0x18, R11 ;  /* 0x000000182c2d7824 */ /* 0x000fca00078e020b */
[----:B------:R-:W0:Y:S04]  /*1880*/  LDS.64 R12, [R45+0x28] ;  /* 0x000028002d0c7984 */ /* 0x000e280000000a00 */
[----:B------:R1:W2:Y:S04]  /*1890*/  LDS.64 R24, [R45+0x20] ;  /* 0x000020002d187984 */ /* 0x0002a80000000a00 */
[----:B------:R1:W3:Y:S01]  /*18a0*/  LDS.64 R22, [R45+0x18] ;  /* 0x000018002d167984 */ /* 0x0002e20000000a00 */
[----:B0-----:R-:W-:Y:S02]  /*18b0*/  PRMT R44, R13, 0x7770, RZ ;  /* 0x000077700d2c7816 */ /* 0x001fe400000000ff */
[----:B------:R-:W-:-:S02]  /*18c0*/  PRMT R43, R12, 0x7770, RZ ;  /* 0x000077700c2b7816 */ /* 0x000fc400000000ff */
[C---:B------:R-:W-:Y:S02]  /*18d0*/  PRMT R42, R12.reuse, 0x7771, RZ ;  /* 0x000077710c2a7816 */ /* 0x040fe400000000ff */
[C---:B------:R-:W-:Y:S02]  /*18e0*/  PRMT R15, R12.reuse, 0x7772, RZ ;  /* 0x000077720c0f7816 */ /* 0x040fe400000000ff */
[----:B------:R-:W-:Y:S02]  /*18f0*/  PRMT R16, R12, 0x7773, RZ ;  /* 0x000077730c107816 */ /* 0x000fe400000000ff */
[C---:B------:R-:W-:Y:S02]  /*1900*/  PRMT R14, R13.reuse, 0x7771, RZ ;  /* 0x000077710d0e7816 */ /* 0x040fe400000000ff */
[C---:B------:R-:W-:Y:S02]  /*1910*/  PRMT R11, R13.reuse, 0x7772, RZ ;  /* 0x000077720d0b7816 */ /* 0x040fe400000000ff */
[----:B------:R-:W-:-:S02]  /*1920*/  PRMT R12, R13, 0x7773, RZ ;  /* 0x000077730d0c7816 */ /* 0x000fc400000000ff */
[----:B-123--:R-:W-:-:S07]  /*1930*/  PRMT R13, R44, 0x7610, R13 ;  /* 0x000076102c0d7816 */ /* 0x00efce000000000d */
.L_x_451:
[----:B------:R-:W-:Y:S05]  /*1940*/  BSYNC.RECONVERGENT B0 ;  /* 0x0000000000007941 */ /* 0x000fea0003800200 */
.L_x_449:
[----:B------:R-:W-:Y:S01]  /*1950*/  BAR.SYNC.DEFER_BLOCKING 0x0 ;  /* 0x0000000000007b1d */ /* 0x000fe20000010000 */
[----:B------:R-:W-:Y:S02]  /*1960*/  ISETP.GE.AND P1, PT, R41, R38, PT ;  /* 0x000000262900720c */ /* 0x000fe40003f26270 */
[----:B------:R-:W-:Y:S02]  /*1970*/  PLOP3.LUT P0, PT, PT, PT, PT, 0x8, 0x80 ;  /* 0x000000000080781c */ /* 0x000fe40003f0e170 */
[----:B------:R-:W-:Y:S01]  /*1980*/  MOV R38, 0x400 ;  /* 0x0000040000267802 */ /* 0x000fe20000000f00 */
[----:B------:R-:W0:Y:S08]  /*1990*/  S2R R41, SR_CgaCtaId ;  /* 0x0000000000297919 */ /* 0x000e300000008800 */
[----:B------:R-:W-:-:S04]  /*19a0*/  @!P1 ISETP.GE.AND P2, PT, R26, R22, PT ;  /* 0x000000161a00920c */ /* 0x000fc80003f46270 */
[----:B------:R-:W-:-:S04]  /*19b0*/  @!P1 ISETP.GE.OR P0, PT, R40, R39, !P2 ;  /* 0x000000272800920c */ /* 0x000fc80005706670 */
[----:B------:R-:W-:Y:S02]  /*19c0*/  FSEL R28, R28, R24, P0 ;  /* 0x000000181c1c7208 */ /* 0x000fe40000000000 */
[----:B------:R-:W-:Y:S02]  /*19d0*/  FSEL R29, R29, R25, P0 ;  /* 0x000000191d1d7208 */ /* 0x000fe40000000000 */
[----:B------:R-:W-:Y:S02]  /*19e0*/  SEL R5, R5, R12, P0 ;  /* 0x0000000c05057207 */ /* 0x000fe40000000000 */
[----:B------:R-:W-:Y:S02]  /*19f0*/  SEL R4, R4, R11, P0 ;  /* 0x0000000b04047207 */ /* 0x000fe40000000000 */
[----:B------:R-:W-:Y:S02]  /*1a00*/  SEL R3, R3, R14, P0 ;  /* 0x0000000e03037207 */ /* 0x000fe40000000000 */
[----:B------:R-:W-:-:S02]  /*1a10*/  SEL R6, R6, R13, P0 ;  /* 0x0000000d06067207 */ /* 0x000fc40000000000 */
[----:B------:R-:W-:Y:S02]  /*1a20*/  SEL R7, R7, R16, P0 ;  /* 0x0000001007077207 */ /* 0x000fe40000000000 */
[----:B------:R-:W-:Y:S02]  /*1a30*/  SEL R8, R8, R15, P0 ;  /* 0x0000000f08087207 */ /* 0x000fe40000000000 */
[----:B------:R-:W-:Y:S02]  /*1a40*/  SEL R9, R9, R42, P0 ;  /* 0x0000002a09097207 */ /* 0x000fe40000000000 */
[----:B0-----:R-:W-:Y:S02]  /*1a50*/  LEA R38, R41, R38, 0x18 ;  /* 0x0000002629267211 */ /* 0x001fe400078ec0ff */
[----:B------:R-:W-:Y:S02]  /*1a60*/  SEL R10, R10, R43, P0 ;  /* 0x0000002b0a0a7207 */ /* 0x000fe40000000000 */
[----:B------:R-:W-:-:S02]  /*1a70*/  FSEL R27, R27, R23, P0 ;  /* 0x000000171b1b7208 */ /* 0x000fc40000000000 */
[----:B------:R-:W-:Y:S01]  /*1a80*/  SEL R26, R26, R22, P0 ;  /* 0x000000161a1a7207 */ /* 0x000fe20000000000 */
[----:B------:R-:W-:Y:S06]  /*1a90*/  BRA.U !UP0, `(.L_x_452) ;  /* 0x0000000108f07547 */ /* 0x000fec000b800000 */
[----:B------:R-:W0:Y:S01]  /*1aa0*/  S2R R11, SR_LANEID ;  /* 0x00000000000b7919 */ /* 0x000e220000000000 */
[----:B------:R-:W-:Y:S02]  /*1ab0*/  LOP3.LUT R5, R5, 0xffff, RZ, 0xc0, !PT ;  /* 0x0000ffff05057812 */ /* 0x000fe400078ec0ff */
[----:B------:R-:W-:Y:S02]  /*1ac0*/  LOP3.LUT R4, R4, 0xffff, RZ, 0xc0, !PT ;  /* 0x0000ffff04047812 */ /* 0x000fe400078ec0ff */
[----:B------:R-:W-:Y:S02]  /*1ad0*/  LOP3.LUT R17, R17, 0x7c0, RZ, 0xc0, !PT ;  /* 0x000007c011117812 */ /* 0x000fe400078ec0ff */
[----:B------:R-:W-:Y:S02]  /*1ae0*/  LOP3.LUT R3, R3, 0xffff, RZ, 0xc0, !PT ;  /* 0x0000ffff03037812 */ /* 0x000fe400078ec0ff */
[----:B------:R-:W-:Y:S02]  /*1af0*/  LOP3.LUT R6, R6, 0xffff, RZ, 0xc0, !PT ;  /* 0x0000ffff06067812 */ /* 0x000fe400078ec0ff */
[----:B------:R-:W-:-:S02]  /*1b00*/  PRMT R4, R4, 0x3340, R5 ;  /* 0x0000334004047816 */ /* 0x000fc40000000005 */
        /* <DEDUP_REMOVED lines=12> */
[----:B------:R-:W-:Y:S01]  /*1bd0*/  PRMT R5, R6, 0x3340, R3 ;  /* 0x0000334006057816 */ /* 0x000fe20000000003 */
[----:B0-----:R-:W-:Y:S01]  /*1be0*/  IMAD R3, R11, 0x2, R17 ;  /* 0x000000020b037824 */ /* 0x001fe200078e0211 */
[----:B------:R-:W-:Y:S02]  /*1bf0*/  PRMT R25, R12, 0x3340, R25 ;  /* 0x000033400c197816 */ /* 0x000fe40000000019 */
[----:B------:R-:W-:Y:S01]  /*1c00*/  PRMT R32, R33, 0x3340, R32 ;  /* 0x0000334021207816 */ /* 0x000fe20000000020 */
[----:B------:R-:W-:Y:S01]  /*1c10*/  IMAD R13, R3, 0x18, R38 ;  /* 0x00000018030d7824 */ /* 0x000fe200078e0226 */
[----:B------:R-:W-:Y:S01]  /*1c20*/  PRMT R24, R35, 0x3340, R34 ;  /* 0x0000334023187816 */ /* 0x000fe20000000022 */
[----:B------:R-:W-:Y:S01]  /*1c30*/  IMAD.IADD R3, R3, 0x1, -R11 ;  /* 0x0000000103037824 */ /* 0x000fe200078e0a0b */
[----:B------:R-:W-:Y:S02]  /*1c40*/  PRMT R37, R37, 0x3340, R36 ;  /* 0x0000334025257816 */ /* 0x000fe40000000024 */
[----:B------:R-:W-:Y:S01]  /*1c50*/  PRMT R7, R8, 0x3340, R7 ;  /* 0x0000334008077816 */ /* 0x000fe20000000007 */
[----:B------:R-:W-:Y:S01]  /*1c60*/  IMAD R38, R3, 0x18, R38 ;  /* 0x0000001803267824 */ /* 0x000fe200078e0226 */
[----:B------:R-:W-:Y:S01]  /*1c70*/  PRMT R10, R10, 0x3340, R9 ;  /* 0x000033400a0a7816 */ /* 0x000fe20000000009 */
[----:B------:R-:W-:Y:S01]  /*1c80*/  STS.64 [R13], R18 ;  /* 0x000000120d007388 */ /* 0x000fe20000000a00 */
[----:B------:R-:W-:Y:S01]  /*1c90*/  PRMT R25, R32, 0x5410, R25 ;  /* 0x0000541020197816 */ /* 0x000fe20000000019 */
[----:B------:R-:W0:Y:S01]  /*1ca0*/  LDC.64 R8, c[0x0][0x3a0] ;  /* 0x0000e800ff087b82 */ /* 0x000e220000000a00 */
[----:B------:R-:W-:Y:S01]  /*1cb0*/  PRMT R24, R37, 0x5410, R24 ;  /* 0x0000541025187816 */ /* 0x000fe20000000018 */
[----:B------:R-:W-:Y:S01]  /*1cc0*/  STS.64 [R13+0x8], R20 ;  /* 0x000008140d007388 */ /* 0x000fe20000000a00 */
[----:B------:R-:W-:Y:S01]  /*1cd0*/  PRMT R11, R5, 0x5410, R4 ;  /* 0x00005410050b7816 */ /* 0x000fe20000000004 */
[----:B------:R-:W-:Y:S01]  /*1ce0*/  IMAD.MOV.U32 R3, RZ, RZ, RZ ;  /* 0x000000ffff037224 */ /* 0x000fe200078e00ff */
[----:B------:R-:W-:Y:S01]  /*1cf0*/  PRMT R10, R10, 0x5410, R7 ;  /* 0x000054100a0a7816 */ /* 0x000fe20000000007 */
[----:B------:R-:W-:Y:S01]  /*1d00*/  STS.128 [R13+0x10], R24 ;  /* 0x000010180d007388 */ /* 0x000fe20000000c00 */
[----:B------:R-:W-:-:S03]  /*1d10*/  LOP3.LUT R2, R17, 0x1f, R2, 0xf8, !PT ;  /* 0x0000001f11027812 */ /* 0x000fc600078ef802 */
[----:B------:R-:W-:Y:S02]  /*1d20*/  STS.64 [R13+0x20], R28 ;  /* 0x0000201c0d007388 */ /* 0x000fe40000000a00 */
[----:B------:R-:W-:Y:S02]  /*1d30*/  IMAD.WIDE.U32 R2, R0, 0x200, R2 ;  /* 0x0000020000027825 */ /* 0x000fe400078e0002 */
[----:B------:R1:W-:Y:S01]  /*1d40*/  STS.64 [R13+0x28], R10 ;  /* 0x0000280a0d007388 */ /* 0x0003e20000000a00 */
[----:B------:R-:W-:-:S03]  /*1d50*/  NOP ;  /* 0x0000000000007918 */ /* 0x000fc60000000000 */
[----:B------:R-:W2:Y:S04]  /*1d60*/  LDS.64 R14, [R38] ;  /* 0x00000000260e7984 */ /* 0x000ea80000000a00 */
[----:B------:R-:W3:Y:S01]  /*1d70*/  LDS.64 R4, [R38+0x8] ;  /* 0x0000080026047984 */ /* 0x000ee20000000a00 */
[----:B-1----:R-:W-:Y:S02]  /*1d80*/  IMAD R11, R3, 0x18, RZ ;  /* 0x00000018030b7824 */ /* 0x002fe400078e02ff */
[----:B0-----:R-:W-:Y:S01]  /*1d90*/  IMAD.WIDE.U32 R2, R2, 0x18, R8 ;  /* 0x0000001802027825 */ /* 0x001fe200078e0008 */
[----:B------:R-:W0:Y:S03]  /*1da0*/  LDS.64 R22, [R38+0x10] ;  /* 0x0000100026167984 */ /* 0x000e260000000a00 */
[----:B------:R-:W-:Y:S01]  /*1db0*/  IMAD.IADD R3, R3, 0x1, R11 ;  /* 0x0000000103037824 */ /* 0x000fe200078e020b */
[----:B------:R-:W1:Y:S04]  /*1dc0*/  LDS.64 R24, [R38+0x300] ;  /* 0x0003000026187984 */ /* 0x000e680000000a00 */
[----:B------:R-:W4:Y:S04]  /*1dd0*/  LDS.64 R6, [R38+0x308] ;  /* 0x0003080026067984 */ /* 0x000f280000000a00 */
[----:B------:R-:W5:Y:S04]  /*1de0*/  LDS.64 R18, [R38+0x310] ;  /* 0x0003100026127984 */ /* 0x000f680000000a00 */
[----:B--2---:R-:W-:Y:S04]  /*1df0*/  STG.E.64 desc[UR6][R2.64], R14 ;  /* 0x0000000e02007986 */ /* 0x004fe8000c101b06 */
[----:B---3--:R-:W-:Y:S04]  /*1e00*/  STG.E.64 desc[UR6][R2.64+0x8], R4 ;  /* 0x0000080402007986 */ /* 0x008fe8000c101b06 */
[----:B0-----:R-:W-:Y:S04]  /*1e10*/  STG.E.64 desc[UR6][R2.64+0x10], R22 ;  /* 0x0000101602007986 */ /* 0x001fe8000c101b06 */
[----:B-1----:R-:W-:Y:S04]  /*1e20*/  STG.E.64 desc[UR6][R2.64+0x300], R24 ;  /* 0x0003001802007986 */ /* 0x002fe8000c101b06 */
[----:B----4-:R-:W-:Y:S04]  /*1e30*/  STG.E.64 desc[UR6][R2.64+0x308], R6 ;  /* 0x0003080602007986 */ /* 0x010fe8000c101b06 */
[----:B-----5:R-:W-:Y:S01]  /*1e40*/  STG.E.64 desc[UR6][R2.64+0x310], R18 ;  /* 0x0003101202007986 */ /* 0x020fe2000c101b06 */
[----:B------:R-:W-:Y:S05]  /*1e50*/  EXIT ;  /* 0x000000000000794d */ /* 0x000fea0003800000 */
.L_x_452:
[----:B------:R-:W0:Y:S01]  /*1e60*/  S2R R11, SR_LANEID ;  /* 0x00000000000b7919 */ /* 0x000e220000000000 */
[----:B------:R-:W-:Y:S02]  /*1e70*/  LOP3.LUT R25, R30, 0xffff, RZ, 0xc0, !PT ;  /* 0x0000ffff1e197812 */ /* 0x000fe400078ec0ff */
[----:B------:R-:W-:Y:S02]  /*1e80*/  LOP3.LUT R12, R31, 0xffff, RZ, 0xc0, !PT ;  /* 0x0000ffff1f0c7812 */ /* 0x000fe400078ec0ff */
[----:B------:R-:W-:Y:S02]  /*1e90*/  LOP3.LUT R5, R5, 0xffff, RZ, 0xc0, !PT ;  /* 0x0000ffff05057812 */ /* 0x000fe400078ec0ff */
[----:B------:R-:W-:Y:S02]  /*1ea0*/  LOP3.LUT R4, R4, 0xffff, RZ, 0xc0, !PT ;  /* 0x0000ffff04047812 */ /* 0x000fe400078ec0ff */
[----:B------:R-:W-:Y:S02]  /*1eb0*/  PRMT R25, R12, 0x3340, R25 ;  /* 0x000033400c197816 */ /* 0x000fe40000000019 */
        /* <DEDUP_REMOVED lines=14> */
[----:B------:R-:W-:Y:S01]  /*1fa0*/  PRMT R7, R6, 0x3340, R3 ;  /* 0x0000334006077816 */ /* 0x000fe20000000003 */
[----:B0-----:R-:W-:Y:S01]  /*1fb0*/  IMAD R3, R11, 0x2, R4 ;  /* 0x000000020b037824 */ /* 0x001fe200078e0204 */
[----:B------:R-:W-:Y:S02]  /*1fc0*/  PRMT R32, R33, 0x3340, R32 ;  /* 0x0000334021207816 */ /* 0x000fe40000000020 */
[----:B------:R-:W-:Y:S02]  /*1fd0*/  PRMT R24, R35, 0x3340, R34 ;  /* 0x0000334023187816 */ /* 0x000fe40000000022 */
[----:B------:R-:W-:Y:S02]  /*1fe0*/  PRMT R37, R37, 0x3340, R36 ;  /* 0x0000334025257816 */ /* 0x000fe40000000024 */
[----:B------:R-:W-:Y:S01]  /*1ff0*/  PRMT R8, R8, 0x3340, R5 ;  /* 0x0000334008087816 */ /* 0x000fe20000000005 */
[C---:B------:R-:W-:Y:S01]  /*2000*/  IMAD R5, R3.reuse, 0x18, R38 ;  /* 0x0000001803057824 */ /* 0x040fe200078e0226 */
[----:B------:R-:W-:Y:S01]  /*2010*/  PRMT R9, R10, 0x3340, R9 ;  /* 0x000033400a097816 */ /* 0x000fe20000000009 */
[----:B------:R-:W-:Y:S01]  /*2020*/  IMAD.IADD R3, R3, 0x1, -R11 ;  /* 0x0000000103037824 */ /* 0x000fe200078e0a0b */
[----:B------:R-:W-:Y:S01]  /*2030*/  PRMT R25, R32, 0x5410, R25 ;  /* 0x0000541020197816 */ /* 0x000fe20000000019 */
[----:B------:R-:W0:Y:S01]  /*2040*/  LDC.64 R10, c[0x0][0x388] ;  /* 0x0000e200ff0a7b82 */ /* 0x000e220000000a00 */
[----:B------:R-:W-:Y:S01]  /*2050*/  PRMT R24, R37, 0x5410, R24 ;  /* 0x0000541025187816 */ /* 0x000fe20000000018 */
[----:B------:R-:W-:Y:S01]  /*2060*/  IMAD R38, R3, 0x18, R38 ;  /* 0x0000001803267824 */ /* 0x000fe200078e0226 */
[----:B------:R-:W-:Y:S01]  /*2070*/  PRMT R23, R7, 0x5410, R12 ;  /* 0x0000541007177816 */ /* 0x000fe2000000000c */
[----:B------:R-:W-:Y:S01]  /*2080*/  STS.64 [R5], R18 ;  /* 0x0000001205007388 */ /* 0x000fe20000000a00 */
[----:B------:R-:W-:Y:S01]  /*2090*/  PRMT R22, R9, 0x5410, R8 ;  /* 0x0000541009167816 */ /* 0x000fe20000000008 */
[----:B------:R-:W-:Y:S01]  /*20a0*/  IMAD.MOV.U32 R3, RZ, RZ, RZ ;  /* 0x000000ffff037224 */ /* 0x000fe200078e00ff */
[----:B------:R-:W-:Y:S01]  /*20b0*/  LOP3.LUT R2, R2, 0x1f, RZ, 0xc0, !PT ;  /* 0x0000001f02027812 */ /* 0x000fe200078ec0ff */
[----:B------:R-:W-:Y:S04]  /*20c0*/  STS.128 [R5+0x10], R24 ;  /* 0x0000101805007388 */ /* 0x000fe80000000c00 */
[----:B------:R-:W-:Y:S01]  /*20d0*/  STS.64 [R5+0x8], R20 ;  /* 0x0000081405007388 */ /* 0x000fe20000000a00 */
[----:B------:R-:W-:-:S03]  /*20e0*/  IMAD.WIDE.U32 R2, R0, 0x200, R2 ;  /* 0x0000020000027825 */ /* 0x000fc600078e0002 */
[----:B------:R-:W-:Y:S04]  /*20f0*/  STS.64 [R5+0x20], R28 ;  /* 0x0000201c05007388 */ /* 0x000fe80000000a00 */
[----:B------:R1:W-:Y:S01]  /*2100*/  STS.64 [R5+0x28], R22 ;  /* 0x0000281605007388 */ /* 0x0003e20000000a00 */
[----:B------:R-:W-:-:S03]  /*2110*/  NOP ;  /* 0x0000000000007918 */ /* 0x000fc60000000000 */
[----:B------:R-:W2:Y:S04]  /*2120*/  LDS.64 R12, [R38] ;  /* 0x00000000260c7984 */ /* 0x000ea80000000a00 */
[----:B------:R-:W3:Y:S01]  /*2130*/  LDS.64 R6, [R38+0x8] ;  /* 0x0000080026067984 */ /* 0x000ee20000000a00 */
[----:B-1----:R-:W-:-:S03]  /*2140*/  IADD3 R5, P0, PT, R4, R2, RZ ;  /* 0x0000000204057210 */ /* 0x002fc60007f1e0ff */
[----:B------:R-:W1:Y:S02]  /*2150*/  LDS.64 R14, [R38+0x10] ;  /* 0x00001000260e7984 */ /* 0x000e640000000a00 */
[----:B------:R-:W-:Y:S02]  /*2160*/  IMAD.X R0, RZ, RZ, R3, P0 ;  /* 0x000000ffff007224 */ /* 0x000fe400000e0603 */
[----:B------:R-:W4:Y:S01]  /*2170*/  LDS.64 R16, [R38+0x300] ;  /* 0x0003000026107984 */ /* 0x000f220000000a00 */
[----:B0-----:R-:W-:-:S03]  /*2180*/  IMAD.WIDE.U32 R2, R5, 0x18, R10 ;  /* 0x0000001805027825 */ /* 0x001fc600078e000a */
[----:B------:R-:W0:Y:S01]  /*2190*/  LDS.64 R8, [R38+0x308] ;  /* 0x0003080026087984 */ /* 0x000e220000000a00 */
[----:B------:R-:W-:-:S03]  /*21a0*/  IMAD R5, R0, 0x18, RZ ;  /* 0x0000001800057824 */ /* 0x000fc600078e02ff */
[----:B------:R-:W5:Y:S01]  /*21b0*/  LDS.64 R18, [R38+0x310] ;  /* 0x0003100026127984 */ /* 0x000f620000000a00 */
[----:B------:R-:W-:-:S05]  /*21c0*/  IMAD.IADD R3, R3, 0x1, R5 ;  /* 0x0000000103037824 */ /* 0x000fca00078e0205 */
[----:B--2---:R-:W-:Y:S04]  /*21d0*/  STG.E.64 desc[UR6][R2.64], R12 ;  /* 0x0000000c02007986 */ /* 0x004fe8000c101b06 */
[----:B---3--:R-:W-:Y:S04]  /*21e0*/  STG.E.64 desc[UR6][R2.64+0x8], R6 ;  /* 0x0000080602007986 */ /* 0x008fe8000c101b06 */
[----:B-1----:R-:W-:Y:S04]  /*21f0*/  STG.E.64 desc[UR6][R2.64+0x10], R14 ;  /* 0x0000100e02007986 */ /* 0x002fe8000c101b06 */
[----:B----4-:R-:W-:Y:S04]  /*2200*/  STG.E.64 desc[UR6][R2.64+0x300], R16 ;  /* 0x0003001002007986 */ /* 0x010fe8000c101b06 */
[----:B0-----:R-:W-:Y:S04]  /*2210*/  STG.E.64 desc[UR6][R2.64+0x308], R8 ;  /* 0x0003080802007986 */ /* 0x001fe8000c101b06 */
[----:B-----5:R-:W-:Y:S01]  /*2220*/  STG.E.64 desc[UR6][R2.64+0x310], R18 ;  /* 0x0003101202007986 */ /* 0x020fe2000c101b06 */
[----:B------:R-:W-:Y:S05]  /*2230*/  EXIT ;  /* 0x000000000000794d */ /* 0x000fea0003800000 */
.L_x_443:
[----:B------:R-:W0:Y:S01]  /*2240*/  LDC.64 R12, c[0x0][0x3b8] ;  /* 0x0000ee00ff0c7b82 */ /* 0x000e220000000a00 */
[----:B--2---:R-:W-:-:S07]  /*2250*/  IADD3 R3, P2, PT, RZ, -R6, RZ ;  /* 0x80000006ff037210 */ /* 0x004fce0007f5e0ff */
[----:B------:R-:W1:Y:S01]  /*2260*/  LDC.64 R18, c[0x0][0x398] ;  /* 0x0000e600ff127b82 */ /* 0x000e620000000a00 */
[----:B------:R-:W-:Y:S01]  /*2270*/  IMAD.SHL.U32 R16, R6, 0x100, RZ ;  /* 0x0000010006107824 */ /* 0x000fe200078e00ff */
[----:B------:R-:W2:Y:S01]  /*2280*/  LDCU.U8 UR4, c[0x0][0x380] ;  /* 0x00007000ff0477ac */ /* 0x000ea20008000000 */
[----:B0-----:R-:W-:-:S04]  /*2290*/  LEA R12, P0, R0, R12, 0x3 ;  /* 0x0000000c000c7211 */ /* 0x001fc800078018ff */
[----:B------:R-:W-:-:S05]  /*22a0*/  LEA.HI.X R13, R0, R13, RZ, 0x3, P0 ;  /* 0x0000000d000d7211 */ /* 0x000fca00000f1cff */
[----:B------:R-:W3:Y:S04]  /*22b0*/  LDG.E.64 R10, desc[UR6][R12.64+0x8] ;  /* 0x000008060c0a7981 */ /* 0x000ee8000c1e1b00 */
[----:B------:R-:W4:Y:S01]  /*22c0*/  LDG.E.64 R4, desc[UR6][R12.64] ;  /* 0x000000060c047981 */ /* 0x000f22000c1e1b00 */
[CC--:B------:R-:W-:Y:S01]  /*22d0*/  LOP3.LUT R17, R3.reuse, R0.reuse, RZ, 0xc0, !PT ;  /* 0x0000000003117212 */ /* 0x0c0fe200078ec0ff */
[----:B--2---:R-:W-:Y:S01]  /*22e0*/  UPRMT UR4, UR4, 0x8880, URZ ;  /* 0x0000888004047896 */ /* 0x004fe200080000ff */
[----:B------:R-:W-:Y:S01]  /*22f0*/  LOP3.LUT R8, R3, R0, RZ, 0xfc, !PT ;  /* 0x0000000003087212 */ /* 0x000fe200078efcff */
[----:B------:R-:W-:Y:S01]  /*2300*/  BSSY.RECONVERGENT B0, `(.L_x_453) ;  /* 0x00000ee000007945 */ /* 0x000fe20003800200 */
[C---:B------:R-:W-:Y:S01]  /*2310*/  SHF.L.U64.HI R3, R17.reuse, 0x9, RZ ;  /* 0x0000000911037819 */ /* 0x040fe200000102ff */
[----:B------:R-:W-:Y:S01]  /*2320*/  IMAD.SHL.U32 R9, R17, 0x200, RZ ;  /* 0x0000020011097824 */ /* 0x000fe200078e00ff */
[----:B------:R-:W-:Y:S01]  /*2330*/  ISETP.NE.U32.AND P1, PT, R8, -0x1, PT ;  /* 0xffffffff0800780c */ /* 0x000fe20003f25070 */
[----:B------:R-:W-:Y:S01]  /*2340*/  UISETP.NE.AND UP0, UPT, UR4, URZ, UPT ;  /* 0x000000ff0400728c */ /* 0x000fe2000bf05270 */
[--C-:B------:R-:W-:Y:S01]  /*2350*/  SHF.L.U64.HI R8, R6, 0x8, R7.reuse ;  /* 0x0000000806087819 */ /* 0x100fe20000010207 */
[----:B------:R-:W-:Y:S01]  /*2360*/  IMAD.X R7, RZ, RZ, ~R7, P2 ;  /* 0x000000ffff077224 */ /* 0x000fe200010e0e07 */
[----:B------:R-:W-:Y:S01]  /*2370*/  IADD3 R6, P3, PT, R0, -R17, RZ ;  /* 0x8000001100067210 */ /* 0x000fe20007f7e0ff */
[----:B------:R-:W-:Y:S01]  /*2380*/  ACQBULK ;  /* 0x000000000000782e */ /* 0x000fe20000000000 */
[----:B-1----:R-:W-:-:S02]  /*2390*/  IADD3 R21, P2, PT, -R9, R18, RZ ;  /* 0x0000001209157210 */ /* 0x002fc40007f5e1ff */
[----:B------:R-:W-:Y:S02]  /*23a0*/  LOP3.LUT R16, R16, 0xfffffe00, RZ, 0xc0, !PT ;  /* 0xfffffe0010107812 */ /* 0x000fe400078ec0ff */
[----:B------:R-:W-:Y:S01]  /*23b0*/  ISETP.NE.AND.EX P1, PT, R7, -0x1, PT, P1 ;  /* 0xffffffff0700780c */ /* 0x000fe20003f25310 */
[----:B------:R-:W-:Y:S01]  /*23c0*/  IMAD.X R19, R19, 0x1, ~R3, P2 ;  /* 0x0000000113137824 */ /* 0x000fe200010e0e03 */
[----:B---3--:R-:W-:Y:S01]  /*23d0*/  IADD3 R14, P0, PT, R10, -R9, RZ ;  /* 0x800000090a0e7210 */ /* 0x008fe20007f1e0ff */
[----:B------:R-:W-:-:S04]  /*23e0*/  IMAD.MOV.U32 R10, RZ, RZ, 0x1ff ;  /* 0x000001ffff0a7424 */ /* 0x000fc800078e00ff */
[----:B------:R-:W-:Y:S01]  /*23f0*/  IMAD.X R15, R11, 0x1, ~R3, P0 ;  /* 0x000000010b0f7824 */ /* 0x000fe200000e0e03 */
[----:B------:R-:W-:Y:S01]  /*2400*/  ISETP.NE.U32.AND P0, PT, R6, -0x1, PT ;  /* 0xffffffff0600780c */ /* 0x000fe20003f05070 */
[----:B------:R-:W-:Y:S01]  /*2410*/  IMAD.X R11, RZ, RZ, -0x1, P3 ;  /* 0xffffffffff0b7424 */ /* 0x000fe200018e06ff */
[----:B----4-:R-:W-:-:S04]  /*2420*/  IADD3 R17, P3, PT, R4, -R9, RZ ;  /* 0x8000000904117210 */ /* 0x010fc80007f7e0ff */
[----:B------:R-:W-:Y:S01]  /*2430*/  ISETP.NE.AND.EX P2, PT, R11, -0x1, PT, P0 ;  /* 0xffffffff0b00780c */ /* 0x000fe20003f45300 */
[----:B------:R-:W-:Y:S01]  /*2440*/  IMAD.X R12, R5, 0x1, ~R3, P3 ;  /* 0x00000001050c7824 */ /* 0x000fe200018e0e03 */
[C---:B------:R-:W-:Y:S01]  /*2450*/  SHF.L.U64.HI R18, R6.reuse, 0x9, R11 ;  /* 0x0000000906127819 */ /* 0x040fe2000001020b */
[----:B------:R-:W-:Y:S01]  /*2460*/  IMAD.SHL.U32 R6, R6, 0x200, RZ ;  /* 0x0000020006067824 */ /* 0x000fe200078e00ff */
[----:B------:R-:W-:Y:S02]  /*2470*/  ISETP.GT.U32.AND P0, PT, R21, R16, PT ;  /* 0x000000101500720c */ /* 0x000fe40003f04070 */
[----:B------:R-:W-:Y:S02]  /*2480*/  SEL R13, R10, 0x200, !P2 ;  /* 0x000002000a0d7807 */ /* 0x000fe40005000000 */
[----:B------:R-:W-:Y:S02]  /*2490*/  ISETP.GT.U32.AND.EX P0, PT, R19, R8, PT, P0 ;  /* 0x000000081300720c */ /* 0x000fe40003f04100 */
[----:B------:R-:W-:-:S02]  /*24a0*/  IADD3 R10, P3, P4, -R14, R13, R6 ;  /* 0x0000000d0e0a7210 */ /* 0x000fc40007c7e106 */
[----:B------:R-:W-:Y:S02]  /*24b0*/  SEL R13, R21, R16, P0 ;  /* 0x00000010150d7207 */ /* 0x000fe40000000000 */
[----:B------:R-:W-:Y:S02]  /*24c0*/  IADD3.X R7, PT, PT, ~R15, RZ, R18, P3, P4 ;  /* 0x000000ff0f077210 */ /* 0x000fe40001fe8512 */
[----:B------:R-:W-:Y:S02]  /*24d0*/  SEL R15, R19, R8, P0 ;  /* 0x00000008130f7207 */ /* 0x000fe40000000000 */
[----:B------:R-:W-:Y:S02]  /*24e0*/  IADD3 R11, P2, PT, -R17, R6, RZ ;  /* 0x00000006110b7210 */ /* 0x000fe40007f5e1ff */
[----:B------:R-:W-:Y:S02]  /*24f0*/  IADD3 R13, P0, PT, R13, -R16, RZ ;  /* 0x800000100d0d7210 */ /* 0x000fe40007f1e0ff */
[----:B------:R-:W-:Y:S01]  /*2500*/  SEL R10, R16, R10, !P1 ;  /* 0x0000000a100a7207 */ /* 0x000fe20004800000 */
[----:B------:R-:W-:Y:S01]  /*2510*/  IMAD.X R12, R18, 0x1, ~R12, P2 ;  /* 0x00000001120c7824 */ /* 0x000fe200010e0e0c */
[----:B------:R-:W-:Y:S01]  /*2520*/  SEL R6, R8, R7, !P1 ;  /* 0x0000000708067207 */ /* 0x000fe20004800000 */
[----:B------:R-:W-:Y:S01]  /*2530*/  IMAD.X R7, R15, 0x1, ~R8, P0 ;  /* 0x000000010f077824 */ /* 0x000fe200000e0e08 */
[----:B------:R-:W-:-:S02]  /*2540*/  ISETP.LT.U32.AND P2, PT, R16, R21, PT ;  /* 0x000000151000720c */ /* 0x000fc40003f41070 */
[-C--:B------:R-:W-:Y:S02]  /*2550*/  ISETP.LT.U32.AND P3, PT, R11, R13.reuse, PT ;  /* 0x0000000d0b00720c */ /* 0x080fe40003f61070 */
[----:B------:R-:W-:Y:S02]  /*2560*/  ISETP.LT.U32.AND P0, PT, R10, R13, PT ;  /* 0x0000000d0a00720c */ /* 0x000fe40003f01070 */
[----:B------:R-:W-:Y:S02]  /*2570*/  ISETP.LT.U32.AND.EX P2, PT, R8, R19, PT, P2 ;  /* 0x000000130800720c */ /* 0x000fe40003f41120 */
[-C--:B------:R-:W-:Y:S02]  /*2580*/  ISETP.LT.U32.AND.EX P3, PT, R12, R7.reuse, PT, P3 ;  /* 0x000000070c00720c */ /* 0x080fe40003f61130 */
[----:B------:R-:W-:Y:S02]  /*2590*/  ISETP.LT.U32.AND.EX P0, PT, R6, R7, PT, P0 ;  /* 0x000000070600720c */ /* 0x000fe40003f01100 */
[----:B------:R-:W-:-:S02]  /*25a0*/  @!P1 SEL R14, R16, R21, P2 ;  /* 0x00000015100e9207 */ /* 0x000fc40001000000 */
        /* <DEDUP_REMOVED lines=8> */
[----:B------:R-:W-:Y:S01]  /*2630*/  IMAD.IADD R6, R2, 0x1, -R11 ;  /* 0x0000000102067824 */ /* 0x000fe200078e0a0b */
[----:B------:R-:W-:Y:S01]  /*2640*/  IADD3 R15, P2, PT, R4, R2, RZ ;  /* 0x00000002040f7210 */ /* 0x000fe20007f5e0ff */
[----:B------:R-:W-:Y:S01]  /*2650*/  VIADD R16, R2, 0x100 ;  /* 0x0000010002107836 */ /* 0x000fe20000000000 */
[----:B------:R-:W-:Y:S01]  /*2660*/  IADD3.X R7, PT, PT, R7, R3, R8, P0, P1 ;  /* 0x0000000307077210 */ /* 0x000fe200007e2408 */
[----:B------:R-:W-:Y:S01]  /*2670*/  BSSY.RECONVERGENT B1, `(.L_x_455) ;  /* 0x000002f000017945 */ /* 0x000fe20003800200 */
[----:B------:R-:W-:Y:S01]  /*2680*/  IADD3 R3, P0, PT, R6, R9, RZ ;  /* 0x0000000906037210 */ /* 0x000fe20007f1e0ff */
[----:B------:R-:W-:-:S03]  /*2690*/  IMAD.X R4, RZ, RZ, R5, P2 ;  /* 0x000000ffff047224 */ /* 0x000fc600010e0605 */
[----:B------:R-:W-:Y:S01]  /*26a0*/  LEA.HI.X.SX32 R6, R6, R7, 0x1, P0 ;  /* 0x0000000706067211 */ /* 0x000fe200000f0eff */
[----:B------:R-:W-:-:S04]  /*26b0*/  IMAD R5, R4, 0x18, RZ ;  /* 0x0000001804057824 */ /* 0x000fc800078e02ff */
[----:B------:R-:W-:Y:S02]  /*26c0*/  IMAD R7, R6, 0x18, RZ ;  /* 0x0000001806077824 */ /* 0x000fe400078e02ff */
[----:B0-----:R-:W-:-:S04]  /*26d0*/  IMAD.WIDE.U32 R14, R15, 0x18, R28 ;  /* 0x000000180f0e7825 */ /* 0x001fc800078e001c */
[----:B------:R-:W-:-:S04]  /*26e0*/  IMAD.WIDE.U32 R28, R3, 0x18, R28 ;  /* 0x00000018031c7825 */ /* 0x000fc800078e001c */
[----:B------:R-:W-:Y:S02]  /*26f0*/  IMAD.IADD R3, R11, 0x1, R10 ;  /* 0x000000010b037824 */ /* 0x000fe400078e020a */
[----:B------:R-:W-:Y:S02]  /*2700*/  IMAD.IADD R15, R15, 0x1, R5 ;  /* 0x000000010f0f7824 */ /* 0x000fe400078e0205 */
[----:B------:R-:W-:Y:S01]  /*2710*/  IMAD.IADD R29, R29, 0x1, R7 ;  /* 0x000000011d1d7824 */ /* 0x000fe200078e0207 */
[-C--:B------:R-:W-:Y:S02]  /*2720*/  ISETP.GE.AND P0, PT, R2, R3.reuse, PT ;  /* 0x000000030200720c */ /* 0x080fe40003f06270 */
[----:B------:R-:W-:-:S11]  /*2730*/  ISETP.GE.AND P1, PT, R16, R3, PT ;  /* 0x000000031000720c */ /* 0x000fd60003f26270 */
[----:B------:R-:W-:Y:S05]  /*2740*/  @P0 BRA `(.L_x_456) ;  /* 0x0000000000840947 */ /* 0x000fea0003800000 */
[----:B------:R-:W-:-:S13]  /*2750*/  ISETP.GE.AND P0, PT, R2, R11, PT ;  /* 0x0000000b0200720c */ /* 0x000fda0003f06270 */
[----:B------:R0:W5:Y:S04]  /*2760*/  @!P0 LDG.E.64 R6, desc[UR6][R14.64+0x8] ;  /* 0x000008060e068981 */ /* 0x000168000c1e1b00 */
[----:B------:R0:W5:Y:S04]  /*2770*/  @!P0 LDG.E.64 R4, desc[UR6][R14.64] ;  /* 0x000000060e048981 */ /* 0x000168000c1e1b00 */
[----:B------:R-:W2:Y:S04]  /*2780*/  @!P0 LDG.E.64 R12, desc[UR6][R14.64+0x10] ;  /* 0x000010060e0c8981 */ /* 0x000ea8000c1e1b00 */
[----:B------:R-:W3:Y:S04]  /*2790*/  @P0 LDG.E.64 R8, desc[UR6][R28.64+0x10] ;  /* 0x000010061c080981 */ /* 0x000ee8000c1e1b00 */
[----:B------:R0:W5:Y:S04]  /*27a0*/  @P0 LDG.E.64 R6, desc[UR6][R28.64+0x8] ;  /* 0x000008061c060981 */ /* 0x000168000c1e1b00 */
[----:B------:R0:W5:Y:S01]  /*27b0*/  @P0 LDG.E.64 R4, desc[UR6][R28.64] ;  /* 0x000000061c040981 */ /* 0x000162000c1e1b00 */
[----:B--2---:R-:W-:-:S02]  /*27c0*/  @!P0 PRMT R20, R12, 0x7770, RZ ;  /* 0x000077700c148816 */ /* 0x004fc400000000ff */
[C---:B------:R-:W-:Y:S02]  /*27d0*/  @!P0 PRMT R21, R12.reuse, 0x7771, RZ ;  /* 0x000077710c158816 */ /* 0x040fe400000000ff */
[C---:B------:R-:W-:Y:S02]  /*27e0*/  @!P0 PRMT R22, R12.reuse, 0x7772, RZ ;  /* 0x000077720c168816 */ /* 0x040fe400000000ff */
[----:B------:R-:W-:Y:S02]  /*27f0*/  @!P0 PRMT R12, R12, 0x7773, RZ ;  /* 0x000077730c0c8816 */ /* 0x000fe400000000ff */
[C---:B---3--:R-:W-:Y:S02]  /*2800*/  @P0 PRMT R17, R8.reuse, 0x7770, RZ ;  /* 0x0000777008110816 */ /* 0x048fe400000000ff */
[C---:B------:R-:W-:Y:S02]  /*2810*/  @P0 PRMT R18, R8.reuse, 0x7771, RZ ;  /* 0x0000777108120816 */ /* 0x040fe400000000ff */
[----:B------:R-:W-:-:S02]  /*2820*/  @P0 PRMT R19, R8, 0x7772, RZ ;  /* 0x0000777208130816 */ /* 0x000fc400000000ff */
[----:B------:R-:W-:Y:S02]  /*2830*/  @P0 PRMT R8, R8, 0x7773, RZ ;  /* 0x0000777308080816 */ /* 0x000fe400000000ff */
[----:B------:R-:W-:Y:S02]  /*2840*/  @!P0 PRMT R23, R12, 0x7610, R23 ;  /* 0x000076100c178816 */ /* 0x000fe40000000017 */
[C---:B------:R-:W-:Y:S02]  /*2850*/  @!P0 PRMT R24, R13.reuse, 0x7770, RZ ;  /* 0x000077700d188816 */ /* 0x040fe400000000ff */
[C---:B------:R-:W-:Y:S02]  /*2860*/  @!P0 PRMT R25, R13.reuse, 0x7771, RZ ;  /* 0x000077710d198816 */ /* 0x040fe400000000ff */
[C---:B------:R-:W-:Y:S02]  /*2870*/  @!P0 PRMT R26, R13.reuse, 0x7772, RZ ;  /* 0x000077720d1a8816 */ /* 0x040fe400000000ff */
[----:B------:R-:W-:-:S02]  /*2880*/  @!P0 PRMT R13, R13, 0x7773, RZ ;  /* 0x000077730d0d8816 */ /* 0x000fc400000000ff */
[----:B------:R-:W-:Y:S02]  /*2890*/  @P0 PRMT R20, R17, 0x7610, R20 ;  /* 0x0000761011140816 */ /* 0x000fe40000000014 */
[----:B------:R-:W-:Y:S02]  /*28a0*/  @P0 PRMT R23, R8, 0x7610, R23 ;  /* 0x0000761008170816 */ /* 0x000fe40000000017 */
[C---:B------:R-:W-:Y:S02]  /*28b0*/  @P0 PRMT R8, R9.reuse, 0x7770, RZ ;  /* 0x0000777009080816 */ /* 0x040fe400000000ff */
[C---:B------:R-:W-:Y:S02]  /*28c0*/  @P0 PRMT R12, R9.reuse, 0x7771, RZ ;  /* 0x00007771090c0816 */ /* 0x040fe400000000ff */
[C---:B------:R-:W-:Y:S02]  /*28d0*/  @P0 PRMT R17, R9.reuse, 0x7772, RZ ;  /* 0x0000777209110816 */ /* 0x040fe400000000ff */
[----:B------:R-:W-:-:S02]  /*28e0*/  @P0 PRMT R9, R9, 0x7773, RZ ;  /* 0x0000777309090816 */ /* 0x000fc400000000ff */
[----:B------:R-:W-:Y:S02]  /*28f0*/  @!P0 PRMT R27, R13, 0x7610, R27 ;  /* 0x000076100d1b8816 */ /* 0x000fe4000000001b */
[----:B------:R-:W-:Y:S02]  /*2900*/  @P0 PRMT R21, R18, 0x7610, R21 ;  /* 0x0000761012150816 */ /* 0x000fe40000000015 */
[----:B------:R-:W-:Y:S02]  /*2910*/  @P0 PRMT R22, R19, 0x7610, R22 ;  /* 0x0000761013160816 */ /* 0x000fe40000000016 */
[----:B------:R-:W-:Y:S02]  /*2920*/  @P0 PRMT R24, R8, 0x7610, R24 ;  /* 0x0000761008180816 */ /* 0x000fe40000000018 */
[----:B------:R-:W-:Y:S02]  /*2930*/  @P0 PRMT R25, R12, 0x7610, R25 ;  /* 0x000076100c190816 */ /* 0x000fe40000000019 */
[----:B------:R-:W-:-:S02]  /*2940*/  @P0 PRMT R26, R17, 0x7610, R26 ;  /* 0x00007610111a0816 */ /* 0x000fc4000000001a */
[----:B0-----:R-:W-:-:S07]  /*2950*/  @P0 PRMT R27, R9, 0x7610, R27 ;  /* 0x00007610091b0816 */ /* 0x001fce000000001b */
.L_x_456:
[----:B------:R-:W-:Y:S05]  /*2960*/  BSYNC.RECONVERGENT B1 ;  /* 0x0000000000017941 */ /* 0x000fea0003800200 */
.L_x_455:
[----:B------:R-:W-:Y:S05]  /*2970*/  @P1 BRA `(.L_x_457) ;  /* 0x0000000800181947 */ /* 0x000fea0003800000 */
[----:B------:R-:W-:-:S13]  /*2980*/  ISETP.GE.AND P0, PT, R16, R11, PT ;  /* 0x0000000b1000720c */ /* 0x000fda0003f06270 */
[----:B------:R-:W2:Y:S04]  /*2990*/  @P0 LDG.E.64 R16, desc[UR6][R28.64+0x1810] ;  /* 0x001810061c100981 */ /* 0x000ea8000c1e1b00 */
[----:B------:R-:W5:Y:S04]  /*29a0*/  @P0 LDG.E.64 R8, desc[UR6][R28.64+0x1808] ;  /* 0x001808061c080981 */ /* 0x000f68000c1e1b00 */
[----:B------:R-:W5:Y:S04]  /*29b0*/  @P0 LDG.E.64 R12, desc[UR6][R28.64+0x1800] ;  /* 0x001800061c0c0981 */ /* 0x000f68000c1e1b00 */
[----:B------:R-:W3:Y:S01]  /*29c0*/  @!P0 LDG.E.64 R18, desc[UR6][R14.64+0x1810] ;  /* 0x001810060e128981 */ /* 0x000ee2000c1e1b00 */
[----:B--2---:R-:W-:-:S02]  /*29d0*/  @P0 PRMT R33, R16, 0x7773, RZ ;  /* 0x0000777310210816 */ /* 0x004fc400000000ff */
[C---:B------:R-:W-:Y:S01]  /*29e0*/  @P0 PRMT R30, R16.reuse, 0x7770, RZ ;  /* 0x00007770101e0816 */ /* 0x040fe200000000ff */
[----:B------:R-:W5:Y:S01]  /*29f0*/  @!P0 LDG.E.64 R8, desc[UR6][R14.64+0x1808] ;  /* 0x001808060e088981 */ /* 0x000f62000c1e1b00 */
[----:B------:R-:W-:-:S03]  /*2a00*/  @P0 PRMT R31, R16, 0x7771, RZ ;  /* 0x00007771101f0816 */ /* 0x000fc600000000ff */
[----:B------:R0:W5:Y:S01]  /*2a10*/  @!P0 LDG.E.64 R12, desc[UR6][R14.64+0x1800] ;  /* 0x001800060e0c8981 */ /* 0x000162000c1e1b00 */
[----:B------:R-:W-:Y:S02]  /*2a20*/  @P0 PRMT R32, R16, 0x7772, RZ ;  /* 0x0000777210200816 */ /* 0x000fe400000000ff */
[C---:B---3--:R-:W-:Y:S02]  /*2a30*/  @!P0 PRMT R28, R18.reuse, 0x7773, RZ ;  /* 0x00007773121c8816 */ /* 0x048fe400000000ff */
[C---:B------:R-:W-:Y:S02]  /*2a40*/  @!P0 PRMT R34, R18.reuse, 0x7770, RZ ;  /* 0x0000777012228816 */ /* 0x040fe400000000ff */
[C---:B------:R-:W-:Y:S02]  /*2a50*/  @!P0 PRMT R35, R18.reuse, 0x7771, RZ ;  /* 0x0000777112238816 */ /* 0x040fe400000000ff */
[----:B------:R-:W-:Y:S02]  /*2a60*/  @P0 PRMT R15, R33, 0x7610, R15 ;  /* 0x00007610210f0816 */ /* 0x000fe4000000000f */
[----:B------:R-:W-:-:S02]  /*2a70*/  @!P0 PRMT R36, R18, 0x7772, RZ ;  /* 0x0000777212248816 */ /* 0x000fc400000000ff */
[----:B------:R-:W-:Y:S02]  /*2a80*/  @P0 PRMT R16, R30, 0x7610, R16 ;  /* 0x000076101e100816 */ /* 0x000fe40000000010 */
[----:B------:R-:W-:Y:S02]  /*2a90*/  @P0 PRMT R18, R31, 0x7610, R18 ;  /* 0x000076101f120816 */ /* 0x000fe40000000012 */
[----:B0-----:R-:W-:Y:S02]  /*2aa0*/  @!P0 PRMT R15, R28, 0x7610, R15 ;  /* 0x000076101c0f8816 */ /* 0x001fe4000000000f */
[C---:B------:R-:W-:Y:S02]  /*2ab0*/  @P0 PRMT R28, R17.reuse, 0x7770, RZ ;  /* 0x00007770111c0816 */ /* 0x040fe400000000ff */
[C---:B------:R-:W-:Y:S02]  /*2ac0*/  @P0 PRMT R29, R17.reuse, 0x7771, RZ ;  /* 0x00007771111d0816 */ /* 0x040fe400000000ff */
[----:B------:R-:W-:-:S02]  /*2ad0*/  @P0 PRMT R30, R17, 0x7772, RZ ;  /* 0x00007772111e0816 */ /* 0x000fc400000000ff */
[----:B------:R-:W-:Y:S02]  /*2ae0*/  @P0 PRMT R31, R17, 0x7773, RZ ;  /* 0x00007773111f0816 */ /* 0x000fe400000000ff */
[----:B------:R-:W-:Y:S02]  /*2af0*/  @P0 PRMT R14, R32, 0x7610, R14 ;  /* 0x00007610200e0816 */ /* 0x000fe4000000000e */
[----:B------:R-:W-:Y:S02]  /*2b00*/  @!P0 PRMT R16, R34, 0x7610, R16 ;  /* 0x0000761022108816 */ /* 0x000fe40000000010 */
[----:B------:R-:W-:Y:S02]  /*2b10*/  @!P0 PRMT R18, R35, 0x7610, R18 ;  /* 0x0000761023128816 */ /* 0x000fe40000000012 */
[C---:B------:R-:W-:Y:S02]  /*2b20*/  @!P0 PRMT R33, R19.reuse, 0x7770, RZ ;  /* 0x0000777013218816 */ /* 0x040fe400000000ff */
[----:B------:R-:W-:-:S02]  /*2b30*/  @!P0 PRMT R34, R19, 0x7771, RZ ;  /* 0x0000777113228816 */ /* 0x000fc400000000ff */
[C---:B------:R-:W-:Y:S02]  /*2b40*/  @!P0 PRMT R35, R19.reuse, 0x7772, RZ ;  /* 0x0000777213238816 */ /* 0x040fe400000000ff */
[----:B------:R-:W-:Y:S02]  /*2b50*/  @!P0 PRMT R32, R19, 0x7773, RZ ;  /* 0x0000777313208816 */ /* 0x000fe400000000ff */
[----:B------:R-:W-:Y:S02]  /*2b60*/  @P0 PRMT R17, R28, 0x7610, R17 ;  /* 0x000076101c110816 */ /* 0x000fe40000000011 */
[----:B------:R-:W-:Y:S02]  /*2b70*/  @P0 PRMT R19, R29, 0x7610, R19 ;  /* 0x000076101d130816 */ /* 0x000fe40000000013 */
[----:B------:R-:W-:Y:S02]  /*2b80*/  @P0 PRMT R28, R30, 0x7610, R28 ;  /* 0x000076101e1c0816 */ /* 0x000fe4000000001c */
[----:B------:R-:W-:-:S02]  /*2b90*/  @P0 PRMT R29, R31, 0x7610, R29 ;  /* 0x000076101f1d0816 */ /* 0x000fc4000000001d */
[----:B------:R-:W-:Y:S02]  /*2ba0*/  @!P0 PRMT R14, R36, 0x7610, R14 ;  /* 0x00007610240e8816 */ /* 0x000fe4000000000e */
[----:B------:R-:W-:Y:S02]  /*2bb0*/  @!P0 PRMT R17, R33, 0x7610, R17 ;  /* 0x0000761021118816 */ /* 0x000fe40000000011 */
[----:B------:R-:W-:Y:S02]  /*2bc0*/  @!P0 PRMT R19, R34, 0x7610, R19 ;  /* 0x0000761022138816 */ /* 0x000fe40000000013 */
[----:B------:R-:W-:Y:S02]  /*2bd0*/  @!P0 PRMT R28, R35, 0x7610, R28 ;  /* 0x00007610231c8816 */ /* 0x000fe4000000001c */
[----:B------:R-:W-:Y:S01]  /*2be0*/  @!P0 PRMT R29, R32, 0x7610, R29 ;  /* 0x00007610201d8816 */ /* 0x000fe2000000001d */
[----:B------:R-:W-:Y:S06]  /*2bf0*/  BRA `(.L_x_457) ;  /* 0x0000000400787947 */ /* 0x000fec0003800000 */
.L_x_454:
[----:B------:R-:W-:Y:S01]  /*2c00*/  IADD3 R6, P0, P1, R6, R9, R16 ;  /* 0x0000000906067210 */ /* 0x000fe2000791e010 */
[----:B------:R-:W-:Y:S01]  /*2c10*/  IMAD.IADD R9, R2, 0x1, -R11 ;  /* 0x0000000102097824 */ /* 0x000fe200078e0a0b */
[----:B------:R-:W0:Y:S01]  /*2c20*/  LDC.64 R28, c[0x0][0x3a0] ;  /* 0x0000e800ff1c7b82 */ /* 0x000e220000000a00 */
[----:B------:R-:W-:Y:S01]  /*2c30*/  IADD3 R15, P2, PT, R4, R2, RZ ;  /* 0x00000002040f7210 */ /* 0x000fe20007f5e0ff */
[----:B------:R-:W-:Y:S01]  /*2c40*/  VIADD R16, R2, 0x100 ;  /* 0x0000010002107836 */ /* 0x000fe20000000000 */
[----:B------:R-:W-:Y:S01]  /*2c50*/  IADD3.X R3, PT, PT, R7, R3, R8, P0, P1 ;  /* 0x0000000307037210 */ /* 0x000fe200007e2408 */
[----:B------:R-:W-:Y:S01]  /*2c60*/  BSSY.RECONVERGENT B1, `(.L_x_458) ;  /* 0x000002f000017945 */ /* 0x000fe20003800200 */
[----:B------:R-:W-:Y:S01]  /*2c70*/  IADD3 R7, P0, PT, R9, R6, RZ ;  /* 0x0000000609077210 */ /* 0x000fe20007f1e0ff */
[----:B------:R-:W-:-:S03]  /*2c80*/  IMAD.X R4, RZ, RZ, R5, P2 ;  /* 0x000000ffff047224 */ /* 0x000fc600010e0605 */
[----:B------:R-:W-:Y:S01]  /*2c90*/  LEA.HI.X.SX32 R9, R9, R3, 0x1, P0 ;  /* 0x0000000309097211 */ /* 0x000fe200000f0eff */
[----:B------:R-:W-:Y:S02]  /*2ca0*/  IMAD.IADD R3, R11, 0x1, R10 ;  /* 0x000000010b037824 */ /* 0x000fe400078e020a */
[----:B------:R-:W-:Y:S02]  /*2cb0*/  IMAD R5, R4, 0x18, RZ ;  /* 0x0000001804057824 */ /* 0x000fe400078e02ff */
[----:B------:R-:W-:Y:S01]  /*2cc0*/  IMAD R9, R9, 0x18, RZ ;  /* 0x0000001809097824 */ /* 0x000fe200078e02ff */
[-C--:B------:R-:W-:Y:S02]  /*2cd0*/  ISETP.GE.AND P0, PT, R2, R3.reuse, PT ;  /* 0x000000030200720c */ /* 0x080fe40003f06270 */
[----:B------:R-:W-:Y:S01]  /*2ce0*/  ISETP.GE.AND P1, PT, R16, R3, PT ;  /* 0x000000031000720c */ /* 0x000fe20003f26270 */
[----:B0-----:R-:W-:-:S04]  /*2cf0*/  IMAD.WIDE.U32 R14, R15, 0x18, R28 ;  /* 0x000000180f0e7825 */ /* 0x001fc800078e001c */
[----:B------:R-:W-:-:S04]  /*2d00*/  IMAD.WIDE.U32 R28, R7, 0x18, R28 ;  /* 0x00000018071c7825 */ /* 0x000fc800078e001c */
[----:B------:R-:W-:Y:S02]  /*2d10*/  IMAD.IADD R15, R5, 0x1, R15 ;  /* 0x00000001050f7824 */ /* 0x000fe400078e020f */
[----:B------:R-:W-:Y:S01]  /*2d20*/  IMAD.IADD R29, R9, 0x1, R29 ;  /* 0x00000001091d7824 */ /* 0x000fe200078e021d */
[----:B------:R-:W-:Y:S06]  /*2d30*/  @P0 BRA `(.L_x_459) ;  /* 0x0000000000840947 */ /* 0x000fec0003800000 */
        /* <DEDUP_REMOVED lines=33> */
.L_x_459:
[----:B------:R-:W-:Y:S05]  /*2f50*/  BSYNC.RECONVERGENT B1 ;  /* 0x0000000000017941 */ /* 0x000fea0003800200 */
.L_x_458:
        /* <DEDUP_REMOVED lines=39> */
[----:B------:R-:W-:-:S07]  /*31d0*/  @!P0 PRMT R29, R32, 0x7610, R29 ;  /* 0x00007610201d8816 */ /* 0x000fce000000001d */
.L_x_457:
[----:B------:R-:W-:Y:S05]  /*31e0*/  BSYNC.RECONVERGENT B0 ;  /* 0x0000000000007941 */ /* 0x000fea0003800200 */
.L_x_453:
[----:B------:R-:W0:Y:S01]  /*31f0*/  S2R R30, SR_CgaCtaId ;  /* 0x00000000001e7919 */ /* 0x000e220000008800 */
[----:B------:R-:W-:Y:S02]  /*3200*/  MOV R43, 0x400 ;  /* 0x00000400002b7802 */ /* 0x000fe40000000f00 */
        /* <DEDUP_REMOVED lines=15> */
[----:B0-----:R-:W-:Y:S02]  /*3300*/  LEA R43, R30, R43, 0x18 ;  /* 0x0000002b1e2b7211 */ /* 0x001fe400078ec0ff */
[----:B------:R-:W-:-:S02]  /*3310*/  LOP3.LUT R30, R25, 0xffff, RZ, 0xc0, !PT ;  /* 0x0000ffff191e7812 */ /* 0x000fc400078ec0ff */
[----:B------:R-:W-:Y:S02]  /*3320*/  PRMT R25, R26, 0x3340, R27 ;  /* 0x000033401a197816 */ /* 0x000fe4000000001b */
[----:B------:R-:W-:Y:S02]  /*3330*/  LOP3.LUT R27, R24, 0xffff, RZ, 0xc0, !PT ;  /* 0x0000ffff181b7812 */ /* 0x000fe400078ec0ff */
[----:B------:R-:W-:Y:S02]  /*3340*/  PRMT R22, R22, 0x3340, R23 ;  /* 0x0000334016167816 */ /* 0x000fe40000000017 */
[----:B------:R-:W-:Y:S01]  /*3350*/  PRMT R30, R27, 0x3340, R30 ;  /* 0x000033401b1e7816 */ /* 0x000fe2000000001e */
[----:B------:R-:W-:Y:S01]  /*3360*/  IMAD R27, R2, 0x18, R43 ;  /* 0x00000018021b7824 */ /* 0x000fe200078e022b */
[----:B------:R-:W-:Y:S02]  /*3370*/  PRMT R28, R28, 0x3340, R29 ;  /* 0x000033401c1c7816 */ /* 0x000fe4000000001d */
[----:B------:R-:W-:-:S02]  /*3380*/  PRMT R19, R20, 0x3340, R19 ;  /* 0x0000334014137816 */ /* 0x000fc40000000013 */
[----:B------:R-:W-:Y:S01]  /*3390*/  PRMT R14, R14, 0x3340, R15 ;  /* 0x000033400e0e7816 */ /* 0x000fe2000000000f */
[----:B-----5:R0:W-:Y:S01]  /*33a0*/  STS.64 [R27], R4 ;  /* 0x000000041b007388 */ /* 0x0201e20000000a00 */
[----:B------:R-:W-:Y:S02]  /*33b0*/  PRMT R17, R17, 0x3340, R18 ;  /* 0x0000334011117816 */ /* 0x000fe40000000012 */
[----:B------:R-:W-:Y:S01]  /*33c0*/  PRMT R23, R30, 0x5410, R25 ;  /* 0x000054101e177816 */ /* 0x000fe20000000019 */
[----:B------:R1:W-:Y:S01]  /*33d0*/  STS.64 [R27+0x8], R6 ;  /* 0x000008061b007388 */ /* 0x0003e20000000a00 */
[----:B------:R-:W-:Y:S02]  /*33e0*/  PRMT R22, R21, 0x5410, R22 ;  /* 0x0000541015167816 */ /* 0x000fe40000000016 */
[----:B------:R-:W-:Y:S01]  /*33f0*/  PRMT R15, R19, 0x5410, R28 ;  /* 0x00005410130f7816 */ /* 0x000fe2000000001c */
[----:B------:R1:W-:Y:S01]  /*3400*/  STS.64 [R27+0x1800], R12 ;  /* 0x0018000c1b007388 */ /* 0x0003e20000000a00 */
[----:B------:R-:W-:-:S03]  /*3410*/  PRMT R14, R17, 0x5410, R14 ;  /* 0x00005410110e7816 */ /* 0x000fc6000000000e */
[----:B------:R1:W-:Y:S04]  /*3420*/  STS.64 [R27+0x10], R22 ;  /* 0x000010161b007388 */ /* 0x0003e80000000a00 */
[----:B------:R1:W-:Y:S04]  /*3430*/  STS.64 [R27+0x1808], R8 ;  /* 0x001808081b007388 */ /* 0x0003e80000000a00 */
[----:B------:R1:W-:Y:S01]  /*3440*/  STS.64 [R27+0x1810], R14 ;  /* 0x0018100e1b007388 */ /* 0x0003e20000000a00 */
[----:B------:R-:W-:Y:S01]  /*3450*/  BAR.SYNC.DEFER_BLOCKING 0x0 ;  /* 0x0000000000007b1d */ /* 0x000fe20000010000 */
[----:B0-----:R-:W-:-:S07]  /*3460*/  IMAD.SHL.U32 R4, R2, 0x2, RZ ;  /* 0x0000000202047824 */ /* 0x001fce00078e00ff */
[----:B------:R-:W-:Y:S01]  /*3470*/  PREEXIT ;  /* 0x000000000000782d */ /* 0x000fe20000000000 */
[----:B------:R-:W-:Y:S01]  /*3480*/  BSSY.RECONVERGENT B0, `(.L_x_460) ;  /* 0x0000017000007945 */ /* 0x000fe20003800200 */
[----:B------:R-:W-:-:S04]  /*3490*/  VIMNMX R4, PT, PT, R4, R3, PT ;  /* 0x0000000304047248 */ /* 0x000fc80003fe0100 */
[C---:B------:R-:W-:Y:S01]  /*34a0*/  ISETP.GE.AND P0, PT, R4.reuse, R10, PT ;  /* 0x0000000a0400720c */ /* 0x040fe20003f06270 */
[----:B------:R-:W-:Y:S01]  /*34b0*/  IMAD.IADD R10, R4, 0x1, -R10 ;  /* 0x00000001040a7824 */ /* 0x000fe200078e0a0a */
[----:B------:R-:W-:-:S04]  /*34c0*/  VIMNMX R5, PT, PT, R11, R4, PT ;  /* 0x000000040b057248 */ /* 0x000fc80003fe0100 */
[----:B------:R-:W-:-:S04]  /*34d0*/  SEL R44, R10, RZ, P0 ;  /* 0x000000ff0a2c7207 */ /* 0x000fc80000000000 */
[----:B------:R-:W-:-:S13]  /*34e0*/  ISETP.GE.AND P0, PT, R44, R5, PT ;  /* 0x000000052c00720c */ /* 0x000fda0003f06270 */
[----:B-1----:R-:W-:Y:S05]  /*34f0*/  @P0 BRA `(.L_x_461) ;  /* 0x00000000003c0947 */ /* 0x002fea0003800000 */
[----:B------:R-:W-:-:S07]  /*3500*/  IMAD.IADD R6, R11, 0x1, R4 ;  /* 0x000000010b067824 */ /* 0x000fce00078e0204 */
.L_x_462:
        /* <DEDUP_REMOVED lines=14> */
.L_x_461:
[----:B------:R-:W-:Y:S05]  /*35f0*/  BSYNC.RECONVERGENT B0 ;  /* 0x0000000000007941 */ /* 0x000fea0003800200 */
.L_x_460:
[----:B------:R-:W-:Y:S01]  /*3600*/  IADD3 R6, PT, PT, R11, R4, -R44 ;  /* 0x000000040b067210 */ /* 0x000fe20007ffe82c */
[--C-:B------:R-:W-:Y:S01]  /*3610*/  IMAD R7, R44, 0x18, R43.reuse ;  /* 0x000000182c077824 */ /* 0x100fe200078e022b */
[----:B------:R-:W-:Y:S01]  /*3620*/  PLOP3.LUT P0, PT, PT, PT, PT, 0x8, 0x80 ;  /* 0x000000000080781c */ /* 0x000fe20003f0e170 */
[----:B------:R-:W-:Y:S01]  /*3630*/  BSSY.RECONVERGENT B0, `(.L_x_463) ;  /* 0x000004b000007945 */ /* 0x000fe20003800200 */
[C---:B------:R-:W-:Y:S01]  /*3640*/  ISETP.GE.AND P1, PT, R6.reuse, R3, PT ;  /* 0x000000030600720c */ /* 0x040fe20003f26270 */
[C---:B------:R-:W-:Y:S01]  /*3650*/  IMAD R43, R6.reuse, 0x18, R43 ;  /* 0x00000018062b7824 */ /* 0x040fe200078e022b */
[----:B------:R-:W-:Y:S01]  /*3660*/  LDS.64 R26, [R7] ;  /* 0x00000000071a7984 */ /* 0x000fe20000000a00 */
[----:B------:R-:W-:Y:S02]  /*3670*/  VIADD R10, R6, 0x1 ;  /* 0x00000001060a7836 */ /* 0x000fe40000000000 */
[----:B------:R-:W-:Y:S01]  /*3680*/  VIADD R18, R44, 0x1 ;  /* 0x000000012c127836 */ /* 0x000fe20000000000 */
[----:B------:R-:W0:Y:S04]  /*3690*/  LDS.64 R20, [R43] ;  /* 0x000000002b147984 */ /* 0x000e280000000a00 */
[----:B------:R-:W1:Y:S04]  /*36a0*/  LDS.64 R4, [R7+0x10] ;  /* 0x0000100007047984 */ /* 0x000e680000000a00 */
[----:B------:R-:W2:Y:S04]  /*36b0*/  LDS.64 R30, [R43+0x10] ;  /* 0x000010002b1e7984 */ /* 0x000ea80000000a00 */
[----:B------:R3:W-:Y:S04]  /*36c0*/  LDS.64 R24, [R7+0x8] ;  /* 0x0000080007187984 */ /* 0x0007e80000000a00 */
[----:B------:R-:W4:Y:S01]  /*36d0*/  LDS.64 R22, [R43+0x8] ;  /* 0x000008002b167984 */ /* 0x000f220000000a00 */
[----:B0-----:R-:W-:-:S04]  /*36e0*/  @!P1 ISETP.GE.AND P2, PT, R20, R26, PT ;  /* 0x0000001a1400920c */ /* 0x001fc80003f46270 */
[----:B------:R-:W-:Y:S02]  /*36f0*/  @!P1 ISETP.GE.OR P0, PT, R44, R11, !P2 ;  /* 0x0000000b2c00920c */ /* 0x000fe40005706670 */
[C---:B-1----:R-:W-:Y:S02]  /*3700*/  PRMT R41, R4.reuse, 0x7770, RZ ;  /* 0x0000777004297816 */ /* 0x042fe400000000ff */
[C---:B------:R-:W-:Y:S02]  /*3710*/  PRMT R42, R4.reuse, 0x7771, RZ ;  /* 0x00007771042a7816 */ /* 0x040fe400000000ff */
[----:B------:R-:W-:Y:S02]  /*3720*/  PRMT R39, R4, 0x7772, RZ ;  /* 0x0000777204277816 */ /* 0x000fe400000000ff */
[C---:B------:R-:W-:Y:S02]  /*3730*/  PRMT R37, R5.reuse, 0x7770, RZ ;  /* 0x0000777005257816 */ /* 0x040fe400000000ff */
[----:B------:R-:W-:-:S02]  /*3740*/  PRMT R38, R5, 0x7771, RZ ;  /* 0x0000777105267816 */ /* 0x000fc400000000ff */
[C---:B------:R-:W-:Y:S01]  /*3750*/  PRMT R29, R5.reuse, 0x7772, RZ ;  /* 0x00007772051d7816 */ /* 0x040fe200000000ff */
[----:B------:R-:W-:Y:S01]  /*3760*/  @!P0 IMAD.MOV R10, RZ, RZ, R6 ;  /* 0x000000ffff0a8224 */ /* 0x000fe200078e0206 */
[----:B------:R-:W-:Y:S01]  /*3770*/  PRMT R4, R4, 0x7773, RZ ;  /* 0x0000777304047816 */ /* 0x000fe200000000ff */
[----:B------:R-:W-:Y:S01]  /*3780*/  @P0 IMAD.MOV R18, RZ, RZ, R44 ;  /* 0x000000ffff120224 */ /* 0x000fe200078e022c */
[----:B------:R-:W-:Y:S02]  /*3790*/  PRMT R5, R5, 0x7773, RZ ;  /* 0x0000777305057816 */ /* 0x000fe400000000ff */
[C---:B--2---:R-:W-:Y:S02]  /*37a0*/  PRMT R36, R30.reuse, 0x7770, RZ ;  /* 0x000077701e247816 */ /* 0x044fe400000000ff */
[C---:B------:R-:W-:Y:S02]  /*37b0*/  PRMT R35, R30.reuse, 0x7771, RZ ;  /* 0x000077711e237816 */ /* 0x040fe400000000ff */
[----:B------:R-:W-:-:S02]  /*37c0*/  PRMT R34, R30, 0x7772, RZ ;  /* 0x000077721e227816 */ /* 0x000fc400000000ff */
[----:B------:R-:W-:Y:S02]  /*37d0*/  PRMT R33, R30, 0x7773, RZ ;  /* 0x000077731e217816 */ /* 0x000fe400000000ff */
[C---:B------:R-:W-:Y:S02]  /*37e0*/  PRMT R32, R31.reuse, 0x7770, RZ ;  /* 0x000077701f207816 */ /* 0x040fe400000000ff */
[C---:B------:R-:W-:Y:S02]  /*37f0*/  PRMT R19, R31.reuse, 0x7771, RZ ;  /* 0x000077711f137816 */ /* 0x040fe400000000ff */
[C---:B------:R-:W-:Y:S02]  /*3800*/  PRMT R30, R31.reuse, 0x7772, RZ ;  /* 0x000077721f1e7816 */ /* 0x040fe400000000ff */
[----:B------:R-:W-:Y:S02]  /*3810*/  PRMT R31, R31, 0x7773, RZ ;  /* 0x000077731f1f7816 */ /* 0x000fe400000000ff */
[----:B------:R-:W-:-:S02]  /*3820*/  PRMT R40, R4, 0x7610, R40 ;  /* 0x0000761004287816 */ /* 0x000fc40000000028 */
[----:B------:R-:W-:Y:S02]  /*3830*/  PRMT R28, R5, 0x7610, R28 ;  /* 0x00007610051c7816 */ /* 0x000fe4000000001c */
[----:B------:R-:W-:Y:S02]  /*3840*/  SEL R5, R30, R29, P0 ;  /* 0x0000001d1e057207 */ /* 0x000fe40000000000 */
[----:B------:R-:W-:Y:S02]  /*3850*/  SEL R4, R31, R28, P0 ;  /* 0x0000001c1f047207 */ /* 0x000fe40000000000 */
[----:B------:R-:W-:Y:S02]  /*3860*/  SEL R6, R19, R38, P0 ;  /* 0x0000002613067207 */ /* 0x000fe40000000000 */
[----:B---3--:R-:W-:Y:S02]  /*3870*/  SEL R7, R32, R37, P0 ;  /* 0x0000002520077207 */ /* 0x008fe40000000000 */
[----:B------:R-:W-:-:S02]  /*3880*/  SEL R8, R33, R40, P0 ;  /* 0x0000002821087207 */ /* 0x000fc40000000000 */
[----:B------:R-:W-:Y:S02]  /*3890*/  SEL R9, R34, R39, P0 ;  /* 0x0000002722097207 */ /* 0x000fe40000000000 */
[----:B------:R-:W-:Y:S02]  /*38a0*/  SEL R12, R35, R42, P0 ;  /* 0x0000002a230c7207 */ /* 0x000fe40000000000 */
[----:B----4-:R-:W-:Y:S02]  /*38b0*/  FSEL R14, R22, R24, P0 ;  /* 0x00000018160e7208 */ /* 0x010fe40000000000 */
[----:B------:R-:W-:Y:S02]  /*38c0*/  FSEL R15, R23, R25, P0 ;  /* 0x00000019170f7208 */ /* 0x000fe40000000000 */
[----:B------:R-:W-:Y:S02]  /*38d0*/  SEL R13, R36, R41, P0 ;  /* 0x00000029240d7207 */ /* 0x000fe40000000000 */
[----:B------:R-:W-:-:S02]  /*38e0*/  FSEL R17, R21, R27, P0 ;  /* 0x0000001b15117208 */ /* 0x000fc40000000000 */
[----:B------:R-:W-:Y:S01]  /*38f0*/  SEL R16, R20, R26, P0 ;  /* 0x0000001a14107207 */ /* 0x000fe20000000000 */
[----:B------:R-:W-:Y:S06]  /*3900*/  @!P0 BRA `(.L_x_464) ;  /* 0x0000000000308947 */ /* 0x000fec0003800000 */
        /* <DEDUP_REMOVED lines=12> */
.L_x_464:
[----:B------:R-:W0:Y:S01]  /*39d0*/  S2R R25, SR_CgaCtaId ;  /* 0x0000000000197919 */ /* 0x000e220000008800 */
[----:B------:R-:W-:-:S04]  /*39e0*/  MOV R24, 0x400 ;  /* 0x0000040000187802 */ /* 0x000fc80000000f00 */
        /* <DEDUP_REMOVED lines=12> */
[----:B------:R-:W-:-:S02]  /*3ab0*/  PRMT R38, R29, 0x7771, RZ ;  /* 0x000077711d267816 */ /* 0x000fc400000000ff */
[----:B------:R-:W-:Y:S02]  /*3ac0*/  PRMT R29, R28, 0x7610, R29 ;  /* 0x000076101c1d7816 */ /* 0x000fe4000000001d */
[----:B-123--:R-:W-:-:S07]  /*3ad0*/  PRMT R28, R43, 0x7610, R28 ;  /* 0x000076102b1c7816 */ /* 0x00efce000000001c */
.L_x_465:
[----:B------:R-:W-:Y:S05]  /*3ae0*/  BSYNC.RECONVERGENT B0 ;  /* 0x0000000000007941 */ /* 0x000fea0003800200 */
.L_x_463:
[----:B------:R-:W0:Y:S01]  /*3af0*/  S2R R43, SR_CgaCtaId ;  /* 0x00000000002b7919 */ /* 0x000e220000008800 */
[----:B------:R-:W-:Y:S01]  /*3b00*/  BAR.SYNC.DEFER_BLOCKING 0x0 ;  /* 0x0000000000007b1d */ /* 0x000fe20000010000 */
[----:B------:R-:W-:Y:S02]  /*3b10*/  ISETP.GE.AND P1, PT, R10, R3, PT ;  /* 0x000000030a00720c */ /* 0x000fe40003f26270 */
[----:B------:R-:W-:-:S11]  /*3b20*/  PLOP3.LUT P0, PT, PT, PT, PT, 0x8, 0x80 ;  /* 0x000000000080781c */ /* 0x000fd60003f0e170 */
[----:B------:R-:W-:-:S04]  /*3b30*/  @!P1 ISETP.GE.AND P2, PT, R20, R26, PT ;  /* 0x0000001a1400920c */ /* 0x000fc80003f46270 */
[----:B------:R-:W-:Y:S02]  /*3b40*/  @!P1 ISETP.GE.OR P0, PT, R18, R11, !P2 ;  /* 0x0000000b1200920c */ /* 0x000fe40005706670 */
[----:B------:R-:W-:Y:S02]  /*3b50*/  MOV R18, 0x400 ;  /* 0x0000040000127802 */ /* 0x000fe40000000f00 */
[----:B------:R-:W-:Y:S01]  /*3b60*/  FSEL R11, R21, R27, P0 ;  /* 0x0000001b150b7208 */ /* 0x000fe20000000000 */
[----:B------:R-:W-:Y:S01]  /*3b70*/  IMAD.SHL.U32 R21, R2, 0x2, RZ ;  /* 0x0000000202157824 */ /* 0x000fe200078e00ff */
[----:B------:R-:W-:Y:S02]  /*3b80*/  FSEL R22, R22, R24, P0 ;  /* 0x0000001816167208 */ /* 0x000fe40000000000 */
[----:B------:R-:W-:Y:S02]  /*3b90*/  FSEL R23, R23, R25, P0 ;  /* 0x0000001917177208 */ /* 0x000fe40000000000 */
[----:B0-----:R-:W-:-:S02]  /*3ba0*/  LEA R18, R43, R18, 0x18 ;  /* 0x000000122b127211 */ /* 0x001fc400078ec0ff */
[----:B------:R-:W-:Y:S02]  /*3bb0*/  SEL R28, R31, R28, P0 ;  /* 0x0000001c1f1c7207 */ /* 0x000fe40000000000 */
[----:B------:R-:W-:Y:S02]  /*3bc0*/  SEL R29, R30, R29, P0 ;  /* 0x0000001d1e1d7207 */ /* 0x000fe40000000000 */
[----:B------:R-:W-:Y:S02]  /*3bd0*/  SEL R19, R19, R38, P0 ;  /* 0x0000002613137207 */ /* 0x000fe40000000000 */
[----:B------:R-:W-:Y:S02]  /*3be0*/  SEL R32, R32, R37, P0 ;  /* 0x0000002520207207 */ /* 0x000fe40000000000 */
[----:B------:R-:W-:Y:S02]  /*3bf0*/  SEL R33, R33, R40, P0 ;  /* 0x0000002821217207 */ /* 0x000fe40000000000 */
[----:B------:R-:W-:-:S02]  /*3c00*/  SEL R34, R34, R39, P0 ;  /* 0x0000002722227207 */ /* 0x000fc40000000000 */
[----:B------:R-:W-:Y:S02]  /*3c10*/  SEL R35, R35, R42, P0 ;  /* 0x0000002a23237207 */ /* 0x000fe40000000000 */
[----:B------:R-:W-:Y:S02]  /*3c20*/  SEL R36, R36, R41, P0 ;  /* 0x0000002924247207 */ /* 0x000fe40000000000 */
        /* <DEDUP_REMOVED lines=11> */
[----:B------:R-:W-:Y:S02]  /*3ce0*/  PRMT R4, R5, 0x3340, R4 ;  /* 0x0000334005047816 */ /* 0x000fe40000000004 */
[----:B------:R-:W-:Y:S02]  /*3cf0*/  LOP3.LUT R7, R7, 0xffff, RZ, 0xc0, !PT ;  /* 0x0000ffff07077812 */ /* 0x000fe400078ec0ff */
[----:B------:R-:W-:Y:S02]  /*3d00*/  LOP3.LUT R28, R28, 0xffff, RZ, 0xc0, !PT ;  /* 0x0000ffff1c1c7812 */ /* 0x000fe400078ec0ff */
[----:B------:R-:W-:-:S02]  /*3d10*/  LOP3.LUT R29, R29, 0xffff, RZ, 0xc0, !PT ;  /* 0x0000ffff1d1d7812 */ /* 0x000fc400078ec0ff */
[----:B------:R-:W-:Y:S02]  /*3d20*/  PRMT R8, R9, 0x3340, R8 ;  /* 0x0000334009087816 */ /* 0x000fe40000000008 */
[----:B------:R-:W-:Y:S02]  /*3d30*/  PRMT R13, R13, 0x3340, R12 ;  /* 0x000033400d0d7816 */ /* 0x000fe4000000000c */
[----:B------:R-:W-:Y:S02]  /*3d40*/  LOP3.LUT R19, R19, 0xffff, RZ, 0xc0, !PT ;  /* 0x0000ffff13137812 */ /* 0x000fe400078ec0ff */
[----:B------:R-:W-:Y:S01]  /*3d50*/  LOP3.LUT R32, R32, 0xffff, RZ, 0xc0, !PT ;  /* 0x0000ffff20207812 */ /* 0x000fe200078ec0ff */
[----:B0-----:R-:W-:Y:S01]  /*3d60*/  IMAD R5, R20, 0x2, R21 ;  /* 0x0000000214057824 */ /* 0x001fe200078e0215 */
[----:B------:R-:W-:Y:S02]  /*3d70*/  LOP3.LUT R33, R33, 0xffff, RZ, 0xc0, !PT ;  /* 0x0000ffff21217812 */ /* 0x000fe400078ec0ff */
[----:B------:R-:W-:-:S02]  /*3d80*/  LOP3.LUT R34, R34, 0xffff, RZ, 0xc0, !PT ;  /* 0x0000ffff22227812 */ /* 0x000fc400078ec0ff */
[----:B------:R-:W-:Y:S02]  /*3d90*/  LOP3.LUT R35, R35, 0xffff, RZ, 0xc0, !PT ;  /* 0x0000ffff23237812 */ /* 0x000fe400078ec0ff */
[----:B------:R-:W-:Y:S02]  /*3da0*/  LOP3.LUT R36, R36, 0xffff, RZ, 0xc0, !PT ;  /* 0x0000ffff24247812 */ /* 0x000fe400078ec0ff */
[----:B------:R-:W-:Y:S02]  /*3db0*/  ISETP.NE.AND P0, PT, R2, RZ, PT ;  /* 0x000000ff0200720c */ /* 0x000fe40003f05270 */
[----:B------:R-:W-:Y:S02]  /*3dc0*/  PRMT R7, R7, 0x3340, R6 ;  /* 0x0000334007077816 */ /* 0x000fe40000000006 */
[----:B------:R-:W-:Y:S02]  /*3dd0*/  PRMT R28, R29, 0x3340, R28 ;  /* 0x000033401d1c7816 */ /* 0x000fe4000000001c */
[----:B------:R-:W-:-:S02]  /*3de0*/  PRMT R19, R32, 0x3340, R19 ;  /* 0x0000334020137816 */ /* 0x000fc40000000013 */
[----:B------:R-:W-:Y:S02]  /*3df0*/  PRMT R33, R34, 0x3340, R33 ;  /* 0x0000334022217816 */ /* 0x000fe40000000021 */
        /* <DEDUP_REMOVED lines=8> */
[----:B------:R0:W-:Y:S01]  /*3e80*/  STS.128 [R13+0x10], R8 ;  /* 0x000010080d007388 */ /* 0x0001e20000000c00 */
[----:B------:R-:W-:-:S03]  /*3e90*/  LOP3.LUT R2, R2, 0x1f, RZ, 0xc0, !PT ;  /* 0x0000001f02027812 */ /* 0x000fc600078ec0ff */
[----:B------:R-:W-:Y:S04]  /*3ea0*/  STS.64 [R13], R16 ;  /* 0x000000100d007388 */ /* 0x000fe80000000a00 */
[----:B------:R-:W-:Y:S04]  /*3eb0*/  STS.64 [R13+0x8], R14 ;  /* 0x0000080e0d007388 */ /* 0x000fe80000000a00 */
[----:B------:R-:W-:Y:S04]  /*3ec0*/  STS.64 [R13+0x20], R22 ;  /* 0x000020160d007388 */ /* 0x000fe80000000a00 */
[----:B------:R1:W-:Y:S01]  /*3ed0*/  STS.64 [R13+0x28], R36 ;  /* 0x000028240d007388 */ /* 0x0003e20000000a00 */
[----:B------:R-:W-:-:S03]  /*3ee0*/  NOP ;  /* 0x0000000000007918 */ /* 0x000fc60000000000 */
[----:B------:R-:W-:Y:S01]  /*3ef0*/  LDS.64 R4, [R20+0x8] ;  /* 0x0000080014047984 */ /* 0x000fe20000000a00 */
[----:B0-----:R-:W-:Y:S02]  /*3f00*/  IMAD.IADD R8, R21, 0x1, R2 ;  /* 0x0000000115087824 */ /* 0x001fe400078e0202 */
[----:B------:R-:W-:Y:S01]  /*3f10*/  IMAD.MOV.U32 R9, RZ, RZ, RZ ;  /* 0x000000ffff097224 */ /* 0x000fe200078e00ff */
[----:B------:R-:W-:Y:S01]  /*3f20*/  LDS.64 R6, [R20+0x308] ;  /* 0x0003080014067984 */ /* 0x000fe20000000a00 */
[----:B-1----:R-:W0:Y:S01]  /*3f30*/  LDC.64 R12, c[0x0][0x3a0] ;  /* 0x0000e800ff0c7b82 */ /* 0x002e220000000a00 */
[----:B------:R-:W-:Y:S02]  /*3f40*/  IMAD.WIDE.U32 R10, R0, 0x200, R8 ;  /* 0x00000200000a7825 */ /* 0x000fe400078e0008 */
[----:B------:R-:W-:Y:S02]  /*3f50*/  LDS.64 R24, [R20] ;  /* 0x0000000014187984 */ /* 0x000fe40000000a00 */
[----:B------:R-:W-:-:S02]  /*3f60*/  IMAD R9, R11, 0x18, RZ ;  /* 0x000000180b097824 */ /* 0x000fc400078e02ff */
[----:B------:R-:W-:Y:S04]  /*3f70*/  LDS.64 R26, [R20+0x10] ;  /* 0x00001000141a7984 */ /* 0x000fe80000000a00 */
[----:B------:R-:W-:Y:S04]  /*3f80*/  LDS.64 R16, [R20+0x300] ;  /* 0x0003000014107984 */ /* 0x000fe80000000a00 */
[----:B------:R-:W-:Y:S04]  /*3f90*/  LDS.64 R14, [R20+0x310] ;  /* 0x00031000140e7984 */ /* 0x000fe80000000a00 */
[----:B------:R1:W-:Y:S01]  /*3fa0*/  @!P0 STS [R18+0x3000], R3 ;  /* 0x0030000312008388 */ /* 0x0003e20000000800 */
[----:B------:R-:W-:Y:S01]  /*3fb0*/  BAR.SYNC.DEFER_BLOCKING 0x0 ;  /* 0x0000000000007b1d */ /* 0x000fe20000010000 */
[----:B0-----:R-:W-:-:S04]  /*3fc0*/  IMAD.WIDE.U32 R10, R10, 0x18, R12 ;  /* 0x000000180a0a7825 */ /* 0x001fc800078e000c */
[----:B------:R-:W-:Y:S02]  /*3fd0*/  IMAD.MOV.U32 R2, RZ, RZ, R10 ;  /* 0x000000ffff027224 */ /* 0x000fe400078e000a */
[----:B-1----:R-:W-:Y:S01]  /*3fe0*/  IMAD.IADD R3, R11, 0x1, R9 ;  /* 0x000000010b037824 */ /* 0x002fe200078e0209 */
[----:B------:R-:W0:Y:S02]  /*3ff0*/  LDS R19, [R18+0x3000] ;  /* 0x0030000012137984 */ /* 0x000e240000000800 */
[C---:B0-----:R-:W-:Y:S01]  /*4000*/  ISETP.GE.AND P0, PT, R8.reuse, R19, PT ;  /* 0x000000130800720c */ /* 0x041fe20003f06270 */
[----:B------:R-:W-:-:S12]  /*4010*/  VIADD R8, R8, 0x20 ;  /* 0x0000002008087836 */ /* 0x000fd80000000000 */
[----:B------:R0:W-:Y:S04]  /*4020*/  @!P0 STG.E.64 desc[UR6][R2.64], R24 ;  /* 0x0000001802008986 */ /* 0x0001e8000c101b06 */
[----:B------:R0:W-:Y:S04]  /*4030*/  @!P0 STG.E.64 desc[UR6][R2.64+0x8], R4 ;  /* 0x0000080402008986 */ /* 0x0001e8000c101b06 */
[----:B------:R0:W-:Y:S01]  /*4040*/  @!P0 STG.E.64 desc[UR6][R2.64+0x10], R26 ;  /* 0x0000101a02008986 */ /* 0x0001e2000c101b06 */
[----:B------:R-:W-:-:S13]  /*4050*/  ISETP.GE.AND P0, PT, R8, R19, PT ;  /* 0x000000130800720c */ /* 0x000fda0003f06270 */
[----:B0-----:R-:W-:Y:S05]  /*4060*/  @P0 EXIT ;  /* 0x000000000000094d */ /* 0x001fea0003800000 */
[----:B------:R-:W-:Y:S04]  /*4070*/  STG.E.64 desc[UR6][R2.64+0x300], R16 ;  /* 0x0003001002007986 */ /* 0x000fe8000c101b06 */
[----:B------:R-:W-:Y:S04]  /*4080*/  STG.E.64 desc[UR6][R2.64+0x308], R6 ;  /* 0x0003080602007986 */ /* 0x000fe8000c101b06 */
[----:B------:R-:W-:Y:S01]  /*4090*/  STG.E.64 desc[UR6][R2.64+0x310], R14 ;  /* 0x0003100e02007986 */ /* 0x000fe2000c101b06 */
[----:B------:R-:W-:Y:S05]  /*40a0*/  EXIT ;  /* 0x000000000000794d */ /* 0x000fea0003800000 */
.L_x_466:
[----:B------:R-:W0:Y:S01]  /*40b0*/  S2R R20, SR_LANEID ;  /* 0x0000000000147919 */ /* 0x000e220000000000 */
[----:B------:R-:W-:Y:S02]  /*40c0*/  LOP3.LUT R4, R4, 0xffff, RZ, 0xc0, !PT ;  /* 0x0000ffff04047812 */ /* 0x000fe400078ec0ff */
[----:B------:R-:W-:Y:S02]  /*40d0*/  LOP3.LUT R5, R5, 0xffff, RZ, 0xc0, !PT ;  /* 0x0000ffff05057812 */ /* 0x000fe400078ec0ff */
[----:B------:R-:W-:Y:S02]  /*40e0*/  LOP3.LUT R21, R21, 0x7c0, RZ, 0xc0, !PT ;  /* 0x000007c015157812 */ /* 0x000fe400078ec0ff */
[----:B------:R-:W-:Y:S02]  /*40f0*/  LOP3.LUT R6, R6, 0xffff, RZ, 0xc0, !PT ;  /* 0x0000ffff06067812 */ /* 0x000fe400078ec0ff */
[----:B------:R-:W-:Y:S02]  /*4100*/  PRMT R4, R5, 0x3340, R4 ;  /* 0x0000334005047816 */ /* 0x000fe40000000004 */
        /* <DEDUP_REMOVED lines=10> */
[----:B------:R-:W-:Y:S01]  /*41b0*/  LOP3.LUT R34, R34, 0xffff, RZ, 0xc0, !PT ;  /* 0x0000ffff22227812 */ /* 0x000fe200078ec0ff */
[----:B0-----:R-:W-:Y:S01]  /*41c0*/  IMAD R5, R20, 0x2, R21 ;  /* 0x0000000214057824 */ /* 0x001fe200078e0215 */
[----:B------:R-:W-:Y:S02]  /*41d0*/  LOP3.LUT R35, R35, 0xffff, RZ, 0xc0, !PT ;  /* 0x0000ffff23237812 */ /* 0x000fe400078ec0ff */
[----:B------:R-:W-:-:S02]  /*41e0*/  LOP3.LUT R36, R36, 0xffff, RZ, 0xc0, !PT ;  /* 0x0000ffff24247812 */ /* 0x000fc400078ec0ff */
[----:B------:R-:W-:Y:S02]  /*41f0*/  ISETP.NE.AND P0, PT, R2, RZ, PT ;  /* 0x000000ff0200720c */ /* 0x000fe40003f05270 */
[----:B------:R-:W-:Y:S02]  /*4200*/  PRMT R7, R7, 0x3340, R6 ;  /* 0x0000334007077816 */ /* 0x000fe40000000006 */
[----:B------:R-:W-:Y:S02]  /*4210*/  PRMT R8, R9, 0x3340, R8 ;  /* 0x0000334009087816 */ /* 0x000fe40000000008 */
[----:B------:R-:W-:Y:S02]  /*4220*/  PRMT R13, R13, 0x3340, R12 ;  /* 0x000033400d0d7816 */ /* 0x000fe4000000000c */
[----:B------:R-:W-:Y:S02]  /*4230*/  PRMT R28, R29, 0x3340, R28 ;  /* 0x000033401d1c7816 */ /* 0x000fe4000000001c */
[----:B------:R-:W-:Y:S01]  /*4240*/  PRMT R25, R32, 0x3340, R19 ;  /* 0x0000334020197816 */ /* 0x000fe20000000013 */
[C---:B------:R-:W-:Y:S01]  /*4250*/  IMAD R19, R5.reuse, 0x18, R18 ;  /* 0x0000001805137824 */ /* 0x040fe200078e0212 */
[----:B------:R-:W-:Y:S01]  /*4260*/  PRMT R33, R34, 0x3340, R33 ;  /* 0x0000334022217816 */ /* 0x000fe20000000021 */
[----:B------:R-:W-:Y:S01]  /*4270*/  IMAD.IADD R5, R5, 0x1, -R20 ;  /* 0x0000000105057824 */ /* 0x000fe200078e0a14 */
[----:B------:R-:W-:-:S02]  /*4280*/  PRMT R36, R36, 0x3340, R35 ;  /* 0x0000334024247816 */ /* 0x000fc40000000023 */
[----:B------:R-:W-:Y:S01]  /*4290*/  PRMT R9, R7, 0x5410, R4 ;  /* 0x0000541007097816 */ /* 0x000fe20000000004 */
[----:B------:R-:W-:Y:S01]  /*42a0*/  IMAD R20, R5, 0x18, R18 ;  /* 0x0000001805147824 */ /* 0x000fe200078e0212 */
[----:B------:R-:W-:Y:S01]  /*42b0*/  PRMT R8, R13, 0x5410, R8 ;  /* 0x000054100d087816 */ /* 0x000fe20000000008 */
[----:B------:R0:W-:Y:S01]  /*42c0*/  STS.64 [R19], R16 ;  /* 0x0000001013007388 */ /* 0x0001e20000000a00 */
[----:B------:R-:W-:Y:S02]  /*42d0*/  PRMT R37, R25, 0x5410, R28 ;  /* 0x0000541019257816 */ /* 0x000fe4000000001c */
[----:B------:R-:W-:Y:S01]  /*42e0*/  PRMT R36, R36, 0x5410, R33 ;  /* 0x0000541024247816 */ /* 0x000fe20000000021 */
[----:B------:R1:W-:Y:S04]  /*42f0*/  STS.128 [R19+0x10], R8 ;  /* 0x0000100813007388 */ /* 0x0003e80000000c00 */
[----:B------:R2:W-:Y:S04]  /*4300*/  STS.64 [R19+0x8], R14 ;  /* 0x0000080e13007388 */ /* 0x0005e80000000a00 */
[----:B------:R-:W-:Y:S01]  /*4310*/  STS.64 [R19+0x20], R22 ;  /* 0x0000201613007388 */ /* 0x000fe20000000a00 */
[----:B0-----:R-:W0:Y:S03]  /*4320*/  LDC.64 R16, c[0x0][0x388] ;  /* 0x0000e200ff107b82 */ /* 0x001e260000000a00 */
[----:B------:R-:W-:Y:S01]  /*4330*/  STS.64 [R19+0x28], R36 ;  /* 0x0000282413007388 */ /* 0x000fe20000000a00 */
[----:B------:R-:W-:-:S03]  /*4340*/  NOP ;  /* 0x0000000000007918 */ /* 0x000fc60000000000 */
[----:B------:R-:W-:Y:S01]  /*4350*/  LDS.64 R12, [R20+0x8] ;  /* 0x00000800140c7984 */ /* 0x000fe20000000a00 */
[----:B-1----:R-:W-:Y:S01]  /*4360*/  LOP3.LUT R10, R2, 0x1f, RZ, 0xc0, !PT ;  /* 0x0000001f020a7812 */ /* 0x002fe200078ec0ff */
[----:B------:R-:W-:Y:S02]  /*4370*/  IMAD.MOV.U32 R11, RZ, RZ, RZ ;  /* 0x000000ffff0b7224 */ /* 0x000fe400078e00ff */
[----:B------:R-:W-:Y:S02]  /*4380*/  LDS.64 R4, [R20+0x308] ;  /* 0x0003080014047984 */ /* 0x000fe40000000a00 */
[----:B--2---:R-:W-:Y:S02]  /*4390*/  IMAD.WIDE.U32 R14, R0, 0x200, R10 ;  /* 0x00000200000e7825 */ /* 0x004fe400078e000a */
[----:B------:R-:W-:Y:S02]  /*43a0*/  LDS.64 R24, [R20] ;  /* 0x0000000014187984 */ /* 0x000fe40000000a00 */
[----:B------:R-:W-:-:S02]  /*43b0*/  IMAD.IADD R10, R21, 0x1, R10 ;  /* 0x00000001150a7824 */ /* 0x000fc400078e020a */
[----:B------:R-:W-:Y:S04]  /*43c0*/  LDS.64 R8, [R20+0x10] ;  /* 0x0000100014087984 */ /* 0x000fe80000000a00 */
[----:B------:R-:W-:Y:S04]  /*43d0*/  LDS.64 R6, [R20+0x300] ;  /* 0x0003000014067984 */ /* 0x000fe80000000a00 */
[----:B------:R-:W-:Y:S04]  /*43e0*/  LDS.64 R26, [R20+0x310] ;  /* 0x00031000141a7984 */ /* 0x000fe80000000a00 */
[----:B------:R1:W-:Y:S01]  /*43f0*/  @!P0 STS [R18+0x3000], R3 ;  /* 0x0030000312008388 */ /* 0x0003e20000000800 */
[----:B------:R-:W-:Y:S01]  /*4400*/  BAR.SYNC.DEFER_BLOCKING 0x0 ;  /* 0x0000000000007b1d */ /* 0x000fe20000010000 */
[----:B------:R-:W-:-:S05]  /*4410*/  IADD3 R11, P0, PT, R21, R14, RZ ;  /* 0x0000000e150b7210 */ /* 0x000fca0007f1e0ff */
[----:B------:R-:W-:Y:S02]  /*4420*/  IMAD.X R14, RZ, RZ, R15, P0 ;  /* 0x000000ffff0e7224 */ /* 0x000fe400000e060f */
[----:B0-----:R-:W-:-:S04]  /*4430*/  IMAD.WIDE.U32 R16, R11, 0x18, R16 ;  /* 0x000000180b107825 */ /* 0x001fc800078e0010 */
[----:B-1----:R-:W-:-:S04]  /*4440*/  IMAD R3, R14, 0x18, RZ ;  /* 0x000000180e037824 */ /* 0x002fc800078e02ff */
[----:B------:R-:W-:Y:S01]  /*4450*/  IMAD.IADD R17, R17, 0x1, R3 ;  /* 0x0000000111117824 */ /* 0x000fe200078e0203 */
[----:B------:R-:W0:Y:S02]  /*4460*/  LDS R19, [R18+0x3000] ;  /* 0x0030000012137984 */ /* 0x000e240000000800 */
[C---:B0-----:R-:W-:Y:S01]  /*4470*/  ISETP.GE.AND P0, PT, R10.reuse, R19, PT ;  /* 0x000000130a00720c */ /* 0x041fe20003f06270 */
[----:B------:R-:W-:-:S05]  /*4480*/  VIADD R10, R10, 0x20 ;  /* 0x000000200a0a7836 */ /* 0x000fca0000000000 */
[----:B------:R-:W-:-:S07]  /*4490*/  ISETP.GE.AND P1, PT, R10, R19, PT ;  /* 0x000000130a00720c */ /* 0x000fce0003f26270 */
[----:B------:R0:W-:Y:S04]  /*44a0*/  @!P0 STG.E.64 desc[UR6][R16.64], R24 ;  /* 0x0000001810008986 */ /* 0x0001e8000c101b06 */
[----:B------:R0:W-:Y:S04]  /*44b0*/  @!P0 STG.E.64 desc[UR6][R16.64+0x8], R12 ;  /* 0x0000080c10008986 */ /* 0x0001e8000c101b06 */
[----:B------:R0:W-:Y:S01]  /*44c0*/  @!P0 STG.E.64 desc[UR6][R16.64+0x10], R8 ;  /* 0x0000100810008986 */ /* 0x0001e2000c101b06 */
[----:B------:R-:W-:Y:S05]  /*44d0*/  @P1 EXIT ;  /* 0x000000000000194d */ /* 0x000fea0003800000 */
[----:B------:R-:W-:Y:S04]  /*44e0*/  STG.E.64 desc[UR6][R16.64+0x300], R6 ;  /* 0x0003000610007986 */ /* 0x000fe8000c101b06 */
[----:B------:R-:W-:Y:S04]  /*44f0*/  STG.E.64 desc[UR6][R16.64+0x308], R4 ;  /* 0x0003080410007986 */ /* 0x000fe8000c101b06 */
[----:B------:R-:W-:Y:S01]  /*4500*/  STG.E.64 desc[UR6][R16.64+0x310], R26 ;  /* 0x0003101a10007986 */ /* 0x000fe2000c101b06 */
[----:B------:R-:W-:Y:S05]  /*4510*/  EXIT ;  /* 0x000000000000794d */ /* 0x000fea0003800000 */
.L_x_467:
        /* <DEDUP_REMOVED lines=14> */
.L_x_662:


//--------------------- .text._ZN3cub18CUB_300001_SM_10006detail10merge_sort30DeviceMergeSortPartitionKernelIN6thrust24THRUST_300001_SM_1000_NS6detail15normal_iteratorINS5_10device_ptrI4TestEEEEmN4cuda3std3__44lessIS9_EES9_EEvbT_PT2_T0_SK_PSK_T1_SK_i --------------------------
	.section	.text._ZN3cub18CUB_300001_SM_10006detail10merge_sort30DeviceMergeSortPartitionKernelIN6thrust24THRUST_300001_SM_1000_NS6detail15normal_iteratorINS5_10device_ptrI4TestEEEEmN4cuda3std3__44lessIS9_EES9_EEvbT_PT2_T0_SK_PSK_T1_SK_i,"ax",@progbits
	.align	128
        .global         _ZN3cub18CUB_300001_SM_10006detail10merge_sort30DeviceMergeSortPartitionKernelIN6thrust24THRUST_300001_SM_1000_NS6detail15normal_iteratorINS5_10device_ptrI4TestEEEEmN4cuda3std3__44lessIS9_EES9_EEvbT_PT2_T0_SK_PSK_T1_SK_i
        .type           _ZN3cub18CUB_300001_SM_10006detail10merge_sort30DeviceMergeSortPartitionKernelIN6thrust24THRUST_300001_SM_1000_NS6detail15normal_iteratorINS5_10device_ptrI4TestEEEEmN4cuda3std3__44lessIS9_EES9_EEvbT_PT2_T0_SK_PSK_T1_SK_i,@function
        .size           _ZN3cub18CUB_300001_SM_10006detail10merge_sort30DeviceMergeSortPartitionKernelIN6thrust24THRUST_300001_SM_1000_NS6detail15normal_iteratorINS5_10device_ptrI4TestEEEEmN4cuda3std3__44lessIS9_EES9_EEvbT_PT2_T0_SK_PSK_T1_SK_i,(.L_x_663 - _ZN3cub18CUB_300001_SM_10006detail10merge_sort30DeviceMergeSortPartitionKernelIN6thrust24THRUST_300001_SM_1000_NS6detail15normal_iteratorINS5_10device_ptrI4TestEEEEmN4cuda3std3__44lessIS9_EES9_EEvbT_PT2_T0_SK_PSK_T1_SK_i)
        .other          _ZN3cub18CUB_300001_SM_10006detail10merge_sort30DeviceMergeSortPartitionKernelIN6thrust24THRUST_300001_SM_1000_NS6detail15normal_iteratorINS5_10device_ptrI4TestEEEEmN4cuda3std3__44lessIS9_EES9_EEvbT_PT2_T0_SK_PSK_T1_SK_i,@"STO_CUDA_ENTRY STV_DEFAULT"
_ZN3cub18CUB_300001_SM_10006detail10merge_sort30DeviceMergeSortPartitionKernelIN6thrust24THRUST_300001_SM_1000_NS6detail15normal_iteratorINS5_10device_ptrI4TestEEEEmN4cuda3std3__44lessIS9_EES9_EEvbT_PT2_T0_SK_PSK_T1_SK_i:
.text._ZN3cub18CUB_300001_SM_10006detail10merge_sort30DeviceMergeSortPartitionKernelIN6thrust24THRUST_300001_SM_1000_NS6detail15normal_iteratorINS5_10device_ptrI4TestEEEEmN4cuda3std3__44lessIS9_EES9_EEvbT_PT2_T0_SK_PSK_T1_SK_i:
[----:B------:R-:W-:Y:S01]  /*0000*/  LDC R1, c[0x0][0x37c] ;  /* 0x0000df00ff017b82 */ /* 0x000fe20000000800 */
[----:B------:R-:W0:Y:S01]  /*0010*/  S2R R5, SR_CTAID.X ;  /* 0x0000000000057919 */ /* 0x000e220000002500 */
[----:B------:R-:W0:Y:S01]  /*0020*/  LDCU UR4, c[0x0][0x360] ;  /* 0x00006c00ff0477ac */ /* 0x000e220008000800 */
[----:B------:R-:W0:Y:S01]  /*0030*/  S2R R0, SR_TID.X ;  /* 0x0000000000007919 */ /* 0x000e220000002100 */
[----:B------:R-:W1:Y:S01]  /*0040*/  LDCU.64 UR10, c[0x0][0x3a0] ;  /* 0x00007400ff0a77ac */ /* 0x000e620008000a00 */
[----:B0-----:R-:W-:-:S05]  /*0050*/  IMAD R5, R5, UR4, R0 ;  /* 0x0000000405057c24 */ /* 0x001fca000f8e0200 */
[----:B-1----:R-:W-:-:S04]  /*0060*/  ISETP.GE.U32.AND P0, PT, R5, UR10, PT ;  /* 0x0000000a05007c0c */ /* 0x002fc8000bf06070 */
[----:B------:R-:W-:-:S13]  /*0070*/  ISETP.GE.U32.AND.EX P0, PT, RZ, UR11, PT, P0 ;  /* 0x0000000bff007c0c */ /* 0x000fda000bf06100 */
[----:B------:R-:W-:Y:S05]  /*0080*/  @P0 EXIT ;  /* 0x000000000000094d */ /* 0x000fea0003800000 */
[----:B------:R-:W0:Y:S01]  /*0090*/  LDCU.64 UR6, c[0x0][0x3b8] ;  /* 0x00007700ff0677ac */ /* 0x000e220008000a00 */
[----:B------:R-:W1:Y:S01]  /*00a0*/  LDC R0, c[0x0][0x3c0] ;  /* 0x0000f000ff007b82 */ /* 0x000e620000000800 */
[----:B------:R-:W-:Y:S01]  /*00b0*/  IADD3 R6, P2, PT, R5, 0x1, RZ ;  /* 0x0000000105067810 */ /* 0x000fe20007f5e0ff */
[----:B------:R-:W-:Y:S01]  /*00c0*/  ACQBULK ;  /* 0x000000000000782e */ /* 0x000fe20000000000 */
[----:B------:R-:W2:Y:S02]  /*00d0*/  LDCU.64 UR8, c[0x0][0x358] ;  /* 0x00006b00ff0877ac */ /* 0x000ea40008000a00 */
[----:B------:R-:W-:Y:S01]  /*00e0*/  ISETP.NE.U32.AND P0, PT, R6, UR10, PT ;  /* 0x0000000a06007c0c */ /* 0x000fe2000bf05070 */
[----:B------:R-:W-:-:S05]  /*00f0*/  IMAD.X R6, RZ, RZ, RZ, P2 ;  /* 0x000000ffff067224 */ /* 0x000fca00010e06ff */
[----:B------:R-:W-:Y:S01]  /*0100*/  ISETP.NE.AND.EX P0, PT, R6, UR11, PT, P0 ;  /* 0x0000000b06007c0c */ /* 0x000fe2000bf05300 */
[----:B0-----:R-:W-:Y:S02]  /*0110*/  UIADD3 UR4, UPT, UPT, -UR6, URZ, URZ ;  /* 0x000000ff06047290 */ /* 0x001fe4000fffe1ff */
[----:B------:R-:W-:-:S04]  /*0120*/  USHF.R.U32.HI UR5, URZ, 0x1, UR7 ;  /* 0x00000001ff057899 */ /* 0x000fc80008011607 */
[----:B------:R-:W-:Y:S01]  /*0130*/  LOP3.LUT R7, R5, UR4, RZ, 0xc0, !PT ;  /* 0x0000000405077c12 */ /* 0x000fe2000f8ec0ff */
[----:B------:R-:W-:Y:S01]  /*0140*/  USHF.R.U64 UR4, UR6, 0x1, UR7 ;  /* 0x0000000106047899 */ /* 0x000fe20008001207 */
[----:B-1----:R-:W-:Y:S01]  /*0150*/  SHF.R.S32.HI R13, RZ, 0x1f, R0 ;  /* 0x0000001fff0d7819 */ /* 0x002fe20000011400 */
[----:B------:R-:W-:Y:S02]  /*0160*/  IMAD R4, R0, UR5, RZ ;  /* 0x0000000500047c24 */ /* 0x000fe4000f8e02ff */
[----:B------:R-:W-:-:S04]  /*0170*/  IMAD.WIDE.U32 R2, R7, R0, RZ ;  /* 0x0000000007027225 */ /* 0x000fc800078e00ff */
[----:B------:R-:W-:-:S04]  /*0180*/  IMAD.WIDE.U32 R8, R0, UR4, RZ ;  /* 0x0000000400087c25 */ /* 0x000fc8000f8e00ff */
[C---:B------:R-:W-:Y:S01]  /*0190*/  IMAD R11, R13.reuse, UR4, R4 ;  /* 0x000000040d0b7c24 */ /* 0x040fe2000f8e0204 */
[----:B------:R-:W0:Y:S01]  /*01a0*/  LDCU.64 UR4, c[0x0][0x398] ;  /* 0x00007300ff0477ac */ /* 0x000e220008000a00 */
[----:B------:R-:W-:Y:S01]  /*01b0*/  IMAD R3, R13, R7, R3 ;  /* 0x000000070d037224 */ /* 0x000fe200078e0203 */
[----:B------:R-:W-:Y:S01]  /*01c0*/  LOP3.LUT R7, RZ, R2, RZ, 0x33, !PT ;  /* 0x00000002ff077212 */ /* 0x000fe200078e33ff */
[----:B------:R-:W-:-:S03]  /*01d0*/  IMAD.IADD R9, R9, 0x1, R11 ;  /* 0x0000000109097824 */ /* 0x000fc600078e020b */
[----:B------:R-:W-:Y:S02]  /*01e0*/  ISETP.LT.U32.AND P1, PT, R8, R7, PT ;  /* 0x000000070800720c */ /* 0x000fe40003f21070 */
[----:B------:R-:W-:-:S04]  /*01f0*/  LOP3.LUT R4, RZ, R3, RZ, 0x33, !PT ;  /* 0x00000003ff047212 */ /* 0x000fc800078e33ff */
[----:B------:R-:W-:-:S04]  /*0200*/  ISETP.LT.U32.AND.EX P1, PT, R9, R4, PT, P1 ;  /* 0x000000040900720c */ /* 0x000fc80003f21110 */
[----:B------:R-:W-:Y:S02]  /*0210*/  SEL R7, R8, R7, P1 ;  /* 0x0000000708077207 */ /* 0x000fe40000800000 */
[----:B------:R-:W-:Y:S02]  /*0220*/  SEL R4, R9, R4, P1 ;  /* 0x0000000409047207 */ /* 0x000fe40000800000 */
[----:B------:R-:W-:Y:S02]  /*0230*/  IADD3 R10, P1, PT, R7, R2, RZ ;  /* 0x00000002070a7210 */ /* 0x000fe40007f3e0ff */
[----:B------:R-:W1:Y:S03]  /*0240*/  @!P0 LDC.64 R6, c[0x0][0x3a8] ;  /* 0x0000ea00ff068b82 */ /* 0x000e660000000a00 */
[----:B------:R-:W-:Y:S01]  /*0250*/  IMAD.X R4, R4, 0x1, R3, P1 ;  /* 0x0000000104047824 */ /* 0x000fe200008e0603 */
[----:B0-----:R-:W-:-:S04]  /*0260*/  ISETP.LT.U32.AND P1, PT, R10, UR4, PT ;  /* 0x000000040a007c0c */ /* 0x001fc8000bf21070 */
[----:B------:R-:W-:-:S04]  /*0270*/  ISETP.LT.U32.AND.EX P1, PT, R4, UR5, PT, P1 ;  /* 0x0000000504007c0c */ /* 0x000fc8000bf21110 */
[----:B------:R-:W-:Y:S02]  /*0280*/  SEL R10, R10, UR4, P1 ;  /* 0x000000040a0a7c07 */ /* 0x000fe40008800000 */
[----:B------:R-:W-:Y:S02]  /*0290*/  SEL R11, R4, UR5, P1 ;  /* 0x00000005040b7c07 */ /* 0x000fe40008800000 */
[----:B------:R-:W-:Y:S02]  /*02a0*/  LOP3.LUT R19, RZ, R10, RZ, 0x33, !PT ;  /* 0x0000000aff137212 */ /* 0x000fe400078e33ff */
[----:B------:R-:W-:Y:S02]  /*02b0*/  LOP3.LUT R21, RZ, R11, RZ, 0x33, !PT ;  /* 0x0000000bff157212 */ /* 0x000fe400078e33ff */
[----:B------:R-:W-:-:S04]  /*02c0*/  ISETP.LT.U32.AND P1, PT, R8, R19, PT ;  /* 0x000000130800720c */ /* 0x000fc80003f21070 */
[----:B------:R-:W-:Y:S02]  /*02d0*/  ISETP.LT.U32.AND.EX P1, PT, R9, R21, PT, P1 ;  /* 0x000000150900720c */ /* 0x000fe40003f21110 */
[----:B-1----:R-:W-:Y:S02]  /*02e0*/  @!P0 LEA R14, P2, R5, R6, 0x3 ;  /* 0x00000006050e8211 */ /* 0x002fe400078418ff */
[----:B------:R-:W-:Y:S02]  /*02f0*/  SEL R19, R8, R19, P1 ;  /* 0x0000001308137207 */ /* 0x000fe40000800000 */
[----:B------:R-:W-:Y:S02]  /*0300*/  SEL R21, R9, R21, P1 ;  /* 0x0000001509157207 */ /* 0x000fe40000800000 */
[----:B------:R-:W-:Y:S02]  /*0310*/  IADD3 R19, P3, PT, R19, R10, RZ ;  /* 0x0000000a13137210 */ /* 0x000fe40007f7e0ff */
[----:B------:R-:W-:-:S02]  /*0320*/  @!P0 LEA.HI.X R15, R5, R7, RZ, 0x3, P2 ;  /* 0x00000007050f8211 */ /* 0x000fc400010f1cff */
[C---:B------:R-:W-:Y:S01]  /*0330*/  ISETP.LT.U32.AND P1, PT, R2.reuse, UR4, PT ;  /* 0x0000000402007c0c */ /* 0x040fe2000bf21070 */
[----:B------:R-:W-:Y:S01]  /*0340*/  IMAD.X R21, R21, 0x1, R11, P3 ;  /* 0x0000000115157824 */ /* 0x000fe200018e060b */
[----:B------:R-:W-:Y:S01]  /*0350*/  ISETP.LT.U32.AND P2, PT, R19, UR4, PT ;  /* 0x0000000413007c0c */ /* 0x000fe2000bf41070 */
[----:B--2---:R0:W-:Y:S01]  /*0360*/  @!P0 STG.E.64 desc[UR8][R14.64], R10 ;  /* 0x0000000a0e008986 */ /* 0x0041e2000c101b08 */
[----:B------:R-:W-:Y:S02]  /*0370*/  ISETP.LT.U32.AND.EX P1, PT, R3, UR5, PT, P1 ;  /* 0x0000000503007c0c */ /* 0x000fe4000bf21110 */
[----:B------:R-:W-:Y:S02]  /*0380*/  ISETP.LT.U32.AND.EX P2, PT, R21, UR5, PT, P2 ;  /* 0x0000000515007c0c */ /* 0x000fe4000bf41120 */
[----:B------:R-:W-:Y:S02]  /*0390*/  SEL R7, R2, UR4, P1 ;  /* 0x0000000402077c07 */ /* 0x000fe40008800000 */
[----:B------:R-:W-:-:S02]  /*03a0*/  SEL R9, R3, UR5, P1 ;  /* 0x0000000503097c07 */ /* 0x000fc40008800000 */
[----:B------:R-:W-:Y:S02]  /*03b0*/  SEL R19, R19, UR4, P2 ;  /* 0x0000000413137c07 */ /* 0x000fe40009000000 */
[----:B------:R-:W-:Y:S01]  /*03c0*/  SEL R21, R21, UR5, P2 ;  /* 0x0000000515157c07 */ /* 0x000fe20009000000 */
[----:B------:R-:W-:Y:S06]  /*03d0*/  @!P0 EXIT ;  /* 0x000000000000894d */ /* 0x000fec0003800000 */
[----:B------:R-:W1:Y:S01]  /*03e0*/  LDCU.U8 UR5, c[0x0][0x380] ;  /* 0x00007000ff0577ac */ /* 0x000e620008000000 */
[----:B------:R-:W-:Y:S01]  /*03f0*/  IADD3 R17, P0, PT, R19, -R7, RZ ;  /* 0x8000000713117210 */ /* 0x000fe20007f1e0ff */
[----:B------:R-:W-:Y:S01]  /*0400*/  BSSY.RECONVERGENT B0, `(.L_x_468) ;  /* 0x0000078000007945 */ /* 0x000fe20003800200 */
[----:B------:R-:W-:-:S06]  /*0410*/  UIADD3 UR4, UPT, UPT, UR6, -0x1, URZ ;  /* 0xffffffff06047890 */ /* 0x000fcc000fffe0ff */
[----:B0-----:R-:W-:-:S05]  /*0420*/  LOP3.LUT R15, R5, UR4, RZ, 0xc0, !PT ;  /* 0x00000004050f7c12 */ /* 0x001fca000f8ec0ff */
[----:B------:R-:W-:Y:S01]  /*0430*/  IMAD.WIDE.U32 R2, R15, R0, RZ ;  /* 0x000000000f027225 */ /* 0x000fe200078e00ff */
[----:B-1----:R-:W-:-:S03]  /*0440*/  UPRMT UR4, UR5, 0x8880, URZ ;  /* 0x0000888005047896 */ /* 0x002fc600080000ff */
[----:B------:R-:W-:Y:S01]  /*0450*/  IMAD.X R0, R21, 0x1, ~R9, P0 ;  /* 0x0000000115007824 */ /* 0x000fe200000e0e09 */
[----:B------:R-:W-:Y:S01]  /*0460*/  ISETP.LT.U32.AND P0, PT, R2, R17, PT ;  /* 0x000000110200720c */ /* 0x000fe20003f01070 */
[----:B------:R-:W-:Y:S01]  /*0470*/  IMAD R13, R13, R15, R3 ;  /* 0x0000000f0d0d7224 */ /* 0x000fe200078e0203 */
[----:B------:R-:W-:-:S04]  /*0480*/  UISETP.NE.AND UP0, UPT, UR4, URZ, UPT ;  /* 0x000000ff0400728c */ /* 0x000fc8000bf05270 */
[----:B------:R-:W-:-:S04]  /*0490*/  ISETP.LT.U32.AND.EX P0, PT, R13, R0, PT, P0 ;  /* 0x000000000d00720c */ /* 0x000fc80003f01100 */
[----:B------:R-:W-:Y:S02]  /*04a0*/  SEL R15, R2, R17, P0 ;  /* 0x00000011020f7207 */ /* 0x000fe40000000000 */
[----:B------:R-:W-:Y:S01]  /*04b0*/  SEL R13, R13, R0, P0 ;  /* 0x000000000d0d7207 */ /* 0x000fe20000000000 */
[----:B------:R-:W-:Y:S06]  /*04c0*/  BRA.U !UP0, `(.L_x_469) ;  /* 0x0000000108dc7547 */ /* 0x000fec000b800000 */
[----:B------:R-:W-:Y:S01]  /*04d0*/  IADD3 R2, P0, PT, R19, -R10, RZ ;  /* 0x8000000a13027210 */ /* 0x000fe20007f1e0ff */
[----:B------:R-:W-:Y:S01]  /*04e0*/  BSSY.RECONVERGENT B1, `(.L_x_470) ;  /* 0x0000034000017945 */ /* 0x000fe20003800200 */
[----:B------:R-:W-:-:S03]  /*04f0*/  IADD3 R8, P2, PT, R10, -R7, RZ ;  /* 0x800000070a087210 */ /* 0x000fc60007f5e0ff */
[----:B------:R-:W-:Y:S01]  /*0500*/  IMAD.X R6, R21, 0x1, ~R11, P0 ;  /* 0x0000000115067824 */ /* 0x000fe200000e0e0b */
[----:B------:R-:W-:Y:S01]  /*0510*/  ISETP.GT.U32.AND P0, PT, R15, R2, PT ;  /* 0x000000020f00720c */ /* 0x000fe20003f04070 */
[----:B------:R-:W-:Y:S01]  /*0520*/  IMAD.X R12, R11, 0x1, ~R9, P2 ;  /* 0x000000010b0c7824 */ /* 0x000fe200010e0e09 */
[----:B------:R-:W-:Y:S02]  /*0530*/  ISETP.LT.U32.AND P1, PT, R8, R15, PT ;  /* 0x0000000f0800720c */ /* 0x000fe40003f21070 */
[----:B------:R-:W-:Y:S02]  /*0540*/  ISETP.GT.U32.AND.EX P0, PT, R13, R6, PT, P0 ;  /* 0x000000060d00720c */ /* 0x000fe40003f04100 */
[----:B------:R-:W-:Y:S02]  /*0550*/  ISETP.LT.U32.AND.EX P1, PT, R12, R13, PT, P1 ;  /* 0x0000000d0c00720c */ /* 0x000fe40003f21110 */
[----:B------:R-:W-:Y:S02]  /*0560*/  SEL R4, R15, R2, P0 ;  /* 0x000000020f047207 */ /* 0x000fe40000000000 */
[----:B------:R-:W-:-:S02]  /*0570*/  SEL R0, R13, R6, P0 ;  /* 0x000000060d007207 */ /* 0x000fc40000000000 */
[----:B------:R-:W-:Y:S02]  /*0580*/  IADD3 R4, P0, PT, R4, -R2, RZ ;  /* 0x8000000204047210 */ /* 0x000fe40007f1e0ff */
[----:B------:R-:W-:Y:S02]  /*0590*/  SEL R17, R8, R15, P1 ;  /* 0x0000000f08117207 */ /* 0x000fe40000800000 */
[----:B------:R-:W-:Y:S01]  /*05a0*/  SEL R19, R12, R13, P1 ;  /* 0x0000000d0c137207 */ /* 0x000fe20000800000 */
[----:B------:R-:W-:Y:S01]  /*05b0*/  IMAD.X R0, R0, 0x1, ~R6, P0 ;  /* 0x0000000100007824 */ /* 0x000fe200000e0e06 */
[----:B------:R-:W-:-:S04]  /*05c0*/  ISETP.GE.U32.AND P0, PT, R4, R17, PT ;  /* 0x000000110400720c */ /* 0x000fc80003f06070 */
[----:B------:R-:W-:-:S13]  /*05d0*/  ISETP.GE.U32.AND.EX P0, PT, R0, R19, PT, P0 ;  /* 0x000000130000720c */ /* 0x000fda0003f06100 */
[----:B------:R-:W-:Y:S05]  /*05e0*/  @P0 BRA `(.L_x_471) ;  /* 0x00000000008c0947 */ /* 0x000fea0003800000 */
[----:B------:R-:W0:Y:S01]  /*05f0*/  LDC.64 R2, c[0x0][0x388] ;  /* 0x0000e200ff027b82 */ /* 0x000e220000000a00 */
[----:B------:R-:W-:Y:S01]  /*0600*/  IADD3 R6, P0, PT, R15, R10, RZ ;  /* 0x0000000a0f067210 */ /* 0x000fe20007f1e0ff */
[----:B------:R-:W-:Y:S02]  /*0610*/  IMAD.MOV.U32 R15, RZ, RZ, R17 ;  /* 0x000000ffff0f7224 */ /* 0x000fe400078e0011 */
[----:B------:R-:W-:Y:S02]  /*0620*/  IMAD.MOV.U32 R17, RZ, RZ, R19 ;  /* 0x000000ffff117224 */ /* 0x000fe400078e0013 */
[----:B------:R-:W-:-:S08]  /*0630*/  IMAD.X R8, R13, 0x1, R11, P0 ;  /* 0x000000010d087824 */ /* 0x000fd000000e060b */
.L_x_472:
[----:B------:R-:W-:-:S05]  /*0640*/  IADD3 R11, P0, PT, -R4, R15, RZ ;  /* 0x0000000f040b7210 */ /* 0x000fca0007f1e1ff */
[----:B------:R-:W-:-:S05]  /*0650*/  IMAD.X R10, R17, 0x1, ~R0, P0 ;  /* 0x00000001110a7824 */ /* 0x000fca00000e0e00 */
[--C-:B------:R-:W-:Y:S02]  /*0660*/  SHF.R.U64 R11, R11, 0x1, R10.reuse ;  /* 0x000000010b0b7819 */ /* 0x100fe4000000120a */
[----:B------:R-:W-:Y:S02]  /*0670*/  SHF.R.U32.HI R13, RZ, 0x1, R10 ;  /* 0x00000001ff0d7819 */ /* 0x000fe4000001160a */
[----:B------:R-:W-:-:S04]  /*0680*/  IADD3 R16, P0, PT, R4, R11, RZ ;  /* 0x0000000b04107210 */ /* 0x000fc80007f1e0ff */
[----:B------:R-:W-:Y:S01]  /*0690*/  LOP3.LUT R11, RZ, R16, RZ, 0x33, !PT ;  /* 0x00000010ff0b7212 */ /* 0x000fe200078e33ff */
[----:B------:R-:W-:Y:S01]  /*06a0*/  IMAD.X R14, R0, 0x1, R13, P0 ;  /* 0x00000001000e7824 */ /* 0x000fe200000e060d */
[----:B------:R-:W-:Y:S02]  /*06b0*/  IADD3 R19, P0, PT, R16, R7, RZ ;  /* 0x0000000710137210 */ /* 0x000fe40007f1e0ff */
[----:B------:R-:W-:Y:S02]  /*06c0*/  IADD3 R11, P1, PT, R11, R6, RZ ;  /* 0x000000060b0b7210 */ /* 0x000fe40007f3e0ff */
[----:B------:R-:W-:Y:S01]  /*06d0*/  LOP3.LUT R13, RZ, R14, RZ, 0x33, !PT ;  /* 0x0000000eff0d7212 */ /* 0x000fe200078e33ff */
[----:B------:R-:W-:-:S04]  /*06e0*/  IMAD.X R10, R14, 0x1, R9, P0 ;  /* 0x000000010e0a7824 */ /* 0x000fc800000e0609 */
[----:B------:R-:W-:Y:S02]  /*06f0*/  IMAD.X R18, R13, 0x1, R8, P1 ;  /* 0x000000010d127824 */ /* 0x000fe400008e0608 */
[----:B0-----:R-:W-:-:S04]  /*0700*/  IMAD.WIDE.U32 R12, R19, 0x18, R2 ;  /* 0x00000018130c7825 */ /* 0x001fc800078e0002 */
[----:B------:R-:W-:Y:S02]  /*0710*/  IMAD R19, R10, 0x18, RZ ;  /* 0x000000180a137824 */ /* 0x000fe400078e02ff */
[----:B------:R-:W-:-:S04]  /*0720*/  IMAD.WIDE.U32 R10, R11, 0x18, R2 ;  /* 0x000000180b0a7825 */ /* 0x000fc800078e0002 */
[----:B------:R-:W-:Y:S02]  /*0730*/  IMAD R21, R18, 0x18, RZ ;  /* 0x0000001812157824 */ /* 0x000fe400078e02ff */
[----:B------:R-:W-:Y:S02]  /*0740*/  IMAD.IADD R13, R13, 0x1, R19 ;  /* 0x000000010d0d7824 */ /* 0x000fe400078e0213 */
[----:B------:R-:W-:-:S03]  /*0750*/  IMAD.IADD R11, R11, 0x1, R21 ;  /* 0x000000010b0b7824 */ /* 0x000fc600078e0215 */
[----:B------:R-:W2:Y:S04]  /*0760*/  LDG.E R12, desc[UR8][R12.64] ;  /* 0x000000080c0c7981 */ /* 0x000ea8000c1e1900 */
[----:B------:R-:W2:Y:S01]  /*0770*/  LDG.E R11, desc[UR8][R10.64] ;  /* 0x000000080a0b7981 */ /* 0x000ea2000c1e1900 */
[----:B------:R-:W-:-:S05]  /*0780*/  IADD3 R19, P1, PT, R16, 0x1, RZ ;  /* 0x0000000110137810 */ /* 0x000fca0007f3e0ff */
[----:B------:R-:W-:Y:S01]  /*0790*/  IMAD.X R21, RZ, RZ, R14, P1 ;  /* 0x000000ffff157224 */ /* 0x000fe200008e060e */
[----:B--2---:R-:W-:-:S04]  /*07a0*/  ISETP.GE.AND P0, PT, R11, R12, PT ;  /* 0x0000000c0b00720c */ /* 0x004fc80003f06270 */
[----:B------:R-:W-:Y:S02]  /*07b0*/  SEL R4, R4, R19, !P0 ;  /* 0x0000001304047207 */ /* 0x000fe40004000000 */
[----:B------:R-:W-:Y:S02]  /*07c0*/  SEL R15, R16, R15, !P0 ;  /* 0x0000000f100f7207 */ /* 0x000fe40004000000 */
[----:B------:R-:W-:Y:S02]  /*07d0*/  SEL R0, R0, R21, !P0 ;  /* 0x0000001500007207 */ /* 0x000fe40004000000 */
[----:B------:R-:W-:Y:S02]  /*07e0*/  SEL R17, R14, R17, !P0 ;  /* 0x000000110e117207 */ /* 0x000fe40004000000 */
[----:B------:R-:W-:-:S04]  /*07f0*/  ISETP.GE.U32.AND P0, PT, R4, R15, PT ;  /* 0x0000000f0400720c */ /* 0x000fc80003f06070 */
[----:B------:R-:W-:-:S13]  /*0800*/  ISETP.GE.U32.AND.EX P0, PT, R0, R17, PT, P0 ;  /* 0x000000110000720c */ /* 0x000fda0003f06100 */
[----:B------:R-:W-:Y:S05]  /*0810*/  @!P0 BRA `(.L_x_472) ;  /* 0xfffffffc00888947 */ /* 0x000fea000383ffff */
.L_x_471:
[----:B------:R-:W-:Y:S05]  /*0820*/  BSYNC.RECONVERGENT B1 ;  /* 0x0000000000017941 */ /* 0x000fea0003800200 */
.L_x_470:
[----:B------:R-:W-:Y:S05]  /*0830*/  BRA `(.L_x_473) ;  /* 0x0000000000d07947 */ /* 0x000fea0003800000 */
.L_x_469:
[----:B------:R-:W-:Y:S02]  /*0840*/  IADD3 R4, P0, PT, R19, -R10, RZ ;  /* 0x8000000a13047210 */ /* 0x000fe40007f1e0ff */
        /* <DEDUP_REMOVED lines=21> */
.L_x_474:
        /* <DEDUP_REMOVED lines=30> */
.L_x_473:
[----:B------:R-:W-:Y:S05]  /*0b80*/  BSYNC.RECONVERGENT B0 ;  /* 0x0000000000007941 */ /* 0x000fea0003800200 */
.L_x_468:
[----:B------:R-:W0:Y:S01]  /*0b90*/  LDCU.64 UR4, c[0x0][0x3a8] ;  /* 0x00007500ff0477ac */ /* 0x000e220008000a00 */
[----:B------:R-:W-:-:S05]  /*0ba0*/  IADD3 R2, P0, PT, R4, R7, RZ ;  /* 0x0000000704027210 */ /* 0x000fca0007f1e0ff */
[----:B------:R-:W-:Y:S01]  /*0bb0*/  IMAD.X R3, R0, 0x1, R9, P0 ;  /* 0x0000000100037824 */ /* 0x000fe200000e0609 */
[----:B0-----:R-:W-:-:S04]  /*0bc0*/  LEA R4, P1, R5, UR4, 0x3 ;  /* 0x0000000405047c11 */ /* 0x001fc8000f8218ff */
[----:B------:R-:W-:-:S05]  /*0bd0*/  LEA.HI.X R5, R5, UR5, RZ, 0x3, P1 ;  /* 0x0000000505057c11 */ /* 0x000fca00088f1cff */
[----:B------:R-:W-:Y:S01]  /*0be0*/  STG.E.64 desc[UR8][R4.64], R2 ;  /* 0x0000000204007986 */ /* 0x000fe2000c101b08 */
[----:B------:R-:W-:Y:S05]  /*0bf0*/  EXIT ;  /* 0x000000000000794d */ /* 0x000fea0003800000 */
.L_x_475:
        /* <DEDUP_REMOVED lines=16> */
.L_x_663:


//--------------------- .text._ZN3cub18CUB_300001_SM_10006detail10merge_sort30DeviceMergeSortBlockSortKernelINS2_10policy_hubIN6thrust24THRUST_300001_SM_1000_NS6detail15normal_iteratorINS6_10device_ptrI4TestEEEEE9Policy600ESC_PNS0_8NullTypeESC_SG_mN4cuda3std3__44lessISA_EESA_SF_EEvbT0_T1_T2_T3_T4_PT6_PT7_T5_NS1_7vsmem_tE --------------------------
	.section	.text._ZN3cub18CUB_300001_SM_10006detail10merge_sort30DeviceMergeSortBlockSortKernelINS2_10policy_hubIN6thrust24THRUST_300001_SM_1000_NS6detail15normal_iteratorINS6_10device_ptrI4TestEEEEE9Policy600ESC_PNS0_8NullTypeESC_SG_mN4cuda3std3__44lessISA_EESA_SF_EEvbT0_T1_T2_T3_T4_PT6_PT7_T5_NS1_7vsmem_tE,"ax",@progbits
	.align	128
        .global         _ZN3cub18CUB_300001_SM_10006detail10merge_sort30DeviceMergeSortBlockSortKernelINS2_10policy_hubIN6thrust24THRUST_300001_SM_1000_NS6detail15normal_iteratorINS6_10device_ptrI4TestEEEEE9Policy600ESC_PNS0_8NullTypeESC_SG_mN4cuda3std3__44lessISA_EESA_SF_EEvbT0_T1_T2_T3_T4_PT6_PT7_T5_NS1_7vsmem_tE
        .type           _ZN3cub18CUB_300001_SM_10006detail10merge_sort30DeviceMergeSortBlockSortKernelINS2_10policy_hubIN6thrust24THRUST_300001_SM_1000_NS6detail15normal_iteratorINS6_10device_ptrI4TestEEEEE9Policy600ESC_PNS0_8NullTypeESC_SG_mN4cuda3std3__44lessISA_EESA_SF_EEvbT0_T1_T2_T3_T4_PT6_PT7_T5_NS1_7vsmem_tE,@function
        .size           _ZN3cub18CUB_300001_SM_10006detail10merge_sort30DeviceMergeSortBlockSortKernelINS2_10policy_hubIN6thrust24THRUST_300001_SM_1000_NS6detail15normal_iteratorINS6_10device_ptrI4TestEEEEE9Policy600ESC_PNS0_8NullTypeESC_SG_mN4cuda3std3__44lessISA_EESA_SF_EEvbT0_T1_T2_T3_T4_PT6_PT7_T5_NS1_7vsmem_tE,(.L_x_664 - _ZN3cub18CUB_300001_SM_10006detail10merge_sort30DeviceMergeSortBlockSortKernelINS2_10policy_hubIN6thrust24THRUST_300001_SM_1000_NS6detail15normal_iteratorINS6_10device_ptrI4TestEEEEE9Policy600ESC_PNS0_8NullTypeESC_SG_mN4cuda3std3__44lessISA_EESA_SF_EEvbT0_T1_T2_T3_T4_PT6_PT7_T5_NS1_7vsmem_tE)
        .other          _ZN3cub18CUB_300001_SM_10006detail10merge_sort30DeviceMergeSortBlockSortKernelINS2_10policy_hubIN6thrust24THRUST_300001_SM_1000_NS6detail15normal_iteratorINS6_10device_ptrI4TestEEEEE9Policy600ESC_PNS0_8NullTypeESC_SG_mN4cuda3std3__44lessISA_EESA_SF_EEvbT0_T1_T2_T3_T4_PT6_PT7_T5_NS1_7vsmem_tE,@"STO_CUDA_ENTRY STV_DEFAULT"
_ZN3cub18CUB_300001_SM_10006detail10merge_sort30DeviceMergeSortBlockSortKernelINS2_10policy_hubIN6thrust24THRUST_300001_SM_1000_NS6detail15normal_iteratorINS6_10device_ptrI4TestEEEEE9Policy600ESC_PNS0_8NullTypeESC_SG_mN4cuda3std3__44lessISA_EESA_SF_EEvbT0_T1_T2_T3_T4_PT6_PT7_T5_NS1_7vsmem_tE:
.text._ZN3cub18CUB_300001_SM_10006detail10merge_sort30DeviceMergeSortBlockSortKernelINS2_10policy_hubIN6thrust24THRUST_300001_SM_1000_NS6detail15normal_iteratorINS6_10device_ptrI4TestEEEEE9Policy600ESC_PNS0_8NullTypeESC_SG_mN4cuda3std3__44lessISA_EESA_SF_EEvbT0_T1_T2_T3_T4_PT6_PT7_T5_NS1_7vsmem_tE:
[----:B------:R-:W-:Y:S01]  /*0000*/  LDC R1, c[0x0][0x37c] ;  /* 0x0000df00ff017b82 */ /* 0x000fe20000000800 */
[----:B------:R-:W0:Y:S01]  /*0010*/  S2R R2, SR_CTAID.X ;  /* 0x0000000000027919 */ /* 0x000e220000002500 */
[----:B------:R-:W1:Y:S01]  /*0020*/  LDCU UR4, c[0x0][0x370] ;  /* 0x00006e00ff0477ac */ /* 0x000e620008000800 */
[----:B------:R-:W2:Y:S01]  /*0030*/  LDCU.64 UR8, c[0x0][0x358] ;  /* 0x00006b00ff0877ac */ /* 0x000ea20008000a00 */
[----:B-1----:R-:W-:-:S04]  /*0040*/  UIADD3 UR4, UP0, UPT, UR4, -0x1, URZ ;  /* 0xffffffff04047890 */ /* 0x002fc8000ff1e0ff */
[----:B------:R-:W-:-:S06]  /*0050*/  UIADD3.X UR5, UPT, UPT, URZ, -0x1, URZ, UP0, !UPT ;  /* 0xffffffffff057890 */ /* 0x000fcc00087fe4ff */
[----:B------:R-:W-:Y:S01]  /*0060*/  IMAD.U32 R0, RZ, RZ, UR5 ;  /* 0x00000005ff007e24 */ /* 0x000fe2000f8e00ff */
[C---:B0-----:R-:W-:Y:S01]  /*0070*/  ISETP.LT.U32.AND P0, PT, R2.reuse, UR4, PT ;  /* 0x0000000402007c0c */ /* 0x041fe2000bf01070 */
[----:B------:R-:W-:-:S03]  /*0080*/  IMAD.WIDE.U32 R2, R2, 0x200, RZ ;  /* 0x0000020002027825 */ /* 0x000fc600078e00ff */
[----:B------:R-:W-:-:S13]  /*0090*/  ISETP.GT.U32.AND.EX P0, PT, R0, RZ, PT, P0 ;  /* 0x000000ff0000720c */ /* 0x000fda0003f04100 */
[----:B--2---:R-:W-:Y:S05]  /*00a0*/  @!P0 BRA `(.L_x_476) ;  /* 0x0000001800408947 */ /* 0x004fea0003800000 */
[----:B------:R-:W0:Y:S01]  /*00b0*/  S2R R0, SR_TID.X ;  /* 0x0000000000007919 */ /* 0x000e220000002100 */
[----:B------:R-:W1:Y:S01]  /*00c0*/  LDC.64 R4, c[0x0][0x388] ;  /* 0x0000e200ff047b82 */ /* 0x000e620000000a00 */
[----:B------:R-:W-:Y:S01]  /*00d0*/  ACQBULK ;  /* 0x000000000000782e */ /* 0x000fe20000000000 */
[----:B0-----:R-:W-:-:S05]  /*00e0*/  IMAD.SHL.U32 R6, R0, 0x2, RZ ;  /* 0x0000000200067824 */ /* 0x001fca00078e00ff */
[----:B------:R-:W-:-:S04]  /*00f0*/  LOP3.LUT R9, R6, 0x7c0, RZ, 0xc0, !PT ;  /* 0x000007c006097812 */ /* 0x000fc800078ec0ff */
[----:B------:R-:W-:-:S04]  /*0100*/  LOP3.LUT R7, R9, 0x1f, R0, 0xf8, !PT ;  /* 0x0000001f09077812 */ /* 0x000fc800078ef800 */
[----:B------:R-:W-:-:S05]  /*0110*/  IADD3 R7, P0, PT, R2, R7, RZ ;  /* 0x0000000702077210 */ /* 0x000fca0007f1e0ff */
[----:B------:R-:W-:Y:S02]  /*0120*/  IMAD.X R6, RZ, RZ, R3, P0 ;  /* 0x000000ffff067224 */ /* 0x000fe400000e0603 */
[----:B-1----:R-:W-:-:S04]  /*0130*/  IMAD.WIDE.U32 R2, R7, 0x18, R4 ;  /* 0x0000001807027825 */ /* 0x002fc800078e0004 */
[----:B------:R-:W-:-:S04]  /*0140*/  IMAD R5, R6, 0x18, RZ ;  /* 0x0000001806057824 */ /* 0x000fc800078e02ff */
[----:B------:R-:W-:-:S05]  /*0150*/  IMAD.IADD R3, R3, 0x1, R5 ;  /* 0x0000000103037824 */ /* 0x000fca00078e0205 */
[----:B------:R-:W2:Y:S04]  /*0160*/  LDG.E.64 R10, desc[UR8][R2.64] ;  /* 0x00000008020a7981 */ /* 0x000ea8000c1e1b00 */
[----:B------:R-:W3:Y:S04]  /*0170*/  LDG.E.64 R4, desc[UR8][R2.64+0x8] ;  /* 0x0000080802047981 */ /* 0x000ee8000c1e1b00 */
[----:B------:R-:W4:Y:S04]  /*0180*/  LDG.E.64 R12, desc[UR8][R2.64+0x10] ;  /* 0x00001008020c7981 */ /* 0x000f28000c1e1b00 */
[----:B------:R-:W5:Y:S04]  /*0190*/  LDG.E.64 R14, desc[UR8][R2.64+0x300] ;  /* 0x00030008020e7981 */ /* 0x000f68000c1e1b00 */
[----:B------:R-:W5:Y:S04]  /*01a0*/  LDG.E.64 R6, desc[UR8][R2.64+0x308] ;  /* 0x0003080802067981 */ /* 0x000f68000c1e1b00 */
[----:B------:R-:W5:Y:S01]  /*01b0*/  LDG.E.64 R18, desc[UR8][R2.64+0x310] ;  /* 0x0003100802127981 */ /* 0x000f62000c1e1b00 */
[----:B------:R-:W-:Y:S01]  /*01c0*/  MOV R25, 0x400 ;  /* 0x0000040000197802 */ /* 0x000fe20000000f00 */
[----:B------:R-:W0:Y:S01]  /*01d0*/  S2R R8, SR_CgaCtaId ;  /* 0x0000000000087919 */ /* 0x000e220000008800 */
[----:B------:R-:W1:Y:S02]  /*01e0*/  S2R R17, SR_LANEID ;  /* 0x0000000000117919 */ /* 0x000e640000000000 */
[----:B0-----:R-:W-:Y:S01]  /*01f0*/  LEA R25, R8, R25, 0x18 ;  /* 0x0000001908197211 */ /* 0x001fe200078ec0ff */
[----:B-1----:R-:W-:-:S04]  /*0200*/  IMAD.IADD R16, R9, 0x1, R17 ;  /* 0x0000000109107824 */ /* 0x002fc800078e0211 */
[----:B------:R-:W-:-:S04]  /*0210*/  IMAD R16, R16, 0x18, R25 ;  /* 0x0000001810107824 */ /* 0x000fc800078e0219 */
[----:B------:R-:W-:Y:S01]  /*0220*/  IMAD R8, R17, 0x18, R16 ;  /* 0x0000001811087824 */ /* 0x000fe200078e0210 */
[----:B--2---:R-:W-:Y:S04]  /*0230*/  STS.64 [R16], R10 ;  /* 0x0000000a10007388 */ /* 0x004fe80000000a00 */
[----:B---3--:R-:W-:Y:S04]  /*0240*/  STS.64 [R16+0x8], R4 ;  /* 0x0000080410007388 */ /* 0x008fe80000000a00 */
[----:B----4-:R-:W-:Y:S04]  /*0250*/  STS.64 [R16+0x10], R12 ;  /* 0x0000100c10007388 */ /* 0x010fe80000000a00 */
[----:B-----5:R-:W-:Y:S04]  /*0260*/  STS.64 [R16+0x300], R14 ;  /* 0x0003000e10007388 */ /* 0x020fe80000000a00 */
[----:B------:R-:W-:Y:S04]  /*0270*/  STS.64 [R16+0x308], R6 ;  /* 0x0003080610007388 */ /* 0x000fe80000000a00 */
[----:B------:R-:W-:Y:S01]  /*0280*/  STS.64 [R16+0x310], R18 ;  /* 0x0003101210007388 */ /* 0x000fe20000000a00 */
[----:B------:R-:W-:-:S03]  /*0290*/  NOP ;  /* 0x0000000000007918 */ /* 0x000fc60000000000 */
[----:B------:R-:W0:Y:S04]  /*02a0*/  LDS.64 R20, [R8+0x10] ;  /* 0x0000100008147984 */ /* 0x000e280000000a00 */
[----:B------:R-:W1:Y:S04]  /*02b0*/  LDS.64 R26, [R8+0x28] ;  /* 0x00002800081a7984 */ /* 0x000e680000000a00 */
[----:B------:R-:W-:Y:S04]  /*02c0*/  LDS.64 R2, [R8+0x8] ;  /* 0x0000080008027984 */ /* 0x000fe80000000a00 */
[----:B------:R-:W-:Y:S04]  /*02d0*/  LDS.64 R10, [R8+0x20] ;  /* 0x00002000080a7984 */ /* 0x000fe80000000a00 */
[----:B------:R-:W-:Y:S04]  /*02e0*/  LDS.64 R4, [R8] ;  /* 0x0000000008047984 */ /* 0x000fe80000000a00 */
[----:B------:R-:W2:Y:S01]  /*02f0*/  LDS.64 R12, [R8+0x18] ;  /* 0x00001800080c7984 */ /* 0x000ea20000000a00 */
[----:B0-----:R-:W-:-:S02]  /*0300*/  PRMT R6, R20, 0x7771, RZ ;  /* 0x0000777114067816 */ /* 0x001fc400000000ff */
[C---:B------:R-:W-:Y:S02]  /*0310*/  PRMT R7, R21.reuse, 0x7770, RZ ;  /* 0x0000777015077816 */ /* 0x040fe400000000ff */
[C---:B------:R-:W-:Y:S02]  /*0320*/  PRMT R17, R20.reuse, 0x7770, RZ ;  /* 0x0000777014117816 */ /* 0x040fe400000000ff */
[----:B------:R-:W-:Y:S02]  /*0330*/  PRMT R19, R20, 0x7772, RZ ;  /* 0x0000777214137816 */ /* 0x000fe400000000ff */
[C---:B------:R-:W-:Y:S02]  /*0340*/  PRMT R22, R21.reuse, 0x7771, RZ ;  /* 0x0000777115167816 */ /* 0x040fe400000000ff */
[C---:B------:R-:W-:Y:S02]  /*0350*/  PRMT R23, R21.reuse, 0x7772, RZ ;  /* 0x0000777215177816 */ /* 0x040fe400000000ff */
[----:B------:R-:W-:-:S02]  /*0360*/  PRMT R24, R21, 0x7773, RZ ;  /* 0x0000777315187816 */ /* 0x000fc400000000ff */
[C---:B-1----:R-:W-:Y:S02]  /*0370*/  PRMT R33, R26.reuse, 0x7770, RZ ;  /* 0x000077701a217816 */ /* 0x042fe400000000ff */
[C---:B------:R-:W-:Y:S02]  /*0380*/  PRMT R34, R26.reuse, 0x7771, RZ ;  /* 0x000077711a227816 */ /* 0x040fe400000000ff */
[----:B------:R-:W-:Y:S02]  /*0390*/  PRMT R35, R26, 0x7772, RZ ;  /* 0x000077721a237816 */ /* 0x000fe400000000ff */
[----:B------:R-:W-:Y:S02]  /*03a0*/  PRMT R20, R20, 0x7773, RZ ;  /* 0x0000777314147816 */ /* 0x000fe400000000ff */
[----:B------:R-:W-:Y:S02]  /*03b0*/  PRMT R26, R26, 0x7773, RZ ;  /* 0x000077731a1a7816 */ /* 0x000fe400000000ff */
[----:B------:R-:W-:-:S02]  /*03c0*/  PRMT R36, R27, 0x7770, RZ ;  /* 0x000077701b247816 */ /* 0x000fc400000000ff */
[C---:B------:R-:W-:Y:S02]  /*03d0*/  PRMT R37, R27.reuse, 0x7771, RZ ;  /* 0x000077711b257816 */ /* 0x040fe400000000ff */
[C---:B------:R-:W-:Y:S02]  /*03e0*/  PRMT R38, R27.reuse, 0x7772, RZ ;  /* 0x000077721b267816 */ /* 0x040fe400000000ff */
[----:B------:R-:W-:Y:S02]  /*03f0*/  PRMT R39, R27, 0x7773, RZ ;  /* 0x000077731b277816 */ /* 0x000fe400000000ff */
[----:B------:R-:W-:Y:S02]  /*0400*/  PRMT R18, R6, 0x7610, R18 ;  /* 0x0000761006127816 */ /* 0x000fe40000000012 */
[----:B------:R-:W-:Y:S01]  /*0410*/  PRMT R21, R7, 0x7610, R21 ;  /* 0x0000761007157816 */ /* 0x000fe20000000015 */
[----:B------:R-:W-:Y:S01]  /*0420*/  BAR.SYNC.DEFER_BLOCKING 0x0 ;  /* 0x0000000000007b1d */ /* 0x000fe20000010000 */
[----:B--2---:R-:W-:-:S07]  /*0430*/  ISETP.GE.AND P0, PT, R12, R4, PT ;  /* 0x000000040c00720c */ /* 0x004fce0003f06270 */
[----:B------:R-:W-:Y:S01]  /*0440*/  PREEXIT ;  /* 0x000000000000782d */ /* 0x000fe20000000000 */
[----:B------:R-:W-:Y:S01]  /*0450*/  BSSY.RECONVERGENT B0, `(.L_x_477) ;  /* 0x0000026000007945 */ /* 0x000fe20003800200 */
[----:B------:R-:W-:Y:S01]  /*0460*/  PRMT R32, R39, 0x7610, R32 ;  /* 0x0000761027207816 */ /* 0x000fe20000000020 */
[----:B------:R-:W-:Y:S01]  /*0470*/  IMAD.MOV.U32 R8, RZ, RZ, R10 ;  /* 0x000000ffff087224 */ /* 0x000fe200078e000a */
[----:B------:R-:W-:Y:S01]  /*0480*/  PRMT R31, R38, 0x7610, R31 ;  /* 0x00007610261f7816 */ /* 0x000fe2000000001f */
[----:B------:R-:W-:Y:S01]  /*0490*/  IMAD.MOV.U32 R9, RZ, RZ, R11 ;  /* 0x000000ffff097224 */ /* 0x000fe200078e000b */
[----:B------:R-:W-:Y:S01]  /*04a0*/  PRMT R27, R37, 0x7610, R27 ;  /* 0x00007610251b7816 */ /* 0x000fe2000000001b */
[----:B------:R-:W-:Y:S01]  /*04b0*/  IMAD.MOV.U32 R7, RZ, RZ, R13 ;  /* 0x000000ffff077224 */ /* 0x000fe200078e000d */
[----:B------:R-:W-:Y:S01]  /*04c0*/  PRMT R28, R36, 0x7610, R28 ;  /* 0x00007610241c7816 */ /* 0x000fe2000000001c */
[----:B------:R-:W-:Y:S01]  /*04d0*/  IMAD.MOV.U32 R6, RZ, RZ, R12 ;  /* 0x000000ffff067224 */ /* 0x000fe200078e000c */
[----:B------:R-:W-:-:S02]  /*04e0*/  PRMT R15, R26, 0x7610, R15 ;  /* 0x000076101a0f7816 */ /* 0x000fc4000000000f */
[----:B------:R-:W-:Y:S02]  /*04f0*/  PRMT R30, R35, 0x7610, R30 ;  /* 0x00007610231e7816 */ /* 0x000fe4000000001e */
[----:B------:R-:W-:Y:S02]  /*0500*/  PRMT R14, R34, 0x7610, R14 ;  /* 0x00007610220e7816 */ /* 0x000fe4000000000e */
[----:B------:R-:W-:Y:S01]  /*0510*/  PRMT R29, R33, 0x7610, R29 ;  /* 0x00007610211d7816 */ /* 0x000fe2000000001d */
[----:B------:R-:W-:Y:S06]  /*0520*/  @P0 BRA `(.L_x_478) ;  /* 0x0000000000600947 */ /* 0x000fec0003800000 */
        /* <DEDUP_REMOVED lines=19> */
[----:B------:R-:W-:Y:S02]  /*0660*/  PRMT R21, R36, 0x7610, R21 ;  /* 0x0000761024157816 */ /* 0x000fe40000000015 */
[----:B------:R-:W-:Y:S02]  /*0670*/  PRMT R20, R26, 0x7610, R20 ;  /* 0x000076101a147816 */ /* 0x000fe40000000014 */
[----:B------:R-:W-:Y:S02]  /*0680*/  PRMT R19, R35, 0x7610, R19 ;  /* 0x0000761023137816 */ /* 0x000fe40000000013 */
[----:B------:R-:W-:-:S02]  /*0690*/  PRMT R18, R34, 0x7610, R18 ;  /* 0x0000761022127816 */ /* 0x000fc40000000012 */
[----:B------:R-:W-:-:S07]  /*06a0*/  PRMT R17, R33, 0x7610, R17 ;  /* 0x0000761021117816 */ /* 0x000fce0000000011 */
.L_x_478:
[----:B------:R-:W-:Y:S05]  /*06b0*/  BSYNC.RECONVERGENT B0 ;  /* 0x0000000000007941 */ /* 0x000fea0003800200 */
.L_x_477:
[----:B------:R-:W-:Y:S02]  /*06c0*/  IMAD R25, R0, 0x30, R25 ;  /* 0x0000003000197824 */ /* 0x000fe400078e0219 */
[----:B------:R-:W-:-:S07]  /*06d0*/  IMAD.MOV.U32 R26, RZ, RZ, 0x2 ;  /* 0x00000002ff1a7424 */ /* 0x000fce00078e00ff */
.L_x_485:
[----:B------:R-:W-:Y:S01]  /*06e0*/  BAR.SYNC.DEFER_BLOCKING 0x0 ;  /* 0x0000000000007b1d */ /* 0x000fe20000010000 */
[----:B------:R-:W-:Y:S01]  /*06f0*/  IMAD.MOV R11, RZ, RZ, -R26 ;  /* 0x000000ffff0b7224 */ /* 0x000fe200078e0a1a */
[----:B------:R-:W-:Y:S02]  /*0700*/  LOP3.LUT R20, R20, 0xffff, RZ, 0xc0, !PT ;  /* 0x0000ffff14147812 */ /* 0x000fe400078ec0ff */
[----:B------:R-:W-:Y:S02]  /*0710*/  LOP3.LUT R19, R19, 0xffff, RZ, 0xc0, !PT ;  /* 0x0000ffff13137812 */ /* 0x000fe400078ec0ff */
[----:B------:R-:W-:Y:S01]  /*0720*/  LOP3.LUT R10, R0, R11, RZ, 0xc0, !PT ;  /* 0x0000000b000a7212 */ /* 0x000fe200078ec0ff */
[----:B------:R-:W-:Y:S01]  /*0730*/  BSSY.RECONVERGENT B0, `(.L_x_479) ;  /* 0x0000046000007945 */ /* 0x000fe20003800200 */
[----:B------:R-:W-:Y:S01]  /*0740*/  LOP3.LUT R11, R27, 0xffff, RZ, 0xc0, !PT ;  /* 0x0000ffff1b0b7812 */ /* 0x000fe200078ec0ff */
[----:B------:R-:W0:Y:S01]  /*0750*/  S2R R13, SR_CgaCtaId ;  /* 0x00000000000d7919 */ /* 0x000e220000008800 */
[----:B------:R-:W-:Y:S01]  /*0760*/  LOP3.LUT R12, R28, 0xffff, RZ, 0xc0, !PT ;  /* 0x0000ffff1c0c7812 */ /* 0x000fe200078ec0ff */
[----:B------:R-:W-:Y:S01]  /*0770*/  IMAD.SHL.U32 R10, R10, 0x2, RZ ;  /* 0x000000020a0a7824 */ /* 0x000fe200078e00ff */
[----:B------:R-:W-:-:S02]  /*0780*/  LOP3.LUT R18, R18, 0xffff, RZ, 0xc0, !PT ;  /* 0x0000ffff12127812 */ /* 0x000fc400078ec0ff */
[----:B------:R-:W-:Y:S02]  /*0790*/  LOP3.LUT R17, R17, 0xffff, RZ, 0xc0, !PT ;  /* 0x0000ffff11117812 */ /* 0x000fe400078ec0ff */
[----:B------:R-:W-:Y:S02]  /*07a0*/  VIMNMX.U32 R10, PT, PT, R10, 0x200, PT ;  /* 0x000002000a0a7848 */ /* 0x000fe40003fe0000 */
[----:B------:R-:W-:Y:S02]  /*07b0*/  PRMT R17, R17, 0x3340, R18 ;  /* 0x0000334011117816 */ /* 0x000fe40000000012 */
[-C--:B------:R-:W-:Y:S02]  /*07c0*/  VIADDMNMX R27, R10, R26.reuse, 0x200, PT ;  /* 0x000002000a1b7446 */ /* 0x080fe4000380011a */
[----:B------:R-:W-:Y:S01]  /*07d0*/  PRMT R12, R12, 0x3340, R11 ;  /* 0x000033400c0c7816 */ /* 0x000fe2000000000b */
[----:B------:R1:W-:Y:S01]  /*07e0*/  STS.64 [R25], R4 ;  /* 0x0000000419007388 */ /* 0x0003e20000000a00 */
[----:B------:R-:W-:-:S02]  /*07f0*/  VIADDMNMX R28, R27, R26, 0x200, PT ;  /* 0x000002001b1c7446 */ /* 0x000fc4000380011a */
[----:B------:R-:W-:Y:S01]  /*0800*/  LOP3.LUT R24, R24, 0xffff, RZ, 0xc0, !PT ;  /* 0x0000ffff18187812 */ /* 0x000fe200078ec0ff */
[----:B------:R2:W-:Y:S01]  /*0810*/  STS.64 [R25+0x8], R2 ;  /* 0x0000080219007388 */ /* 0x0005e20000000a00 */
[----:B------:R-:W-:Y:S02]  /*0820*/  LOP3.LUT R23, R23, 0xffff, RZ, 0xc0, !PT ;  /* 0x0000ffff17177812 */ /* 0x000fe400078ec0ff */
[----:B------:R-:W-:Y:S01]  /*0830*/  LOP3.LUT R22, R22, 0xffff, RZ, 0xc0, !PT ;  /* 0x0000ffff16167812 */ /* 0x000fe200078ec0ff */
[----:B------:R2:W-:Y:S01]  /*0840*/  STS.64 [R25+0x20], R8 ;  /* 0x0000200819007388 */ /* 0x0005e20000000a00 */
[----:B------:R-:W-:Y:S02]  /*0850*/  LOP3.LUT R21, R21, 0xffff, RZ, 0xc0, !PT ;  /* 0x0000ffff15157812 */ /* 0x000fe400078ec0ff */
[----:B------:R-:W-:Y:S01]  /*0860*/  LOP3.LUT R32, R32, 0xffff, RZ, 0xc0, !PT ;  /* 0x0000ffff20207812 */ /* 0x000fe200078ec0ff */
[----:B-1----:R-:W-:Y:S01]  /*0870*/  VIADD R5, R26, 0xffffffff ;  /* 0xffffffff1a057836 */ /* 0x002fe20000000000 */
[----:B------:R-:W-:-:S02]  /*0880*/  PRMT R4, R19, 0x3340, R20 ;  /* 0x0000334013047816 */ /* 0x000fc40000000014 */
[----:B------:R-:W-:Y:S02]  /*0890*/  LOP3.LUT R31, R31, 0xffff, RZ, 0xc0, !PT ;  /* 0x0000ffff1f1f7812 */ /* 0x000fe400078ec0ff */
[----:B------:R-:W-:Y:S02]  /*08a0*/  LOP3.LUT R5, R5, R0, RZ, 0xc0, !PT ;  /* 0x0000000005057212 */ /* 0x000fe400078ec0ff */
[----:B------:R-:W-:Y:S02]  /*08b0*/  LOP3.LUT R15, R15, 0xffff, RZ, 0xc0, !PT ;  /* 0x0000ffff0f0f7812 */ /* 0x000fe400078ec0ff */
[----:B------:R-:W-:Y:S01]  /*08c0*/  LOP3.LUT R30, R30, 0xffff, RZ, 0xc0, !PT ;  /* 0x0000ffff1e1e7812 */ /* 0x000fe200078ec0ff */
[----:B------:R-:W-:Y:S01]  /*08d0*/  IMAD.SHL.U32 R5, R5, 0x2, RZ ;  /* 0x0000000205057824 */ /* 0x000fe200078e00ff */
[----:B------:R-:W-:Y:S02]  /*08e0*/  LOP3.LUT R14, R14, 0xffff, RZ, 0xc0, !PT ;  /* 0x0000ffff0e0e7812 */ /* 0x000fe400078ec0ff */
[----:B------:R-:W-:-:S02]  /*08f0*/  LOP3.LUT R29, R29, 0xffff, RZ, 0xc0, !PT ;  /* 0x0000ffff1d1d7812 */ /* 0x000fc400078ec0ff */
[----:B------:R-:W-:Y:S01]  /*0900*/  VIMNMX.U32 R20, PT, PT, R5, 0x200, PT ;  /* 0x0000020005147848 */ /* 0x000fe20003fe0000 */
[----:B------:R-:W-:Y:S01]  /*0910*/  IMAD.IADD R5, R28, 0x1, -R27 ;  /* 0x000000011c057824 */ /* 0x000fe200078e0a1b */
[----:B------:R-:W-:Y:S02]  /*0920*/  PRMT R23, R23, 0x3340, R24 ;  /* 0x0000334017177816 */ /* 0x000fe40000000018 */
[----:B------:R-:W-:Y:S02]  /*0930*/  VIADDMNMX R11, R27, -R10, R20, PT ;  /* 0x8000000a1b0b7246 */ /* 0x000fe40003800114 */
[C---:B------:R-:W-:Y:S01]  /*0940*/  ISETP.GE.AND P0, PT, R20.reuse, R5, PT ;  /* 0x000000051400720c */ /* 0x040fe20003f06270 */
[----:B------:R-:W-:Y:S01]  /*0950*/  IMAD.IADD R5, R20, 0x1, -R5 ;  /* 0x0000000114057824 */ /* 0x000fe200078e0a05 */
[----:B------:R-:W-:Y:S02]  /*0960*/  PRMT R22, R21, 0x3340, R22 ;  /* 0x0000334015167816 */ /* 0x000fe40000000016 */
[----:B------:R-:W-:-:S02]  /*0970*/  PRMT R31, R31, 0x3340, R32 ;  /* 0x000033401f1f7816 */ /* 0x000fc40000000020 */
[----:B------:R-:W-:Y:S02]  /*0980*/  SEL R18, R5, RZ, P0 ;  /* 0x000000ff05127207 */ /* 0x000fe40000000000 */
[----:B------:R-:W-:Y:S02]  /*0990*/  PRMT R15, R30, 0x3340, R15 ;  /* 0x000033401e0f7816 */ /* 0x000fe4000000000f */
[----:B------:R-:W-:Y:S02]  /*09a0*/  ISETP.GE.AND P0, PT, R18, R11, PT ;  /* 0x0000000b1200720c */ /* 0x000fe40003f06270 */
[----:B------:R-:W-:Y:S02]  /*09b0*/  PRMT R14, R29, 0x3340, R14 ;  /* 0x000033401d0e7816 */ /* 0x000fe4000000000e */
[----:B------:R-:W-:Y:S02]  /*09c0*/  PRMT R31, R12, 0x5410, R31 ;  /* 0x000054100c1f7816 */ /* 0x000fe4000000001f */
[----:B------:R-:W-:-:S02]  /*09d0*/  PRMT R5, R22, 0x5410, R23 ;  /* 0x0000541016057816 */ /* 0x000fc40000000017 */
[----:B------:R-:W-:Y:S02]  /*09e0*/  PRMT R4, R17, 0x5410, R4 ;  /* 0x0000541011047816 */ /* 0x000fe40000000004 */
[----:B------:R-:W-:Y:S02]  /*09f0*/  PRMT R30, R14, 0x5410, R15 ;  /* 0x000054100e1e7816 */ /* 0x000fe4000000000f */
[----:B------:R-:W-:Y:S01]  /*0a00*/  MOV R12, 0x400 ;  /* 0x00000400000c7802 */ /* 0x000fe20000000f00 */
[----:B------:R2:W-:Y:S03]  /*0a10*/  STS.128 [R25+0x10], R4 ;  /* 0x0000100419007388 */ /* 0x0005e60000000c00 */
[----:B0-----:R-:W-:Y:S01]  /*0a20*/  LEA R12, R13, R12, 0x18 ;  /* 0x0000000c0d0c7211 */ /* 0x001fe200078ec0ff */
[----:B------:R2:W-:Y:S01]  /*0a30*/  STS.64 [R25+0x28], R30 ;  /* 0x0000281e19007388 */ /* 0x0005e20000000a00 */
[----:B------:R-:W-:Y:S06]  /*0a40*/  BAR.SYNC.DEFER_BLOCKING 0x0 ;  /* 0x0000000000007b1d */ /* 0x000fec0000010000 */
[----:B------:R-:W-:Y:S05]  /*0a50*/  @P0 BRA `(.L_x_480) ;  /* 0x00000000004c0947 */ /* 0x000fea0003800000 */
[----:B--2---:R-:W0:Y:S01]  /*0a60*/  S2R R3, SR_CgaCtaId ;  /* 0x0000000000037919 */ /* 0x004e220000008800 */
[----:B------:R-:W-:Y:S01]  /*0a70*/  MOV R2, 0x400 ;  /* 0x0000040000027802 */ /* 0x000fe20000000f00 */
[----:B------:R-:W-:-:S03]  /*0a80*/  IMAD.IADD R7, R20, 0x1, R27 ;  /* 0x0000000114077824 */ /* 0x000fc600078e021b */
[----:B0-----:R-:W-:-:S07]  /*0a90*/  LEA R9, R3, R2, 0x18 ;  /* 0x0000000203097211 */ /* 0x001fce00078ec0ff */
.L_x_481:
[----:B------:R-:W-:-:S05]  /*0aa0*/  IMAD.IADD R2, R11, 0x1, -R18 ;  /* 0x000000010b027824 */ /* 0x000fca00078e0a12 */
[----:B------:R-:W-:-:S04]  /*0ab0*/  LEA.HI R3, R2, R2, RZ, 0x1 ;  /* 0x0000000202037211 */ /* 0x000fc800078f08ff */
[----:B------:R-:W-:-:S04]  /*0ac0*/  LEA.HI.SX32 R3, R3, R18, 0x1f ;  /* 0x0000001203037211 */ /* 0x000fc800078ffaff */
[----:B------:R-:W-:Y:S01]  /*0ad0*/  LOP3.LUT R4, RZ, R3, RZ, 0x33, !PT ;  /* 0x00000003ff047212 */ /* 0x000fe200078e33ff */
[----:B------:R-:W-:-:S04]  /*0ae0*/  IMAD.IADD R2, R10, 0x1, R3 ;  /* 0x000000010a027824 */ /* 0x000fc800078e0203 */
        /* <DEDUP_REMOVED lines=10> */
.L_x_480:
[----:B------:R-:W-:Y:S05]  /*0b90*/  BSYNC.RECONVERGENT B0 ;  /* 0x0000000000007941 */ /* 0x000fea0003800200 */
.L_x_479:
[----:B--2---:R-:W-:Y:S01]  /*0ba0*/  IADD3 R9, PT, PT, -R18, R27, R20 ;  /* 0x0000001b12097210 */ /* 0x004fe20007ffe114 */
[----:B------:R-:W-:Y:S01]  /*0bb0*/  IMAD.IADD R8, R10, 0x1, R18 ;  /* 0x000000010a087824 */ /* 0x000fe200078e0212 */
[----:B------:R-:W-:Y:S01]  /*0bc0*/  PLOP3.LUT P0, PT, PT, PT, PT, 0x8, 0x80 ;  /* 0x000000000080781c */ /* 0x000fe20003f0e170 */
[----:B------:R-:W-:Y:S01]  /*0bd0*/  BSSY.RECONVERGENT B0, `(.L_x_482) ;  /* 0x000004c000007945 */ /* 0x000fe20003800200 */
[C---:B------:R-:W-:Y:S01]  /*0be0*/  ISETP.GE.AND P1, PT, R9.reuse, R28, PT ;  /* 0x0000001c0900720c */ /* 0x040fe20003f26270 */
[C-C-:B------:R-:W-:Y:S02]  /*0bf0*/  IMAD R31, R8.reuse, 0x18, R12.reuse ;  /* 0x00000018081f7824 */ /* 0x140fe400078e020c */
[C---:B------:R-:W-:Y:S02]  /*0c00*/  IMAD R32, R9.reuse, 0x18, R12 ;  /* 0x0000001809207824 */ /* 0x040fe400078e020c */
[----:B------:R-:W-:Y:S01]  /*0c10*/  VIADD R29, R9, 0x1 ;  /* 0x00000001091d7836 */ /* 0x000fe20000000000 */
[----:B------:R-:W-:Y:S01]  /*0c20*/  LDS.64 R10, [R31] ;  /* 0x000000001f0a7984 */ /* 0x000fe20000000a00 */
[----:B------:R-:W-:-:S03]  /*0c30*/  VIADD R30, R8, 0x1 ;  /* 0x00000001081e7836 */ /* 0x000fc60000000000 */
[----:B------:R-:W0:Y:S04]  /*0c40*/  LDS.64 R6, [R32] ;  /* 0x0000000020067984 */ /* 0x000e280000000a00 */
[----:B------:R-:W1:Y:S04]  /*0c50*/  LDS.64 R4, [R31+0x10] ;  /* 0x000010001f047984 */ /* 0x000e680000000a00 */
[----:B------:R-:W2:Y:S04]  /*0c60*/  LDS.64 R2, [R32+0x10] ;  /* 0x0000100020027984 */ /* 0x000ea80000000a00 */
[----:B------:R-:W-:Y:S01]  /*0c70*/  LDS.64 R12, [R31+0x8] ;  /* 0x000008001f0c7984 */ /* 0x000fe20000000a00 */
[----:B0-----:R-:W-:-:S04]  /*0c80*/  @!P1 ISETP.GE.AND P2, PT, R6, R10, PT ;  /* 0x0000000a0600920c */ /* 0x001fc80003f46270 */
[----:B------:R-:W-:Y:S02]  /*0c90*/  @!P1 ISETP.GE.OR P0, PT, R8, R27, !P2 ;  /* 0x0000001b0800920c */ /* 0x000fe40005706670 */
[C---:B-1----:R-:W-:Y:S02]  /*0ca0*/  PRMT R33, R4.reuse, 0x7770, RZ ;  /* 0x0000777004217816 */ /* 0x042fe400000000ff */
[C---:B------:R-:W-:Y:S02]  /*0cb0*/  PRMT R34, R4.reuse, 0x7771, RZ ;  /* 0x0000777104227816 */ /* 0x040fe400000000ff */
[----:B------:R-:W-:Y:S02]  /*0cc0*/  PRMT R35, R4, 0x7772, RZ ;  /* 0x0000777204237816 */ /* 0x000fe400000000ff */
[C---:B------:R-:W-:Y:S02]  /*0cd0*/  PRMT R37, R5.reuse, 0x7770, RZ ;  /* 0x0000777005257816 */ /* 0x040fe400000000ff */
[----:B------:R-:W-:-:S02]  /*0ce0*/  PRMT R38, R5, 0x7771, RZ ;  /* 0x0000777105267816 */ /* 0x000fc400000000ff */
[----:B------:R-:W-:Y:S01]  /*0cf0*/  PRMT R39, R5, 0x7772, RZ ;  /* 0x0000777205277816 */ /* 0x000fe200000000ff */
[----:B------:R-:W-:Y:S01]  /*0d00*/  @!P0 IMAD.MOV R29, RZ, RZ, R9 ;  /* 0x000000ffff1d8224 */ /* 0x000fe200078e0209 */
[C---:B--2---:R-:W-:Y:S01]  /*0d10*/  PRMT R42, R2.reuse, 0x7770, RZ ;  /* 0x00007770022a7816 */ /* 0x044fe200000000ff */
[----:B------:R-:W-:Y:S01]  /*0d20*/  @P0 IMAD.MOV R30, RZ, RZ, R8 ;  /* 0x000000ffff1e0224 */ /* 0x000fe200078e0208 */
[C---:B------:R-:W-:Y:S01]  /*0d30*/  PRMT R41, R2.reuse, 0x7771, RZ ;  /* 0x0000777102297816 */ /* 0x040fe200000000ff */
[----:B------:R-:W0:Y:S01]  /*0d40*/  LDS.64 R8, [R32+0x8] ;  /* 0x0000080020087984 */ /* 0x000e220000000a00 */
[----:B------:R-:W-:Y:S02]  /*0d50*/  PRMT R44, R2, 0x7772, RZ ;  /* 0x00007772022c7816 */ /* 0x000fe400000000ff */
[C---:B------:R-:W-:Y:S02]  /*0d60*/  PRMT R48, R3.reuse, 0x7770, RZ ;  /* 0x0000777003307816 */ /* 0x040fe400000000ff */
[----:B------:R-:W-:-:S02]  /*0d70*/  PRMT R47, R3, 0x7771, RZ ;  /* 0x00007771032f7816 */ /* 0x000fc400000000ff */
[----:B------:R-:W-:Y:S02]  /*0d80*/  PRMT R46, R3, 0x7772, RZ ;  /* 0x00007772032e7816 */ /* 0x000fe400000000ff */
        /* <DEDUP_REMOVED lines=15> */
[----:B------:R-:W-:Y:S02]  /*0e80*/  SEL R17, R42, R33, P0 ;  /* 0x000000212a117207 */ /* 0x000fe40000000000 */
[----:B0-----:R-:W-:-:S02]  /*0e90*/  FSEL R2, R8, R12, P0 ;  /* 0x0000000c08027208 */ /* 0x001fc40000000000 */
[----:B------:R-:W-:Y:S02]  /*0ea0*/  FSEL R3, R9, R13, P0 ;  /* 0x0000000d09037208 */ /* 0x000fe40000000000 */
[----:B------:R-:W-:Y:S02]  /*0eb0*/  FSEL R5, R7, R11, P0 ;  /* 0x0000000b07057208 */ /* 0x000fe40000000000 */
        /* <DEDUP_REMOVED lines=8> */
[C---:B------:R-:W-:Y:S02]  /*0f40*/  PRMT R48, R15.reuse, 0x7770, RZ ;  /* 0x000077700f307816 */ /* 0x040fe400000000ff */
[C---:B------:R-:W-:Y:S02]  /*0f50*/  PRMT R47, R15.reuse, 0x7771, RZ ;  /* 0x000077710f2f7816 */ /* 0x040fe400000000ff */
[C---:B------:R-:W-:Y:S02]  /*0f60*/  PRMT R46, R15.reuse, 0x7772, RZ ;  /* 0x000077720f2e7816 */ /* 0x040fe400000000ff */
[----:B------:R-:W-:Y:S02]  /*0f70*/  PRMT R14, R14, 0x7773, RZ ;  /* 0x000077730e0e7816 */ /* 0x000fe400000000ff */
[----:B------:R-:W-:-:S02]  /*0f80*/  PRMT R15, R15, 0x7773, RZ ;  /* 0x000077730f0f7816 */ /* 0x000fc400000000ff */
[----:B------:R-:W-:Y:S02]  /*0f90*/  PRMT R43, R14, 0x7610, R43 ;  /* 0x000076100e2b7816 */ /* 0x000fe4000000002b */
[----:B------:R-:W-:Y:S01]  /*0fa0*/  PRMT R45, R15, 0x7610, R45 ;  /* 0x000076100f2d7816 */ /* 0x000fe2000000002d */
[----:B-123--:R-:W-:Y:S06]  /*0fb0*/  BRA `(.L_x_484) ;  /* 0x0000000000347947 */ /* 0x00efec0003800000 */
.L_x_483:
        /* <DEDUP_REMOVED lines=12> */
[----:B-123--:R-:W-:-:S07]  /*1080*/  PRMT R40, R15, 0x7610, R40 ;  /* 0x000076100f287816 */ /* 0x00efce0000000028 */
.L_x_484:
[----:B------:R-:W-:Y:S05]  /*1090*/  BSYNC.RECONVERGENT B0 ;  /* 0x0000000000007941 */ /* 0x000fea0003800200 */
.L_x_482:
[----:B------:R-:W-:Y:S02]  /*10a0*/  ISETP.GE.AND P1, PT, R29, R28, PT ;  /* 0x0000001c1d00720c */ /* 0x000fe40003f26270 */
[----:B------:R-:W-:-:S11]  /*10b0*/  PLOP3.LUT P0, PT, PT, PT, PT, 0x8, 0x80 ;  /* 0x000000000080781c */ /* 0x000fd60003f0e170 */
[----:B------:R-:W-:-:S04]  /*10c0*/  @!P1 ISETP.GE.AND P2, PT, R6, R10, PT ;  /* 0x0000000a0600920c */ /* 0x000fc80003f46270 */
[----:B------:R-:W-:Y:S02]  /*10d0*/  @!P1 ISETP.GE.OR P0, PT, R30, R27, !P2 ;  /* 0x0000001b1e00920c */ /* 0x000fe40005706670 */
[C---:B------:R-:W-:Y:S01]  /*10e0*/  ISETP.GE.U32.AND P1, PT, R26.reuse, 0x81, PT ;  /* 0x000000811a00780c */ /* 0x040fe20003f26070 */
[----:B------:R-:W-:Y:S01]  /*10f0*/  IMAD.SHL.U32 R26, R26, 0x2, RZ ;  /* 0x000000021a1a7824 */ /* 0x000fe200078e00ff */
[----:B------:R-:W-:Y:S02]  /*1100*/  FSEL R8, R8, R12, P0 ;  /* 0x0000000c08087208 */ /* 0x000fe40000000000 */
[----:B------:R-:W-:Y:S02]  /*1110*/  FSEL R9, R9, R13, P0 ;  /* 0x0000000d09097208 */ /* 0x000fe40000000000 */
[----:B------:R-:W-:Y:S02]  /*1120*/  SEL R32, R45, R40, P0 ;  /* 0x000000282d207207 */ /* 0x000fe40000000000 */
[----:B------:R-:W-:-:S02]  /*1130*/  SEL R31, R46, R39, P0 ;  /* 0x000000272e1f7207 */ /* 0x000fc40000000000 */
[----:B------:R-:W-:Y:S02]  /*1140*/  SEL R27, R47, R38, P0 ;  /* 0x000000262f1b7207 */ /* 0x000fe40000000000 */
[----:B------:R-:W-:Y:S02]  /*1150*/  SEL R28, R48, R37, P0 ;  /* 0x00000025301c7207 */ /* 0x000fe40000000000 */
[----:B------:R-:W-:Y:S02]  /*1160*/  SEL R15, R43, R36, P0 ;  /* 0x000000242b0f7207 */ /* 0x000fe40000000000 */
[----:B------:R-:W-:Y:S02]  /*1170*/  SEL R30, R44, R35, P0 ;  /* 0x000000232c1e7207 */ /* 0x000fe40000000000 */
[----:B------:R-:W-:Y:S02]  /*1180*/  SEL R14, R41, R34, P0 ;  /* 0x00000022290e7207 */ /* 0x000fe40000000000 */
[----:B------:R-:W-:-:S02]  /*1190*/  SEL R29, R42, R33, P0 ;  /* 0x000000212a1d7207 */ /* 0x000fc40000000000 */
[----:B------:R-:W-:Y:S02]  /*11a0*/  FSEL R7, R7, R11, P0 ;  /* 0x0000000b07077208 */ /* 0x000fe40000000000 */
[----:B------:R-:W-:Y:S01]  /*11b0*/  SEL R6, R6, R10, P0 ;  /* 0x0000000a06067207 */ /* 0x000fe20000000000 */
[----:B------:R-:W-:Y:S06]  /*11c0*/  @!P1 BRA `(.L_x_485) ;  /* 0xfffffff400449947 */ /* 0x000fec000383ffff */
[----:B------:R-:W0:Y:S01]  /*11d0*/  LDCU.U8 UR4, c[0x0][0x380] ;  /* 0x00007000ff0477ac */ /* 0x000e220008000000 */
[----:B------:R-:W1:Y:S01]  /*11e0*/  S2R R11, SR_LANEID ;  /* 0x00000000000b7919 */ /* 0x000e620000000000 */
[----:B0-----:R-:W-:-:S04]  /*11f0*/  UPRMT UR4, UR4, 0x8880, URZ ;  /* 0x0000888004047896 */ /* 0x001fc800080000ff */
[----:B------:R-:W-:Y:S01]  /*1200*/  UISETP.NE.AND UP0, UPT, UR4, URZ, UPT ;  /* 0x000000ff0400728c */ /* 0x000fe2000bf05270 */
[----:B-1----:R-:W-:Y:S01]  /*1210*/  IMAD R11, R11, 0x18, R16 ;  /* 0x000000180b0b7824 */ /* 0x002fe200078e0210 */
[----:B------:R-:W-:Y:S07]  /*1220*/  BAR.SYNC.DEFER_BLOCKING 0x0 ;  /* 0x0000000000007b1d */ /* 0x000fee0000010000 */
[----:B------:R-:W-:Y:S05]  /*1230*/  BRA.U !UP0, `(.L_x_486) ;  /* 0x0000000108f07547 */ /* 0x000fea000b800000 */
[----:B------:R-:W-:Y:S01]  /*1240*/  LOP3.LUT R17, R17, 0xffff, RZ, 0xc0, !PT ;  /* 0x0000ffff11117812 */ /* 0x000fe200078ec0ff */
[----:B------:R-:W0:Y:S01]  /*1250*/  S2R R10, SR_CTAID.X ;  /* 0x00000000000a7919 */ /* 0x000e220000002500 */
[----:B------:R-:W-:Y:S01]  /*1260*/  LOP3.LUT R18, R18, 0xffff, RZ, 0xc0, !PT ;  /* 0x0000ffff12127812 */ /* 0x000fe200078ec0ff */
[----:B------:R-:W1:Y:S01]  /*1270*/  LDC.64 R12, c[0x0][0x398] ;  /* 0x0000e600ff0c7b82 */ /* 0x000e620000000a00 */
[----:B------:R-:W-:Y:S01]  /*1280*/  LOP3.LUT R24, R24, 0xffff, RZ, 0xc0, !PT ;  /* 0x0000ffff18187812 */ /* 0x000fe200078ec0ff */
[----:B------:R-:W-:Y:S01]  /*1290*/  STS.64 [R11], R4 ;  /* 0x000000040b007388 */ /* 0x000fe20000000a00 */
[----:B------:R-:W-:Y:S02]  /*12a0*/  PRMT R18, R17, 0x3340, R18 ;  /* 0x0000334011127816 */ /* 0x000fe40000000012 */
[----:B------:R-:W-:Y:S01]  /*12b0*/  LOP3.LUT R23, R23, 0xffff, RZ, 0xc0, !PT ;  /* 0x0000ffff17177812 */ /* 0x000fe200078ec0ff */
[----:B------:R-:W2:Y:S01]  /*12c0*/  S2R R17, SR_TID.X ;  /* 0x0000000000117919 */ /* 0x000ea20000002100 */
[----:B------:R-:W-:-:S02]  /*12d0*/  LOP3.LUT R22, R22, 0xffff, RZ, 0xc0, !PT ;  /* 0x0000ffff16167812 */ /* 0x000fc400078ec0ff */
[----:B------:R-:W-:Y:S01]  /*12e0*/  LOP3.LUT R21, R21, 0xffff, RZ, 0xc0, !PT ;  /* 0x0000ffff15157812 */ /* 0x000fe200078ec0ff */
[----:B------:R-:W-:Y:S01]  /*12f0*/  STS.64 [R11+0x8], R2 ;  /* 0x000008020b007388 */ /* 0x000fe20000000a00 */
[----:B------:R-:W-:Y:S02]  /*1300*/  LOP3.LUT R20, R20, 0xffff, RZ, 0xc0, !PT ;  /* 0x0000ffff14147812 */ /* 0x000fe400078ec0ff */
[----:B------:R-:W-:Y:S01]  /*1310*/  LOP3.LUT R19, R19, 0xffff, RZ, 0xc0, !PT ;  /* 0x0000ffff13137812 */ /* 0x000fe200078ec0ff */
[----:B------:R0:W-:Y:S01]  /*1320*/  STS.64 [R11+0x18], R6 ;  /* 0x000018060b007388 */ /* 0x0001e20000000a00 */
[----:B------:R-:W-:Y:S02]  /*1330*/  LOP3.LUT R32, R32, 0xffff, RZ, 0xc0, !PT ;  /* 0x0000ffff20207812 */ /* 0x000fe400078ec0ff */
[----:B------:R-:W-:Y:S01]  /*1340*/  LOP3.LUT R31, R31, 0xffff, RZ, 0xc0, !PT ;  /* 0x0000ffff1f1f7812 */ /* 0x000fe200078ec0ff */
[----:B------:R3:W-:Y:S01]  /*1350*/  STS.64 [R11+0x20], R8 ;  /* 0x000020080b007388 */ /* 0x0007e20000000a00 */
[----:B------:R-:W-:-:S02]  /*1360*/  LOP3.LUT R27, R27, 0xffff, RZ, 0xc0, !PT ;  /* 0x0000ffff1b1b7812 */ /* 0x000fc400078ec0ff */
[----:B------:R-:W-:Y:S02]  /*1370*/  LOP3.LUT R28, R28, 0xffff, RZ, 0xc0, !PT ;  /* 0x0000ffff1c1c7812 */ /* 0x000fe400078ec0ff */
[----:B------:R-:W-:Y:S02]  /*1380*/  LOP3.LUT R15, R15, 0xffff, RZ, 0xc0, !PT ;  /* 0x0000ffff0f0f7812 */ /* 0x000fe400078ec0ff */
[----:B------:R-:W-:Y:S02]  /*1390*/  LOP3.LUT R30, R30, 0xffff, RZ, 0xc0, !PT ;  /* 0x0000ffff1e1e7812 */ /* 0x000fe400078ec0ff */
[----:B------:R-:W-:Y:S02]  /*13a0*/  LOP3.LUT R14, R14, 0xffff, RZ, 0xc0, !PT ;  /* 0x0000ffff0e0e7812 */ /* 0x000fe400078ec0ff */
[----:B------:R-:W-:Y:S01]  /*13b0*/  LOP3.LUT R29, R29, 0xffff, RZ, 0xc0, !PT ;  /* 0x0000ffff1d1d7812 */ /* 0x000fe200078ec0ff */
[----:B0-----:R-:W-:Y:S01]  /*13c0*/  IMAD.WIDE.U32 R6, R10, 0x200, RZ ;  /* 0x000002000a067825 */ /* 0x001fe200078e00ff */
[----:B------:R-:W-:-:S02]  /*13d0*/  PRMT R23, R23, 0x3340, R24 ;  /* 0x0000334017177816 */ /* 0x000fc40000000018 */
[----:B------:R-:W-:Y:S02]  /*13e0*/  PRMT R22, R21, 0x3340, R22 ;  /* 0x0000334015167816 */ /* 0x000fe40000000016 */
[----:B------:R-:W-:Y:S02]  /*13f0*/  PRMT R19, R19, 0x3340, R20 ;  /* 0x0000334013137816 */ /* 0x000fe40000000014 */
[----:B------:R-:W-:Y:S01]  /*1400*/  PRMT R31, R31, 0x3340, R32 ;  /* 0x000033401f1f7816 */ /* 0x000fe20000000020 */
[----:B--2---:R-:W-:Y:S01]  /*1410*/  IMAD.SHL.U32 R0, R17, 0x2, RZ ;  /* 0x0000000211007824 */ /* 0x004fe200078e00ff */
[----:B------:R-:W-:Y:S02]  /*1420*/  PRMT R28, R28, 0x3340, R27 ;  /* 0x000033401c1c7816 */ /* 0x000fe4000000001b */
[----:B------:R-:W-:Y:S02]  /*1430*/  PRMT R15, R30, 0x3340, R15 ;  /* 0x000033401e0f7816 */ /* 0x000fe4000000000f */
[----:B------:R-:W-:-:S02]  /*1440*/  PRMT R14, R29, 0x3340, R14 ;  /* 0x000033401d0e7816 */ /* 0x000fc4000000000e */
[----:B------:R-:W-:Y:S02]  /*1450*/  PRMT R23, R22, 0x5410, R23 ;  /* 0x0000541016177816 */ /* 0x000fe40000000017 */
[----:B------:R-:W-:Y:S02]  /*1460*/  PRMT R22, R18, 0x5410, R19 ;  /* 0x0000541012167816 */ /* 0x000fe40000000013 */
[----:B------:R-:W-:Y:S02]  /*1470*/  PRMT R31, R28, 0x5410, R31 ;  /* 0x000054101c1f7816 */ /* 0x000fe4000000001f */
[----:B------:R-:W-:Y:S01]  /*1480*/  PRMT R30, R14, 0x5410, R15 ;  /* 0x000054100e1e7816 */ /* 0x000fe2000000000f */
[----:B------:R-:W-:Y:S01]  /*1490*/  STS.64 [R11+0x10], R22 ;  /* 0x000010160b007388 */ /* 0x000fe20000000a00 */
[----:B------:R-:W-:Y:S02]  /*14a0*/  LOP3.LUT R0, R0, 0x7c0, RZ, 0xc0, !PT ;  /* 0x000007c000007812 */ /* 0x000fe400078ec0ff */
[----:B---3--:R-:W-:Y:S01]  /*14b0*/  LOP3.LUT R9, R6, 0x1f, R17, 0xf8, !PT ;  /* 0x0000001f06097812 */ /* 0x008fe200078ef811 */
[----:B------:R-:W-:Y:S01]  /*14c0*/  STS.64 [R11+0x28], R30 ;  /* 0x0000281e0b007388 */ /* 0x000fe20000000a00 */
[----:B------:R-:W-:-:S03]  /*14d0*/  NOP ;  /* 0x0000000000007918 */ /* 0x000fc60000000000 */
[----:B------:R-:W0:Y:S01]  /*14e0*/  LDS.64 R14, [R16] ;  /* 0x00000000100e7984 */ /* 0x000e220000000a00 */
[----:B------:R-:W-:-:S03]  /*14f0*/  IADD3 R9, P0, PT, R0, R9, RZ ;  /* 0x0000000900097210 */ /* 0x000fc60007f1e0ff */
[----:B------:R-:W2:Y:S02]  /*1500*/  LDS.64 R4, [R16+0x8] ;  /* 0x0000080010047984 */ /* 0x000ea40000000a00 */
[----:B------:R-:W-:Y:S02]  /*1510*/  IMAD.X R0, RZ, RZ, R7, P0 ;  /* 0x000000ffff007224 */ /* 0x000fe400000e0607 */
[----:B------:R-:W3:Y:S01]  /*1520*/  LDS.64 R18, [R16+0x10] ;  /* 0x0000100010127984 */ /* 0x000ee20000000a00 */
[----:B-1----:R-:W-:-:S03]  /*1530*/  IMAD.WIDE.U32 R6, R9, 0x18, R12 ;  /* 0x0000001809067825 */ /* 0x002fc600078e000c */
[----:B------:R-:W1:Y:S01]  /*1540*/  LDS.64 R20, [R16+0x300] ;  /* 0x0003000010147984 */ /* 0x000e620000000a00 */
[----:B------:R-:W-:-:S03]  /*1550*/  IMAD R9, R0, 0x18, RZ ;  /* 0x0000001800097824 */ /* 0x000fc600078e02ff */
[----:B------:R-:W4:Y:S01]  /*1560*/  LDS.64 R2, [R16+0x308] ;  /* 0x0003080010027984 */ /* 0x000f220000000a00 */
[----:B------:R-:W-:-:S03]  /*1570*/  IMAD.IADD R7, R7, 0x1, R9 ;  /* 0x0000000107077824 */ /* 0x000fc600078e0209 */
[----:B------:R-:W5:Y:S04]  /*1580*/  LDS.64 R24, [R16+0x310] ;  /* 0x0003100010187984 */ /* 0x000f680000000a00 */
[----:B0-----:R-:W-:Y:S04]  /*1590*/  STG.E.64 desc[UR8][R6.64], R14 ;  /* 0x0000000e06007986 */ /* 0x001fe8000c101b08 */
[----:B--2---:R-:W-:Y:S04]  /*15a0*/  STG.E.64 desc[UR8][R6.64+0x8], R4 ;  /* 0x0000080406007986 */ /* 0x004fe8000c101b08 */
[----:B---3--:R-:W-:Y:S04]  /*15b0*/  STG.E.64 desc[UR8][R6.64+0x10], R18 ;  /* 0x0000101206007986 */ /* 0x008fe8000c101b08 */
[----:B-1----:R-:W-:Y:S04]  /*15c0*/  STG.E.64 desc[UR8][R6.64+0x300], R20 ;  /* 0x0003001406007986 */ /* 0x002fe8000c101b08 */
[----:B----4-:R-:W-:Y:S04]  /*15d0*/  STG.E.64 desc[UR8][R6.64+0x308], R2 ;  /* 0x0003080206007986 */ /* 0x010fe8000c101b08 */
[----:B-----5:R-:W-:Y:S01]  /*15e0*/  STG.E.64 desc[UR8][R6.64+0x310], R24 ;  /* 0x0003101806007986 */ /* 0x020fe2000c101b08 */
[----:B------:R-:W-:Y:S05]  /*15f0*/  EXIT ;  /* 0x000000000000794d */ /* 0x000fea0003800000 */
.L_x_486:
[----:B------:R-:W0:Y:S01]  /*1600*/  S2R R0, SR_TID.X ;  /* 0x0000000000007919 */ /* 0x000e220000002100 */
[----:B------:R-:W-:Y:S01]  /*1610*/  LOP3.LUT R24, R24, 0xffff, RZ, 0xc0, !PT ;  /* 0x0000ffff18187812 */ /* 0x000fe200078ec0ff */
[----:B------:R-:W1:Y:S01]  /*1620*/  LDC.64 R12, c[0x0][0x3b0] ;  /* 0x0000ec00ff0c7b82 */ /* 0x000e620000000a00 */
[----:B------:R-:W-:Y:S01]  /*1630*/  LOP3.LUT R23, R23, 0xffff, RZ, 0xc0, !PT ;  /* 0x0000ffff17177812 */ /* 0x000fe200078ec0ff */
[----:B------:R-:W-:Y:S01]  /*1640*/  STS.64 [R11], R4 ;  /* 0x000000040b007388 */ /* 0x000fe20000000a00 */
[----:B------:R-:W-:Y:S02]  /*1650*/  LOP3.LUT R22, R22, 0xffff, RZ, 0xc0, !PT ;  /* 0x0000ffff16167812 */ /* 0x000fe400078ec0ff */
[----:B------:R-:W-:Y:S01]  /*1660*/  LOP3.LUT R21, R21, 0xffff, RZ, 0xc0, !PT ;  /* 0x0000ffff15157812 */ /* 0x000fe200078ec0ff */
[----:B------:R-:W-:Y:S01]  /*1670*/  STS.64 [R11+0x8], R2 ;  /* 0x000008020b007388 */ /* 0x000fe20000000a00 */
[----:B------:R-:W-:Y:S02]  /*1680*/  LOP3.LUT R20, R20, 0xffff, RZ, 0xc0, !PT ;  /* 0x0000ffff14147812 */ /* 0x000fe400078ec0ff */
[----:B------:R-:W-:Y:S01]  /*1690*/  LOP3.LUT R19, R19, 0xffff, RZ, 0xc0, !PT ;  /* 0x0000ffff13137812 */ /* 0x000fe200078ec0ff */
[----:B------:R0:W-:Y:S01]  /*16a0*/  STS.64 [R11+0x18], R6 ;  /* 0x000018060b007388 */ /* 0x0001e20000000a00 */
[----:B------:R-:W-:-:S02]  /*16b0*/  LOP3.LUT R18, R18, 0xffff, RZ, 0xc0, !PT ;  /* 0x0000ffff12127812 */ /* 0x000fc400078ec0ff */
[----:B------:R-:W-:Y:S01]  /*16c0*/  LOP3.LUT R17, R17, 0xffff, RZ, 0xc0, !PT ;  /* 0x0000ffff11117812 */ /* 0x000fe200078ec0ff */
[----:B------:R-:W-:Y:S01]  /*16d0*/  STS.64 [R11+0x20], R8 ;  /* 0x000020080b007388 */ /* 0x000fe20000000a00 */
[----:B------:R-:W-:Y:S02]  /*16e0*/  LOP3.LUT R32, R32, 0xffff, RZ, 0xc0, !PT ;  /* 0x0000ffff20207812 */ /* 0x000fe400078ec0ff */
[----:B------:R-:W-:Y:S02]  /*16f0*/  LOP3.LUT R31, R31, 0xffff, RZ, 0xc0, !PT ;  /* 0x0000ffff1f1f7812 */ /* 0x000fe400078ec0ff */
[----:B------:R-:W-:Y:S02]  /*1700*/  LOP3.LUT R27, R27, 0xffff, RZ, 0xc0, !PT ;  /* 0x0000ffff1b1b7812 */ /* 0x000fe400078ec0ff */
[----:B------:R-:W-:Y:S02]  /*1710*/  LOP3.LUT R28, R28, 0xffff, RZ, 0xc0, !PT ;  /* 0x0000ffff1c1c7812 */ /* 0x000fe400078ec0ff */
[----:B------:R-:W-:-:S02]  /*1720*/  LOP3.LUT R15, R15, 0xffff, RZ, 0xc0, !PT ;  /* 0x0000ffff0f0f7812 */ /* 0x000fc400078ec0ff */
[----:B------:R-:W-:Y:S02]  /*1730*/  LOP3.LUT R30, R30, 0xffff, RZ, 0xc0, !PT ;  /* 0x0000ffff1e1e7812 */ /* 0x000fe400078ec0ff */
[----:B------:R-:W-:Y:S02]  /*1740*/  LOP3.LUT R14, R14, 0xffff, RZ, 0xc0, !PT ;  /* 0x0000ffff0e0e7812 */ /* 0x000fe400078ec0ff */
[----:B------:R-:W-:Y:S01]  /*1750*/  LOP3.LUT R29, R29, 0xffff, RZ, 0xc0, !PT ;  /* 0x0000ffff1d1d7812 */ /* 0x000fe200078ec0ff */
[----:B0-----:R-:W-:Y:S01]  /*1760*/  IMAD.SHL.U32 R6, R0, 0x2, RZ ;  /* 0x0000000200067824 */ /* 0x001fe200078e00ff */
[----:B------:R-:W-:Y:S02]  /*1770*/  PRMT R23, R23, 0x3340, R24 ;  /* 0x0000334017177816 */ /* 0x000fe40000000018 */
[----:B------:R-:W-:Y:S02]  /*1780*/  PRMT R22, R21, 0x3340, R22 ;  /* 0x0000334015167816 */ /* 0x000fe40000000016 */
[----:B------:R-:W-:-:S02]  /*1790*/  PRMT R19, R19, 0x3340, R20 ;  /* 0x0000334013137816 */ /* 0x000fc40000000014 */
[----:B------:R-:W-:Y:S02]  /*17a0*/  PRMT R18, R17, 0x3340, R18 ;  /* 0x0000334011127816 */ /* 0x000fe40000000012 */
[----:B------:R-:W-:Y:S01]  /*17b0*/  PRMT R31, R31, 0x3340, R32 ;  /* 0x000033401f1f7816 */ /* 0x000fe20000000020 */
[----:B------:R-:W0:Y:S01]  /*17c0*/  S2R R17, SR_CTAID.X ;  /* 0x0000000000117919 */ /* 0x000e220000002500 */
[----:B------:R-:W-:Y:S02]  /*17d0*/  PRMT R28, R28, 0x3340, R27 ;  /* 0x000033401c1c7816 */ /* 0x000fe4000000001b */
[----:B------:R-:W-:Y:S02]  /*17e0*/  PRMT R15, R30, 0x3340, R15 ;  /* 0x000033401e0f7816 */ /* 0x000fe4000000000f */
[----:B------:R-:W-:Y:S02]  /*17f0*/  PRMT R14, R29, 0x3340, R14 ;  /* 0x000033401d0e7816 */ /* 0x000fe4000000000e */
[----:B------:R-:W-:-:S02]  /*1800*/  PRMT R23, R22, 0x5410, R23 ;  /* 0x0000541016177816 */ /* 0x000fc40000000017 */
[----:B------:R-:W-:Y:S02]  /*1810*/  PRMT R22, R18, 0x5410, R19 ;  /* 0x0000541012167816 */ /* 0x000fe40000000013 */
[----:B------:R-:W-:Y:S02]  /*1820*/  PRMT R31, R28, 0x5410, R31 ;  /* 0x000054101c1f7816 */ /* 0x000fe4000000001f */
[----:B------:R-:W-:Y:S01]  /*1830*/  PRMT R30, R14, 0x5410, R15 ;  /* 0x000054100e1e7816 */ /* 0x000fe2000000000f */
[----:B------:R-:W-:Y:S01]  /*1840*/  STS.64 [R11+0x10], R22 ;  /* 0x000010160b007388 */ /* 0x000fe20000000a00 */
[----:B------:R-:W-:-:S03]  /*1850*/  LOP3.LUT R7, R6, 0x7c0, RZ, 0xc0, !PT ;  /* 0x000007c006077812 */ /* 0x000fc600078ec0ff */
[----:B------:R2:W-:Y:S01]  /*1860*/  STS.64 [R11+0x28], R30 ;  /* 0x0000281e0b007388 */ /* 0x0005e20000000a00 */
[----:B------:R-:W-:-:S03]  /*1870*/  NOP ;  /* 0x0000000000007918 */ /* 0x000fc60000000000 */
[----:B------:R-:W3:Y:S01]  /*1880*/  LDS.64 R14, [R16] ;  /* 0x00000000100e7984 */ /* 0x000ee20000000a00 */
[----:B------:R-:W-:Y:S01]  /*1890*/  LOP3.LUT R6, R7, 0x1f, R0, 0xf8, !PT ;  /* 0x0000001f07067812 */ /* 0x000fe200078ef800 */
[----:B------:R-:W-:Y:S02]  /*18a0*/  IMAD.MOV.U32 R7, RZ, RZ, RZ ;  /* 0x000000ffff077224 */ /* 0x000fe400078e00ff */
[----:B------:R-:W4:Y:S02]  /*18b0*/  LDS.64 R2, [R16+0x8] ;  /* 0x0000080010027984 */ /* 0x000f240000000a00 */
[----:B0-----:R-:W-:Y:S02]  /*18c0*/  IMAD.WIDE.U32 R6, R17, 0x200, R6 ;  /* 0x0000020011067825 */ /* 0x001fe400078e0006 */
[----:B------:R-:W0:Y:S02]  /*18d0*/  LDS.64 R18, [R16+0x10] ;  /* 0x0000100010127984 */ /* 0x000e240000000a00 */
[----:B--2---:R-:W-:-:S02]  /*18e0*/  IMAD R11, R7, 0x18, RZ ;  /* 0x00000018070b7824 */ /* 0x004fc400078e02ff */
[----:B------:R-:W2:Y:S01]  /*18f0*/  LDS.64 R20, [R16+0x300] ;  /* 0x0003000010147984 */ /* 0x000ea20000000a00 */
[----:B-1----:R-:W-:-:S03]  /*1900*/  IMAD.WIDE.U32 R6, R6, 0x18, R12 ;  /* 0x0000001806067825 */ /* 0x002fc600078e000c */
[----:B------:R-:W1:Y:S01]  /*1910*/  LDS.64 R4, [R16+0x308] ;  /* 0x0003080010047984 */ /* 0x000e620000000a00 */
[----:B------:R-:W-:-:S03]  /*1920*/  IMAD.IADD R7, R7, 0x1, R11 ;  /* 0x0000000107077824 */ /* 0x000fc600078e020b */
[----:B------:R-:W5:Y:S04]  /*1930*/  LDS.64 R8, [R16+0x310] ;  /* 0x0003100010087984 */ /* 0x000f680000000a00 */
[----:B---3--:R-:W-:Y:S04]  /*1940*/  STG.E.64 desc[UR8][R6.64], R14 ;  /* 0x0000000e06007986 */ /* 0x008fe8000c101b08 */
[----:B----4-:R-:W-:Y:S04]  /*1950*/  STG.E.64 desc[UR8][R6.64+0x8], R2 ;  /* 0x0000080206007986 */ /* 0x010fe8000c101b08 */
[----:B0-----:R-:W-:Y:S04]  /*1960*/  STG.E.64 desc[UR8][R6.64+0x10], R18 ;  /* 0x0000101206007986 */ /* 0x001fe8000c101b08 */
[----:B--2---:R-:W-:Y:S04]  /*1970*/  STG.E.64 desc[UR8][R6.64+0x300], R20 ;  /* 0x0003001406007986 */ /* 0x004fe8000c101b08 */
[----:B-1----:R-:W-:Y:S04]  /*1980*/  STG.E.64 desc[UR8][R6.64+0x308], R4 ;  /* 0x0003080406007986 */ /* 0x002fe8000c101b08 */
[----:B-----5:R-:W-:Y:S01]  /*1990*/  STG.E.64 desc[UR8][R6.64+0x310], R8 ;  /* 0x0003100806007986 */ /* 0x020fe2000c101b08 */
[----:B------:R-:W-:Y:S05]  /*19a0*/  EXIT ;  /* 0x000000000000794d */ /* 0x000fea0003800000 */
.L_x_476:
[----:B------:R-:W0:Y:S01]  /*19b0*/  LDC.64 R18, c[0x0][0x388] ;  /* 0x0000e200ff127b82 */ /* 0x000e220000000a00 */
[----:B------:R-:W-:Y:S01]  /*19c0*/  IMAD R3, R3, 0x18, RZ ;  /* 0x0000001803037824 */ /* 0x000fe200078e02ff */
[----:B------:R-:W-:Y:S01]  /*19d0*/  ACQBULK ;  /* 0x000000000000782e */ /* 0x000fe20000000000 */
[----:B0-----:R-:W-:-:S04]  /*19e0*/  IMAD.WIDE.U32 R18, R2, 0x18, R18 ;  /* 0x0000001802127825 */ /* 0x001fc800078e0012 */
[----:B------:R-:W-:Y:S01]  /*19f0*/  IMAD.IADD R19, R19, 0x1, R3 ;  /* 0x0000000113137824 */ /* 0x000fe200078e0203 */
[----:B------:R-:W0:Y:S01]  /*1a00*/  S2R R9, SR_TID.X ;  /* 0x0000000000097919 */ /* 0x000e220000002100 */
[----:B------:R-:W1:Y:S03]  /*1a10*/  LDC R3, c[0x0][0x3a8] ;  /* 0x0000ea00ff037b82 */ /* 0x000e660000000800 */
[----:B------:R-:W2:Y:S04]  /*1a20*/  LDG.E.64 R22, desc[UR8][R18.64+0x8] ;  /* 0x0000080812167981 */ /* 0x000ea8000c1e1b00 */
[----:B------:R-:W3:Y:S01]  /*1a30*/  LDG.E.64 R6, desc[UR8][R18.64] ;  /* 0x0000000812067981 */ /* 0x000ee2000c1e1b00 */
[----:B------:R-:W-:-:S05]  /*1a40*/  IMAD.MOV R0, RZ, RZ, -R2 ;  /* 0x000000ffff007224 */ /* 0x000fca00078e0a02 */
[----:B-1----:R-:W-:Y:S01]  /*1a50*/  VIADDMNMX R0, R0, R3, 0x200, PT ;  /* 0x0000020000007446 */ /* 0x002fe20003800103 */
[----:B0-----:R-:W-:-:S05]  /*1a60*/  IMAD.SHL.U32 R11, R9, 0x2, RZ ;  /* 0x00000002090b7824 */ /* 0x001fca00078e00ff */
[----:B------:R-:W-:-:S04]  /*1a70*/  LOP3.LUT R8, R11, 0x7c0, RZ, 0xc0, !PT ;  /* 0x000007c00b087812 */ /* 0x000fc800078ec0ff */
[----:B------:R-:W-:-:S04]  /*1a80*/  LOP3.LUT R13, R8, 0x1f, R9, 0xf8, !PT ;  /* 0x0000001f080d7812 */ /* 0x000fc800078ef809 */
[C---:B------:R-:W-:Y:S01]  /*1a90*/  ISETP.GE.AND P0, PT, R13.reuse, R0, PT ;  /* 0x000000000d00720c */ /* 0x040fe20003f06270 */
[C---:B------:R-:W-:Y:S02]  /*1aa0*/  IMAD R21, R13.reuse, 0x18, RZ ;  /* 0x000000180d157824 */ /* 0x040fe400078e02ff */
[----:B------:R-:W-:-:S03]  /*1ab0*/  VIADD R13, R13, 0x20 ;  /* 0x000000200d0d7836 */ /* 0x000fc60000000000 */
[----:B------:R-:W-:-:S05]  /*1ac0*/  IADD3 R20, P1, PT, R21, R18, RZ ;  /* 0x0000001215147210 */ /* 0x000fca0007f3e0ff */
[----:B------:R-:W-:Y:S01]  /*1ad0*/  IMAD.X R21, RZ, RZ, R19, P1 ;  /* 0x000000ffff157224 */ /* 0x000fe200008e0613 */
[----:B------:R-:W-:Y:S01]  /*1ae0*/  ISETP.GE.AND P1, PT, R13, R0, PT ;  /* 0x000000000d00720c */ /* 0x000fe20003f26270 */
[----:B------:R-:W4:Y:S04]  /*1af0*/  LDG.E.64 R18, desc[UR8][R18.64+0x10] ;  /* 0x0000100812127981 */ /* 0x000f28000c1e1b00 */
[----:B------:R-:W5:Y:S08]  /*1b00*/  @!P0 LDG.E.64 R2, desc[UR8][R20.64+0x10] ;  /* 0x0000100814028981 */ /* 0x000f70000c1e1b00 */
[----:B------:R-:W5:Y:S01]  /*1b10*/  @!P1 LDG.E.64 R16, desc[UR8][R20.64+0x310] ;  /* 0x0003100814109981 */ /* 0x000f62000c1e1b00 */
[----:B--2---:R-:W-:-:S02]  /*1b20*/  IMAD.MOV.U32 R4, RZ, RZ, R22 ;  /* 0x000000ffff047224 */ /* 0x004fc400078e0016 */
[----:B------:R-:W-:Y:S02]  /*1b30*/  IMAD.MOV.U32 R5, RZ, RZ, R23 ;  /* 0x000000ffff057224 */ /* 0x000fe400078e0017 */
[----:B------:R-:W2:Y:S01]  /*1b40*/  @!P0 LDG.E.64 R22, desc[UR8][R20.64+0x8] ;  /* 0x0000080814168981 */ /* 0x000ea2000c1e1b00 */
[----:B---3--:R-:W-:Y:S02]  /*1b50*/  IMAD.MOV.U32 R14, RZ, RZ, R6 ;  /* 0x000000ffff0e7224 */ /* 0x008fe400078e0006 */
[----:B------:R-:W-:Y:S01]  /*1b60*/  IMAD.MOV.U32 R15, RZ, RZ, R7 ;  /* 0x000000ffff0f7224 */ /* 0x000fe200078e0007 */
[----:B------:R-:W3:Y:S04]  /*1b70*/  @!P1 LDG.E.64 R4, desc[UR8][R20.64+0x308] ;  /* 0x0003080814049981 */ /* 0x000ee8000c1e1b00 */
[----:B------:R-:W3:Y:S04]  /*1b80*/  @!P0 LDG.E.64 R6, desc[UR8][R20.64] ;  /* 0x0000000814068981 */ /* 0x000ee8000c1e1b00 */
[----:B------:R0:W3:Y:S01]  /*1b90*/  @!P1 LDG.E.64 R14, desc[UR8][R20.64+0x300] ;  /* 0x00030008140e9981 */ /* 0x0000e2000c1e1b00 */
[----:B------:R-:W1:Y:S01]  /*1ba0*/  S2R R25, SR_CgaCtaId ;  /* 0x0000000000197919 */ /* 0x000e620000008800 */
[----:B------:R-:W0:Y:S01]  /*1bb0*/  S2R R13, SR_LANEID ;  /* 0x00000000000d7919 */ /* 0x000e220000000000 */
[----:B------:R-:W-:-:S04]  /*1bc0*/  MOV R12, 0x400 ;  /* 0x00000400000c7802 */ /* 0x000fc80000000f00 */
[----:B-1----:R-:W-:Y:S01]  /*1bd0*/  LEA R12, R25, R12, 0x18 ;  /* 0x0000000c190c7211 */ /* 0x002fe200078ec0ff */
[----:B0-----:R-:W-:Y:S01]  /*1be0*/  IMAD.IADD R25, R8, 0x1, R13 ;  /* 0x0000000108197824 */ /* 0x001fe200078e020d */
[C---:B----4-:R-:W-:Y:S02]  /*1bf0*/  PRMT R31, R18.reuse, 0x7770, RZ ;  /* 0x00007770121f7816 */ /* 0x050fe400000000ff */
[C---:B------:R-:W-:Y:S01]  /*1c00*/  PRMT R30, R18.reuse, 0x7771, RZ ;  /* 0x00007771121e7816 */ /* 0x040fe200000000ff */
[----:B------:R-:W-:Y:S01]  /*1c10*/  IMAD R8, R25, 0x18, R12 ;  /* 0x0000001819087824 */ /* 0x000fe200078e020c */
[C---:B------:R-:W-:Y:S02]  /*1c20*/  PRMT R29, R18.reuse, 0x7772, RZ ;  /* 0x00007772121d7816 */ /* 0x040fe400000000ff */
[----:B------:R-:W-:Y:S02]  /*1c30*/  PRMT R28, R18, 0x7773, RZ ;  /* 0x00007773121c7816 */ /* 0x000fe400000000ff */
[----:B------:R-:W-:-:S02]  /*1c40*/  PRMT R27, R19, 0x7770, RZ ;  /* 0x00007770131b7816 */ /* 0x000fc400000000ff */
[C---:B------:R-:W-:Y:S02]  /*1c50*/  PRMT R26, R19.reuse, 0x7771, RZ ;  /* 0x00007771131a7816 */ /* 0x040fe400000000ff */
[C---:B------:R-:W-:Y:S02]  /*1c60*/  PRMT R25, R19.reuse, 0x7772, RZ ;  /* 0x0000777213197816 */ /* 0x040fe400000000ff */
[----:B------:R-:W-:Y:S02]  /*1c70*/  PRMT R24, R19, 0x7773, RZ ;  /* 0x0000777313187816 */ /* 0x000fe400000000ff */
[----:B------:R-:W-:Y:S02]  /*1c80*/  PRMT R10, R31, 0x7610, R10 ;  /* 0x000076101f0a7816 */ /* 0x000fe4000000000a */
[----:B------:R-:W-:Y:S02]  /*1c90*/  PRMT R18, R30, 0x7610, R18 ;  /* 0x000076101e127816 */ /* 0x000fe40000000012 */
[----:B------:R-:W-:-:S02]  /*1ca0*/  PRMT R20, R29, 0x7610, R20 ;  /* 0x000076101d147816 */ /* 0x000fc40000000014 */
[----:B------:R-:W-:Y:S02]  /*1cb0*/  PRMT R21, R28, 0x7610, R21 ;  /* 0x000076101c157816 */ /* 0x000fe40000000015 */
[C---:B-----5:R-:W-:Y:S02]  /*1cc0*/  @!P0 PRMT R31, R2.reuse, 0x7770, RZ ;  /* 0x00007770021f8816 */ /* 0x060fe400000000ff */
[C---:B------:R-:W-:Y:S02]  /*1cd0*/  @!P0 PRMT R30, R2.reuse, 0x7771, RZ ;  /* 0x00007771021e8816 */ /* 0x040fe400000000ff */
[C---:B------:R-:W-:Y:S02]  /*1ce0*/  @!P0 PRMT R29, R2.reuse, 0x7772, RZ ;  /* 0x00007772021d8816 */ /* 0x040fe400000000ff */
[----:B------:R-:W-:Y:S02]  /*1cf0*/  @!P0 PRMT R28, R2, 0x7773, RZ ;  /* 0x00007773021c8816 */ /* 0x000fe400000000ff */
[----:B------:R-:W-:-:S02]  /*1d00*/  PRMT R2, R27, 0x7610, R2 ;  /* 0x000076101b027816 */ /* 0x000fc40000000002 */
[----:B------:R-:W-:Y:S02]  /*1d10*/  PRMT R19, R26, 0x7610, R19 ;  /* 0x000076101a137816 */ /* 0x000fe40000000013 */
[C---:B------:R-:W-:Y:S02]  /*1d20*/  @!P0 PRMT R27, R3.reuse, 0x7770, RZ ;  /* 0x00007770031b8816 */ /* 0x040fe400000000ff */
[----:B------:R-:W-:Y:S02]  /*1d30*/  @!P0 PRMT R26, R3, 0x7771, RZ ;  /* 0x00007771031a8816 */ /* 0x000fe400000000ff */
[C---:B------:R-:W-:Y:S02]  /*1d40*/  @!P1 PRMT R10, R16.reuse, 0x7770, RZ ;  /* 0x00007770100a9816 */ /* 0x040fe400000000ff */
[C---:B------:R-:W-:Y:S02]  /*1d50*/  @!P1 PRMT R18, R16.reuse, 0x7771, RZ ;  /* 0x0000777110129816 */ /* 0x040fe400000000ff */
[----:B------:R-:W-:-:S02]  /*1d60*/  @!P1 PRMT R20, R16, 0x7772, RZ ;  /* 0x0000777210149816 */ /* 0x000fc400000000ff */
[----:B------:R-:W-:Y:S02]  /*1d70*/  @!P1 PRMT R21, R16, 0x7773, RZ ;  /* 0x0000777310159816 */ /* 0x000fe400000000ff */
[C---:B------:R-:W-:Y:S02]  /*1d80*/  @!P1 PRMT R2, R17.reuse, 0x7770, RZ ;  /* 0x0000777011029816 */ /* 0x040fe400000000ff */
[----:B------:R-:W-:Y:S02]  /*1d90*/  @!P1 PRMT R19, R17, 0x7771, RZ ;  /* 0x0000777111139816 */ /* 0x000fe400000000ff */
        /* <DEDUP_REMOVED lines=12> */
[----:B------:R-:W-:Y:S02]  /*1e60*/  PRMT R28, R29, 0x3340, R28 ;  /* 0x000033401d1c7816 */ /* 0x000fe4000000001c */
[----:B------:R-:W-:Y:S02]  /*1e70*/  PRMT R27, R27, 0x3340, R26 ;  /* 0x000033401b1b7816 */ /* 0x000fe4000000001a */
[----:B------:R-:W-:-:S02]  /*1e80*/  PRMT R20, R20, 0x3340, R21 ;  /* 0x0000334014147816 */ /* 0x000fc40000000015 */
[----:B------:R-:W-:Y:S02]  /*1e90*/  PRMT R19, R2, 0x3340, R19 ;  /* 0x0000334002137816 */ /* 0x000fe40000000013 */
[----:B------:R-:W-:Y:S01]  /*1ea0*/  PRMT R28, R31, 0x5410, R28 ;  /* 0x000054101f1c7816 */ /* 0x000fe2000000001c */
[----:B--2---:R0:W-:Y:S02]  /*1eb0*/  STS.64 [R8+0x8], R22 ;  /* 0x0000081608007388 */ /* 0x0041e40000000a00 */
[----:B0-----:R-:W-:Y:S02]  /*1ec0*/  PRMT R22, R25, 0x7610, R22 ;  /* 0x0000761019167816 */ /* 0x001fe40000000016 */
[----:B------:R-:W-:Y:S02]  /*1ed0*/  PRMT R23, R24, 0x7610, R23 ;  /* 0x0000761018177816 */ /* 0x000fe40000000017 */
[C---:B------:R-:W-:Y:S02]  /*1ee0*/  @!P0 PRMT R25, R3.reuse, 0x7772, RZ ;  /* 0x0000777203198816 */ /* 0x040fe400000000ff */
[----:B------:R-:W-:-:S02]  /*1ef0*/  @!P0 PRMT R24, R3, 0x7773, RZ ;  /* 0x0000777303188816 */ /* 0x000fc400000000ff */
[C---:B------:R-:W-:Y:S02]  /*1f00*/  @!P1 PRMT R22, R17.reuse, 0x7772, RZ ;  /* 0x0000777211169816 */ /* 0x040fe400000000ff */
[----:B------:R-:W-:Y:S02]  /*1f10*/  @!P1 PRMT R23, R17, 0x7773, RZ ;  /* 0x0000777311179816 */ /* 0x000fe400000000ff */
[----:B------:R-:W-:Y:S02]  /*1f20*/  LOP3.LUT R24, R24, 0xffff, RZ, 0xc0, !PT ;  /* 0x0000ffff18187812 */ /* 0x000fe400078ec0ff */
[----:B------:R-:W-:Y:S02]  /*1f30*/  LOP3.LUT R25, R25, 0xffff, RZ, 0xc0, !PT ;  /* 0x0000ffff19197812 */ /* 0x000fe400078ec0ff */
[----:B------:R-:W-:Y:S02]  /*1f40*/  LOP3.LUT R3, R10, 0xffff, RZ, 0xc0, !PT ;  /* 0x0000ffff0a037812 */ /* 0x000fe400078ec0ff */
[----:B------:R-:W-:-:S02]  /*1f50*/  LOP3.LUT R23, R23, 0xffff, RZ, 0xc0, !PT ;  /* 0x0000ffff17177812 */ /* 0x000fc400078ec0ff */
[----:B------:R-:W-:Y:S02]  /*1f60*/  LOP3.LUT R22, R22, 0xffff, RZ, 0xc0, !PT ;  /* 0x0000ffff16167812 */ /* 0x000fe400078ec0ff */
[----:B------:R-:W-:Y:S02]  /*1f70*/  PRMT R24, R25, 0x3340, R24 ;  /* 0x0000334019187816 */ /* 0x000fe40000000018 */
[----:B------:R-:W-:Y:S02]  /*1f80*/  PRMT R3, R3, 0x3340, R18 ;  /* 0x0000334003037816 */ /* 0x000fe40000000012 */
[----:B------:R-:W-:Y:S02]  /*1f90*/  PRMT R22, R22, 0x3340, R23 ;  /* 0x0000334016167816 */ /* 0x000fe40000000017 */
[----:B------:R-:W-:Y:S02]  /*1fa0*/  PRMT R29, R27, 0x5410, R24 ;  /* 0x000054101b1d7816 */ /* 0x000fe40000000018 */
[----:B------:R-:W-:-:S02]  /*1fb0*/  PRMT R20, R3, 0x5410, R20 ;  /* 0x0000541003147816 */ /* 0x000fc40000000014 */
[----:B------:R-:W-:Y:S01]  /*1fc0*/  PRMT R21, R19, 0x5410, R22 ;  /* 0x0000541013157816 */ /* 0x000fe20000000016 */
[----:B------:R-:W-:Y:S01]  /*1fd0*/  IMAD R24, R13, 0x18, R8 ;  /* 0x000000180d187824 */ /* 0x000fe200078e0208 */
[----:B---3--:R-:W-:Y:S04]  /*1fe0*/  STS.64 [R8+0x308], R4 ;  /* 0x0003080408007388 */ /* 0x008fe80000000a00 */
[----:B------:R-:W-:Y:S04]  /*1ff0*/  STS.64 [R8], R6 ;  /* 0x0000000608007388 */ /* 0x000fe80000000a00 */
[----:B------:R-:W-:Y:S04]  /*2000*/  STS.64 [R8+0x300], R14 ;  /* 0x0003000e08007388 */ /* 0x000fe80000000a00 */
        /* <DEDUP_REMOVED lines=8> */
[----:B------:R2:W3:Y:S01]  /*2090*/  LDS.64 R26, [R24+0x18] ;  /* 0x00001800181a7984 */ /* 0x0004e20000000a00 */
[----:B0-----:R-:W-:-:S02]  /*20a0*/  PRMT R6, R22, 0x7770, RZ ;  /* 0x0000777016067816 */ /* 0x001fc400000000ff */
[C---:B------:R-:W-:Y:S02]  /*20b0*/  PRMT R7, R22.reuse, 0x7771, RZ ;  /* 0x0000777116077816 */ /* 0x040fe400000000ff */
[----:B------:R-:W-:Y:S02]  /*20c0*/  PRMT R10, R22, 0x7772, RZ ;  /* 0x00007772160a7816 */ /* 0x000fe400000000ff */
[----:B------:R-:W-:Y:S02]  /*20d0*/  PRMT R13, R13, 0x5410, R6 ;  /* 0x000054100d0d7816 */ /* 0x000fe40000000006 */
[----:B------:R-:W-:Y:S02]  /*20e0*/  PRMT R14, R14, 0x5410, R7 ;  /* 0x000054100e0e7816 */ /* 0x000fe40000000007 */
[C---:B------:R-:W-:Y:S02]  /*20f0*/  PRMT R6, R23.reuse, 0x7770, RZ ;  /* 0x0000777017067816 */ /* 0x040fe400000000ff */
[----:B------:R-:W-:-:S02]  /*2100*/  PRMT R7, R23, 0x7771, RZ ;  /* 0x0000777117077816 */ /* 0x000fc400000000ff */
[----:B------:R-:W-:Y:S02]  /*2110*/  PRMT R15, R15, 0x5410, R10 ;  /* 0x000054100f0f7816 */ /* 0x000fe4000000000a */
[C---:B------:R-:W-:Y:S02]  /*2120*/  PRMT R10, R23.reuse, 0x7772, RZ ;  /* 0x00007772170a7816 */ /* 0x040fe400000000ff */
[----:B------:R-:W-:Y:S02]  /*2130*/  PRMT R22, R22, 0x7773, RZ ;  /* 0x0000777316167816 */ /* 0x000fe400000000ff */
[----:B------:R-:W-:Y:S02]  /*2140*/  PRMT R23, R23, 0x7773, RZ ;  /* 0x0000777317177816 */ /* 0x000fe400000000ff */
[----:B------:R-:W-:Y:S02]  /*2150*/  PRMT R29, R29, 0x5410, R6 ;  /* 0x000054101d1d7816 */ /* 0x000fe40000000006 */
[----:B------:R-:W-:-:S02]  /*2160*/  PRMT R30, R30, 0x5410, R7 ;  /* 0x000054101e1e7816 */ /* 0x000fc40000000007 */
[C---:B-1----:R-:W-:Y:S02]  /*2170*/  PRMT R6, R18.reuse, 0x7770, RZ ;  /* 0x0000777012067816 */ /* 0x042fe400000000ff */
[----:B------:R-:W-:Y:S02]  /*2180*/  PRMT R7, R18, 0x7771, RZ ;  /* 0x0000777112077816 */ /* 0x000fe400000000ff */
[----:B------:R-:W-:Y:S02]  /*2190*/  PRMT R28, R28, 0x5410, R22 ;  /* 0x000054101c1c7816 */ /* 0x000fe40000000016 */
[----:B------:R-:W-:Y:S02]  /*21a0*/  PRMT R32, R32, 0x5410, R23 ;  /* 0x0000541020207816 */ /* 0x000fe40000000017 */
[C---:B------:R-:W-:Y:S02]  /*21b0*/  PRMT R20, R18.reuse, 0x7772, RZ ;  /* 0x0000777212147816 */ /* 0x040fe400000000ff */
[----:B------:R-:W-:-:S02]  /*21c0*/  PRMT R21, R18, 0x7773, RZ ;  /* 0x0000777312157816 */ /* 0x000fc400000000ff */
[C---:B------:R-:W-:Y:S02]  /*21d0*/  PRMT R22, R19.reuse, 0x7770, RZ ;  /* 0x0000777013167816 */ /* 0x040fe400000000ff */
[C---:B------:R-:W-:Y:S02]  /*21e0*/  PRMT R23, R19.reuse, 0x7771, RZ ;  /* 0x0000777113177816 */ /* 0x040fe400000000ff */
[C---:B--2---:R-:W-:Y:S02]  /*21f0*/  PRMT R24, R19.reuse, 0x7772, RZ ;  /* 0x0000777213187816 */ /* 0x044fe400000000ff */
[----:B------:R-:W-:Y:S02]  /*2200*/  PRMT R25, R19, 0x7773, RZ ;  /* 0x0000777313197816 */ /* 0x000fe400000000ff */
[----:B------:R-:W-:Y:S02]  /*2210*/  PRMT R31, R31, 0x5410, R10 ;  /* 0x000054101f1f7816 */ /* 0x000fe4000000000a */
[----:B------:R-:W-:-:S02]  /*2220*/  PRMT R18, R6, 0x7610, R18 ;  /* 0x0000761006127816 */ /* 0x000fc40000000012 */
[----:B------:R-:W-:Y:S01]  /*2230*/  PRMT R19, R7, 0x7610, R19 ;  /* 0x0000761007137816 */ /* 0x000fe20000000013 */
[----:B------:R-:W-:Y:S01]  /*2240*/  BAR.SYNC.DEFER_BLOCKING 0x0 ;  /* 0x0000000000007b1d */ /* 0x000fe20000010000 */
[----:B------:R-:W-:-:S07]  /*2250*/  VIADD R7, R11, 0x1 ;  /* 0x000000010b077836 */ /* 0x000fce0000000000 */
[----:B------:R-:W-:Y:S01]  /*2260*/  PREEXIT ;  /* 0x000000000000782d */ /* 0x000fe20000000000 */
[----:B------:R-:W-:Y:S01]  /*2270*/  BSSY.RECONVERGENT B0, `(.L_x_487) ;  /* 0x0000035000007945 */ /* 0x000fe20003800200 */
[----:B------:R-:W-:-:S13]  /*2280*/  ISETP.GE.U32.AND P1, PT, R7, R0, PT ;  /* 0x000000000700720c */ /* 0x000fda0003f26070 */
[----:B---3--:R-:W-:Y:S01]  /*2290*/  @P1 IMAD.MOV.U32 R26, RZ, RZ, R4 ;  /* 0x000000ffff1a1224 */ /* 0x008fe200078e0004 */
[----:B------:R-:W-:Y:S01]  /*22a0*/  @P1 PRMT R28, R28, 0x5410, R21 ;  /* 0x000054101c1c1816 */ /* 0x000fe20000000015 */
[----:B------:R-:W-:Y:S01]  /*22b0*/  @P1 IMAD.MOV.U32 R16, RZ, RZ, R2 ;  /* 0x000000ffff101224 */ /* 0x000fe200078e0002 */
[----:B------:R-:W-:Y:S01]  /*22c0*/  @P1 PRMT R15, R15, 0x5410, R20 ;  /* 0x000054100f0f1816 */ /* 0x000fe20000000014 */
[----:B------:R-:W-:Y:S01]  /*22d0*/  @P1 IMAD.MOV.U32 R17, RZ, RZ, R3 ;  /* 0x000000ffff111224 */ /* 0x000fe200078e0003 */
[----:B------:R-:W-:Y:S01]  /*22e0*/  ISETP.GE.AND P0, PT, R26, R4, PT ;  /* 0x000000041a00720c */ /* 0x000fe20003f06270 */
[----:B------:R-:W-:Y:S01]  /*22f0*/  @P1 IMAD.MOV.U32 R27, RZ, RZ, R5 ;  /* 0x000000ffff1b1224 */ /* 0x000fe200078e0005 */
[----:B------:R-:W-:Y:S01]  /*2300*/  @P1 PRMT R31, R31, 0x5410, R24 ;  /* 0x000054101f1f1816 */ /* 0x000fe20000000018 */
[----:B------:R-:W-:Y:S01]  /*2310*/  IMAD.MOV.U32 R10, RZ, RZ, R16 ;  /* 0x000000ffff0a7224 */ /* 0x000fe200078e0010 */
[----:B------:R-:W-:Y:S01]  /*2320*/  ISETP.GE.U32.OR P0, PT, R11, R0, P0 ;  /* 0x000000000b00720c */ /* 0x000fe20000706470 */
[----:B------:R-:W-:Y:S01]  /*2330*/  IMAD.MOV.U32 R11, RZ, RZ, R17 ;  /* 0x000000ffff0b7224 */ /* 0x000fe200078e0011 */
[----:B------:R-:W-:Y:S01]  /*2340*/  @P1 PRMT R29, R29, 0x5410, R22 ;  /* 0x000054101d1d1816 */ /* 0x000fe20000000016 */
[----:B------:R-:W-:Y:S01]  /*2350*/  IMAD.MOV.U32 R7, RZ, RZ, R27 ;  /* 0x000000ffff077224 */ /* 0x000fe200078e001b */
[----:B------:R-:W-:Y:S01]  /*2360*/  @P1 PRMT R13, R13, 0x5410, R18 ;  /* 0x000054100d0d1816 */ /* 0x000fe20000000012 */
[----:B------:R-:W-:Y:S01]  /*2370*/  IMAD.MOV.U32 R6, RZ, RZ, R26 ;  /* 0x000000ffff067224 */ /* 0x000fe200078e001a */
[----:B------:R-:W-:-:S02]  /*2380*/  PRMT R15, R28, 0x7632, R15 ;  /* 0x000076321c0f7816 */ /* 0x000fc4000000000f */
[----:B------:R-:W-:Y:S02]  /*2390*/  @P1 PRMT R30, R30, 0x5410, R23 ;  /* 0x000054101e1e1816 */ /* 0x000fe40000000017 */
[----:B------:R-:W-:Y:S02]  /*23a0*/  @P1 PRMT R32, R32, 0x5410, R25 ;  /* 0x0000541020201816 */ /* 0x000fe40000000019 */
[----:B------:R-:W-:Y:S02]  /*23b0*/  @P1 PRMT R14, R14, 0x5410, R19 ;  /* 0x000054100e0e1816 */ /* 0x000fe40000000013 */
[----:B------:R-:W-:Y:S02]  /*23c0*/  PRMT R29, R31, 0x7632, R29 ;  /* 0x000076321f1d7816 */ /* 0x000fe4000000001d */
[----:B------:R-:W-:Y:S02]  /*23d0*/  PRMT R13, R15, 0x7632, R13 ;  /* 0x000076320f0d7816 */ /* 0x000fe4000000000d */
[----:B------:R-:W-:-:S02]  /*23e0*/  PRMT R31, R30, 0x7632, R31 ;  /* 0x000076321e1f7816 */ /* 0x000fc4000000001f */
[----:B------:R-:W-:Y:S02]  /*23f0*/  PRMT R32, R32, 0x7632, R32 ;  /* 0x0000763220207816 */ /* 0x000fe40000000020 */
        /* <DEDUP_REMOVED lines=28> */
.L_x_488:
[----:B------:R-:W-:Y:S05]  /*25c0*/  BSYNC.RECONVERGENT B0 ;  /* 0x0000000000007941 */ /* 0x000fea0003800200 */
.L_x_487:
[----:B------:R-:W-:Y:S01]  /*25d0*/  IMAD R27, R9, 0x30, R12 ;  /* 0x00000030091b7824 */ /* 0x000fe200078e020c */
[----:B------:R-:W-:-:S06]  /*25e0*/  UMOV UR4, 0x2 ;  /* 0x0000000200047882 */ /* 0x000fcc0000000000 */
.L_x_495:
[----:B------:R-:W-:Y:S01]  /*25f0*/  BAR.SYNC.DEFER_BLOCKING 0x0 ;  /* 0x0000000000007b1d */ /* 0x000fe20000010000 */
[----:B------:R-:W-:Y:S01]  /*2600*/  UIADD3 UR5, UPT, UPT, -UR4, URZ, URZ ;  /* 0x000000ff04057290 */ /* 0x000fe2000fffe1ff */
[----:B------:R-:W-:Y:S02]  /*2610*/  LOP3.LUT R22, R22, 0xffff, RZ, 0xc0, !PT ;  /* 0x0000ffff16167812 */ /* 0x000fe400078ec0ff */
[----:B------:R-:W-:Y:S02]  /*2620*/  LOP3.LUT R23, R23, 0xffff, RZ, 0xc0, !PT ;  /* 0x0000ffff17177812 */ /* 0x000fe400078ec0ff */
[----:B------:R-:W-:Y:S01]  /*2630*/  LOP3.LUT R21, R21, 0xffff, RZ, 0xc0, !PT ;  /* 0x0000ffff15157812 */ /* 0x000fe200078ec0ff */
[----:B------:R-:W-:Y:S01]  /*2640*/  BSSY.RECONVERGENT B0, `(.L_x_489) ;  /* 0x0000046000007945 */ /* 0x000fe20003800200 */
[----:B------:R-:W-:Y:S01]  /*2650*/  LOP3.LUT R12, R9, UR5, RZ, 0xc0, !PT ;  /* 0x00000005090c7c12 */ /* 0x000fe2000f8ec0ff */
[----:B------:R-:W-:Y:S01]  /*2660*/  UIADD3 UR5, UPT, UPT, UR4, -0x1, URZ ;  /* 0xffffffff04057890 */ /* 0x000fe2000fffe0ff */
[----:B------:R-:W-:-:S02]  /*2670*/  LOP3.LUT R20, R20, 0xffff, RZ, 0xc0, !PT ;  /* 0x0000ffff14147812 */ /* 0x000fc400078ec0ff */
[----:B------:R-:W-:Y:S02]  /*2680*/  PRMT R23, R22, 0x3340, R23 ;  /* 0x0000334016177816 */ /* 0x000fe40000000017 */
[----:B------:R-:W0:Y:S01]  /*2690*/  S2R R22, SR_CgaCtaId ;  /* 0x0000000000167919 */ /* 0x000e220000008800 */
[----:B------:R-:W-:Y:S02]  /*26a0*/  LOP3.LUT R16, R9, UR5, RZ, 0xc0, !PT ;  /* 0x0000000509107c12 */ /* 0x000fe4000f8ec0ff */
[----:B------:R-:W-:Y:S02]  /*26b0*/  LOP3.LUT R19, R19, 0xffff, RZ, 0xc0, !PT ;  /* 0x0000ffff13137812 */ /* 0x000fe400078ec0ff */
[----:B------:R-:W-:Y:S01]  /*26c0*/  LOP3.LUT R18, R18, 0xffff, RZ, 0xc0, !PT ;  /* 0x0000ffff12127812 */ /* 0x000fe200078ec0ff */
[----:B------:R-:W-:Y:S01]  /*26d0*/  IMAD.SHL.U32 R17, R16, 0x2, RZ ;  /* 0x0000000210117824 */ /* 0x000fe200078e00ff */
[----:B------:R-:W-:Y:S02]  /*26e0*/  LOP3.LUT R16, R13, 0xffff, RZ, 0xc0, !PT ;  /* 0x0000ffff0d107812 */ /* 0x000fe400078ec0ff */
[----:B------:R-:W-:Y:S01]  /*26f0*/  LOP3.LUT R14, R14, 0xffff, RZ, 0xc0, !PT ;  /* 0x0000ffff0e0e7812 */ /* 0x000fe200078ec0ff */
[----:B------:R1:W-:Y:S01]  /*2700*/  STS.64 [R27], R4 ;  /* 0x000000041b007388 */ /* 0x0003e20000000a00 */
[----:B------:R-:W-:-:S02]  /*2710*/  LOP3.LUT R13, R28, 0xffff, RZ, 0xc0, !PT ;  /* 0x0000ffff1c0d7812 */ /* 0x000fc400078ec0ff */
[----:B------:R-:W-:Y:S01]  /*2720*/  PRMT R19, R18, 0x3340, R19 ;  /* 0x0000334012137816 */ /* 0x000fe20000000013 */
[----:B------:R2:W-:Y:S01]  /*2730*/  STS.64 [R27+0x8], R2 ;  /* 0x000008021b007388 */ /* 0x0005e20000000a00 */
[----:B------:R-:W-:Y:S02]  /*2740*/  PRMT R14, R13, 0x3340, R14 ;  /* 0x000033400d0e7816 */ /* 0x000fe4000000000e */
[----:B------:R-:W-:Y:S01]  /*2750*/  LOP3.LUT R32, R32, 0xffff, RZ, 0xc0, !PT ;  /* 0x0000ffff20207812 */ /* 0x000fe200078ec0ff */
[----:B------:R2:W-:Y:S01]  /*2760*/  STS.64 [R27+0x20], R10 ;  /* 0x0000200a1b007388 */ /* 0x0005e20000000a00 */
[----:B------:R-:W-:Y:S02]  /*2770*/  LOP3.LUT R31, R31, 0xffff, RZ, 0xc0, !PT ;  /* 0x0000ffff1f1f7812 */ /* 0x000fe400078ec0ff */
[----:B------:R-:W-:Y:S01]  /*2780*/  LOP3.LUT R30, R30, 0xffff, RZ, 0xc0, !PT ;  /* 0x0000ffff1e1e7812 */ /* 0x000fe200078ec0ff */
[----:B-1----:R-:W-:Y:S01]  /*2790*/  IMAD.SHL.U32 R5, R12, 0x2, RZ ;  /* 0x000000020c057824 */ /* 0x002fe200078e00ff */
[----:B------:R-:W-:-:S02]  /*27a0*/  PRMT R4, R20, 0x3340, R21 ;  /* 0x0000334014047816 */ /* 0x000fc40000000015 */
[C---:B------:R-:W-:Y:S02]  /*27b0*/  VIMNMX R20, PT, PT, R0.reuse, R17, PT ;  /* 0x0000001100147248 */ /* 0x040fe40003fe0100 */
[----:B------:R-:W-:Y:S02]  /*27c0*/  VIMNMX R12, PT, PT, R0, R5, PT ;  /* 0x00000005000c7248 */ /* 0x000fe40003fe0100 */
[----:B------:R-:W-:Y:S02]  /*27d0*/  LOP3.LUT R5, R29, 0xffff, RZ, 0xc0, !PT ;  /* 0x0000ffff1d057812 */ /* 0x000fe400078ec0ff */
[--C-:B------:R-:W-:Y:S02]  /*27e0*/  VIADDMNMX R29, R12, UR4, R0.reuse, PT ;  /* 0x000000040c1d7c46 */ /* 0x100fe4000b800100 */
[----:B------:R-:W-:Y:S02]  /*27f0*/  LOP3.LUT R25, R25, 0xffff, RZ, 0xc0, !PT ;  /* 0x0000ffff19197812 */ /* 0x000fe400078ec0ff */
[----:B------:R-:W-:-:S02]  /*2800*/  VIADDMNMX R26, R29, UR4, R0, PT ;  /* 0x000000041d1a7c46 */ /* 0x000fc4000b800100 */
[----:B------:R-:W-:Y:S02]  /*2810*/  VIADDMNMX R13, R29, -R12, R20, PT ;  /* 0x8000000c1d0d7246 */ /* 0x000fe40003800114 */
[----:B------:R-:W-:Y:S01]  /*2820*/  LOP3.LUT R24, R24, 0xffff, RZ, 0xc0, !PT ;  /* 0x0000ffff18187812 */ /* 0x000fe200078ec0ff */
[----:B------:R-:W-:Y:S01]  /*2830*/  IMAD.IADD R17, R26, 0x1, -R29 ;  /* 0x000000011a117824 */ /* 0x000fe200078e0a1d */
[----:B------:R-:W-:Y:S02]  /*2840*/  LOP3.LUT R15, R15, 0xffff, RZ, 0xc0, !PT ;  /* 0x0000ffff0f0f7812 */ /* 0x000fe400078ec0ff */
[----:B------:R-:W-:Y:S02]  /*2850*/  PRMT R5, R5, 0x3340, R32 ;  /* 0x0000334005057816 */ /* 0x000fe40000000020 */
[C---:B------:R-:W-:Y:S01]  /*2860*/  ISETP.GE.AND P0, PT, R20.reuse, R17, PT ;  /* 0x000000111400720c */ /* 0x040fe20003f06270 */
[----:B------:R-:W-:Y:S01]  /*2870*/  IMAD.IADD R17, R20, 0x1, -R17 ;  /* 0x0000000114117824 */ /* 0x000fe200078e0a11 */
[----:B------:R-:W-:-:S02]  /*2880*/  PRMT R30, R30, 0x3340, R31 ;  /* 0x000033401e1e7816 */ /* 0x000fc4000000001f */
[----:B------:R-:W-:Y:S02]  /*2890*/  PRMT R24, R24, 0x3340, R25 ;  /* 0x0000334018187816 */ /* 0x000fe40000000019 */
[----:B------:R-:W-:Y:S02]  /*28a0*/  SEL R18, R17, RZ, P0 ;  /* 0x000000ff11127207 */ /* 0x000fe40000000000 */
[----:B------:R-:W-:Y:S02]  /*28b0*/  PRMT R15, R16, 0x3340, R15 ;  /* 0x00003340100f7816 */ /* 0x000fe4000000000f */
[----:B------:R-:W-:Y:S02]  /*28c0*/  ISETP.GE.AND P0, PT, R18, R13, PT ;  /* 0x0000000d1200720c */ /* 0x000fe40003f06270 */
        /* <DEDUP_REMOVED lines=14> */
.L_x_491:
        /* <DEDUP_REMOVED lines=15> */
.L_x_490:
[----:B------:R-:W-:Y:S05]  /*2aa0*/  BSYNC.RECONVERGENT B0 ;  /* 0x0000000000007941 */ /* 0x000fea0003800200 */
.L_x_489:
        /* <DEDUP_REMOVED lines=66> */
.L_x_493:
        /* <DEDUP_REMOVED lines=13> */
.L_x_494:
[----:B------:R-:W-:Y:S05]  /*2fa0*/  BSYNC.RECONVERGENT B0 ;  /* 0x0000000000007941 */ /* 0x000fea0003800200 */
.L_x_492:
[----:B------:R-:W-:Y:S01]  /*2fb0*/  ISETP.GE.AND P1, PT, R31, R26, PT ;  /* 0x0000001a1f00720c */ /* 0x000fe20003f26270 */
[----:B------:R-:W-:Y:S01]  /*2fc0*/  UISETP.GE.U32.AND UP0, UPT, UR4, 0x81, UPT ;  /* 0x000000810400788c */ /* 0x000fe2000bf06070 */
[----:B------:R-:W-:Y:S01]  /*2fd0*/  PLOP3.LUT P0, PT, PT, PT, PT, 0x8, 0x80 ;  /* 0x000000000080781c */ /* 0x000fe20003f0e170 */
[----:B------:R-:W-:-:S07]  /*2fe0*/  USHF.L.U32 UR5, UR4, 0x1, URZ ;  /* 0x0000000104057899 */ /* 0x000fce00080006ff */
[----:B------:R-:W-:-:S03]  /*2ff0*/  UMOV UR4, UR5 ;  /* 0x0000000500047c82 */ /* 0x000fc60008000000 */
[----:B------:R-:W-:-:S04]  /*3000*/  @!P1 ISETP.GE.AND P2, PT, R6, R12, PT ;  /* 0x0000000c0600920c */ /* 0x000fc80003f46270 */
[----:B------:R-:W-:-:S04]  /*3010*/  @!P1 ISETP.GE.OR P0, PT, R28, R29, !P2 ;  /* 0x0000001d1c00920c */ /* 0x000fc80005706670 */
[----:B------:R-:W-:Y:S02]  /*3020*/  SEL R35, R44, R35, P0 ;  /* 0x000000232c237207 */ /* 0x000fe40000000000 */
[----:B------:R-:W-:Y:S02]  /*3030*/  FSEL R10, R10, R14, P0 ;  /* 0x0000000e0a0a7208 */ /* 0x000fe40000000000 */
        /* <DEDUP_REMOVED lines=10> */
[----:B------:R-:W-:Y:S01]  /*30e0*/  PRMT R13, R35, 0x7610, R13 ;  /* 0x00007610230d7816 */ /* 0x000fe2000000000d */
[----:B------:R-:W-:Y:S06]  /*30f0*/  BRA.U !UP0, `(.L_x_495) ;  /* 0xfffffff5083c7547 */ /* 0x000fec000b83ffff */
[----:B------:R-:W0:Y:S01]  /*3100*/  S2R R27, SR_TID.X ;  /* 0x00000000001b7919 */ /* 0x000e220000002100 */
[----:B------:R-:W1:Y:S01]  /*3110*/  LDCU.U8 UR4, c[0x0][0x380] ;  /* 0x00007000ff0477ac */ /* 0x000e620008000000 */
[----:B------:R-:W2:Y:S01]  /*3120*/  S2UR UR6, SR_CgaCtaId ;  /* 0x00000000000679c3 */ /* 0x000ea20000008800 */
[----:B------:R-:W3:Y:S01]  /*3130*/  S2R R33, SR_LANEID ;  /* 0x0000000000217919 */ /* 0x000ee20000000000 */
[----:B------:R-:W-:Y:S01]  /*3140*/  UMOV UR5, 0x400 ;  /* 0x0000040000057882 */ /* 0x000fe20000000000 */
[----:B------:R-:W4:Y:S01]  /*3150*/  S2R R17, SR_CTAID.X ;  /* 0x0000000000117919 */ /* 0x000f220000002500 */
[----:B-1----:R-:W-:-:S04]  /*3160*/  UPRMT UR4, UR4, 0x8880, URZ ;  /* 0x0000888004047896 */ /* 0x002fc800080000ff */
[----:B------:R-:W-:Y:S02]  /*3170*/  UISETP.NE.AND UP0, UPT, UR4, URZ, UPT ;  /* 0x000000ff0400728c */ /* 0x000fe4000bf05270 */
[----:B--2---:R-:W-:Y:S01]  /*3180*/  ULEA UR5, UR6, UR5, 0x18 ;  /* 0x0000000506057291 */ /* 0x004fe2000f8ec0ff */
[----:B0-----:R-:W-:Y:S02]  /*3190*/  IMAD.SHL.U32 R16, R27, 0x2, RZ ;  /* 0x000000021b107824 */ /* 0x001fe400078e00ff */
[----:B---3--:R-:W-:-:S03]  /*31a0*/  IMAD R33, R33, 0x18, R8 ;  /* 0x0000001821217824 */ /* 0x008fc600078e0208 */
[----:B------:R-:W-:-:S04]  /*31b0*/  LOP3.LUT R16, R16, 0x7c0, RZ, 0xc0, !PT ;  /* 0x000007c010107812 */ /* 0x000fc800078ec0ff */
[----:B------:R-:W-:-:S04]  /*31c0*/  LOP3.LUT R12, R16, 0x1f, R27, 0xf8, !PT ;  /* 0x0000001f100c7812 */ /* 0x000fc800078ef81b */
[----:B------:R-:W-:Y:S01]  /*31d0*/  LOP3.LUT R9, R12, 0x20, RZ, 0xfc, !PT ;  /* 0x000000200c097812 */ /* 0x000fe200078efcff */
[----:B------:R-:W-:Y:S06]  /*31e0*/  BAR.SYNC.DEFER_BLOCKING 0x0 ;  /* 0x0000000000007b1d */ /* 0x000fec0000010000 */
[----:B----4-:R-:W-:Y:S05]  /*31f0*/  BRA.U !UP0, `(.L_x_496) ;  /* 0x0000000508007547 */ /* 0x010fea000b800000 */
[----:B------:R-:W-:Y:S01]  /*3200*/  STS.64 [R33], R4 ;  /* 0x0000000421007388 */ /* 0x000fe20000000a00 */
[----:B------:R-:W-:Y:S02]  /*3210*/  LOP3.LUT R25, R25, 0xffff, RZ, 0xc0, !PT ;  /* 0x0000ffff19197812 */ /* 0x000fe400078ec0ff */
[----:B------:R-:W-:Y:S01]  /*3220*/  LOP3.LUT R24, R24, 0xffff, RZ, 0xc0, !PT ;  /* 0x0000ffff18187812 */ /* 0x000fe200078ec0ff */
[----:B------:R0:W-:Y:S01]  /*3230*/  STS.64 [R33+0x8], R2 ;  /* 0x0000080221007388 */ /* 0x0001e20000000a00 */
[----:B------:R-:W-:Y:S02]  /*3240*/  LOP3.LUT R23, R23, 0xffff, RZ, 0xc0, !PT ;  /* 0x0000ffff17177812 */ /* 0x000fe400078ec0ff */
[----:B------:R-:W-:Y:S01]  /*3250*/  LOP3.LUT R22, R22, 0xffff, RZ, 0xc0, !PT ;  /* 0x0000ffff16167812 */ /* 0x000fe200078ec0ff */
[----:B------:R1:W-:Y:S01]  /*3260*/  STS.64 [R33+0x18], R6 ;  /* 0x0000180621007388 */ /* 0x0003e20000000a00 */
[----:B------:R-:W-:Y:S02]  /*3270*/  LOP3.LUT R21, R21, 0xffff, RZ, 0xc0, !PT ;  /* 0x0000ffff15157812 */ /* 0x000fe400078ec0ff */
[----:B------:R-:W-:Y:S01]  /*3280*/  LOP3.LUT R20, R20, 0xffff, RZ, 0xc0, !PT ;  /* 0x0000ffff14147812 */ /* 0x000fe200078ec0ff */
[----:B------:R2:W-:Y:S01]  /*3290*/  STS.64 [R33+0x20], R10 ;  /* 0x0000200a21007388 */ /* 0x0005e20000000a00 */
[----:B------:R-:W-:-:S02]  /*32a0*/  LOP3.LUT R19, R19, 0xffff, RZ, 0xc0, !PT ;  /* 0x0000ffff13137812 */ /* 0x000fc400078ec0ff */
[----:B------:R-:W-:Y:S01]  /*32b0*/  LOP3.LUT R18, R18, 0xffff, RZ, 0xc0, !PT ;  /* 0x0000ffff12127812 */ /* 0x000fe200078ec0ff */
[----:B0-----:R-:W-:Y:S01]  /*32c0*/  IMAD.MOV.U32 R3, RZ, RZ, RZ ;  /* 0x000000ffff037224 */ /* 0x001fe200078e00ff */
[----:B------:R-:W-:Y:S02]  /*32d0*/  LOP3.LUT R32, R32, 0xffff, RZ, 0xc0, !PT ;  /* 0x0000ffff20207812 */ /* 0x000fe400078ec0ff */
[----:B------:R-:W-:Y:S01]  /*32e0*/  LOP3.LUT R29, R29, 0xffff, RZ, 0xc0, !PT ;  /* 0x0000ffff1d1d7812 */ /* 0x000fe200078ec0ff */
[----:B-1----:R-:W0:Y:S01]  /*32f0*/  LDC.64 R6, c[0x0][0x398] ;  /* 0x0000e600ff067b82 */ /* 0x002e220000000a00 */
[----:B------:R-:W-:Y:S02]  /*3300*/  LOP3.LUT R31, R31, 0xffff, RZ, 0xc0, !PT ;  /* 0x0000ffff1f1f7812 */ /* 0x000fe400078ec0ff */
[----:B------:R-:W-:Y:S02]  /*3310*/  LOP3.LUT R30, R30, 0xffff, RZ, 0xc0, !PT ;  /* 0x0000ffff1e1e7812 */ /* 0x000fe400078ec0ff */
[----:B------:R-:W-:-:S02]  /*3320*/  LOP3.LUT R15, R15, 0xffff, RZ, 0xc0, !PT ;  /* 0x0000ffff0f0f7812 */ /* 0x000fc400078ec0ff */
[----:B------:R-:W-:Y:S02]  /*3330*/  LOP3.LUT R4, R13, 0xffff, RZ, 0xc0, !PT ;  /* 0x0000ffff0d047812 */ /* 0x000fe400078ec0ff */
[----:B------:R-:W-:Y:S02]  /*3340*/  LOP3.LUT R14, R14, 0xffff, RZ, 0xc0, !PT ;  /* 0x0000ffff0e0e7812 */ /* 0x000fe400078ec0ff */
[----:B------:R-:W-:Y:S02]  /*3350*/  LOP3.LUT R5, R28, 0xffff, RZ, 0xc0, !PT ;  /* 0x0000ffff1c057812 */ /* 0x000fe400078ec0ff */
[----:B------:R-:W-:Y:S02]  /*3360*/  ISETP.NE.AND P0, PT, R27, RZ, PT ;  /* 0x000000ff1b00720c */ /* 0x000fe40003f05270 */
[----:B------:R-:W-:Y:S02]  /*3370*/  PRMT R24, R24, 0x3340, R25 ;  /* 0x0000334018187816 */ /* 0x000fe40000000019 */
[----:B------:R-:W-:-:S02]  /*3380*/  PRMT R23, R22, 0x3340, R23 ;  /* 0x0000334016177816 */ /* 0x000fc40000000017 */
[----:B------:R-:W-:Y:S02]  /*3390*/  PRMT R20, R20, 0x3340, R21 ;  /* 0x0000334014147816 */ /* 0x000fe40000000015 */
[----:B------:R-:W-:Y:S02]  /*33a0*/  PRMT R19, R18, 0x3340, R19 ;  /* 0x0000334012137816 */ /* 0x000fe40000000013 */
[----:B------:R-:W-:Y:S02]  /*33b0*/  PRMT R29, R29, 0x3340, R32 ;  /* 0x000033401d1d7816 */ /* 0x000fe40000000020 */
        /* <DEDUP_REMOVED lines=8> */
[----:B------:R-:W-:-:S03]  /*3440*/  LOP3.LUT R2, R27, 0x1f, RZ, 0xc0, !PT ;  /* 0x0000001f1b027812 */ /* 0x000fc600078ec0ff */
[----:B------:R-:W-:Y:S01]  /*3450*/  STS.64 [R33+0x28], R28 ;  /* 0x0000281c21007388 */ /* 0x000fe20000000a00 */
[----:B------:R-:W-:-:S03]  /*3460*/  NOP ;  /* 0x0000000000007918 */ /* 0x000fc60000000000 */
[----:B------:R-:W-:Y:S01]  /*3470*/  LDS.64 R4, [R8+0x8] ;  /* 0x0000080008047984 */ /* 0x000fe20000000a00 */
[----:B------:R-:W-:-:S03]  /*3480*/  IMAD.WIDE.U32 R2, R17, 0x200, R2 ;  /* 0x0000020011027825 */ /* 0x000fc600078e0002 */
[----:B------:R-:W-:Y:S04]  /*3490*/  LDS.64 R14, [R8+0x308] ;  /* 0x00030800080e7984 */ /* 0x000fe80000000a00 */
[----:B------:R-:W-:Y:S04]  /*34a0*/  LDS.64 R18, [R8] ;  /* 0x0000000008127984 */ /* 0x000fe80000000a00 */
[----:B------:R-:W-:Y:S04]  /*34b0*/  LDS.64 R22, [R8+0x10] ;  /* 0x0000100008167984 */ /* 0x000fe80000000a00 */
[----:B------:R-:W-:Y:S04]  /*34c0*/  LDS.64 R24, [R8+0x300] ;  /* 0x0003000008187984 */ /* 0x000fe80000000a00 */
[----:B------:R-:W-:Y:S04]  /*34d0*/  LDS.64 R30, [R8+0x310] ;  /* 0x00031000081e7984 */ /* 0x000fe80000000a00 */
[----:B------:R-:W-:Y:S01]  /*34e0*/  @!P0 STS [UR5+0x3000], R0 ;  /* 0x00300000ff008988 */ /* 0x000fe20008000805 */
[----:B------:R-:W-:Y:S01]  /*34f0*/  BAR.SYNC.DEFER_BLOCKING 0x0 ;  /* 0x0000000000007b1d */ /* 0x000fe20000010000 */
[----:B--2---:R-:W-:-:S05]  /*3500*/  IADD3 R11, P0, PT, R16, R2, RZ ;  /* 0x00000002100b7210 */ /* 0x004fca0007f1e0ff */
[----:B------:R-:W-:Y:S02]  /*3510*/  IMAD.X R13, RZ, RZ, R3, P0 ;  /* 0x000000ffff0d7224 */ /* 0x000fe400000e0603 */
[----:B0-----:R-:W-:-:S04]  /*3520*/  IMAD.WIDE.U32 R2, R11, 0x18, R6 ;  /* 0x000000180b027825 */ /* 0x001fc800078e0006 */
[----:B------:R-:W-:-:S04]  /*3530*/  IMAD R13, R13, 0x18, RZ ;  /* 0x000000180d0d7824 */ /* 0x000fc800078e02ff */
[----:B------:R-:W-:Y:S01]  /*3540*/  IMAD.IADD R3, R3, 0x1, R13 ;  /* 0x0000000103037824 */ /* 0x000fe200078e020d */
[----:B------:R-:W0:Y:S02]  /*3550*/  LDS R10, [UR5+0x3000] ;  /* 0x00300005ff0a7984 */ /* 0x000e240008000800 */
[----:B0-----:R-:W-:-:S13]  /*3560*/  ISETP.GE.AND P0, PT, R12, R10, PT ;  /* 0x0000000a0c00720c */ /* 0x001fda0003f06270 */
        /* <DEDUP_REMOVED lines=9> */
.L_x_496:
[----:B------:R-:W-:Y:S01]  /*3600*/  STS.64 [R33+0x8], R2 ;  /* 0x0000080221007388 */ /* 0x000fe20000000a00 */
[----:B------:R-:W-:Y:S02]  /*3610*/  LOP3.LUT R25, R25, 0xffff, RZ, 0xc0, !PT ;  /* 0x0000ffff19197812 */ /* 0x000fe400078ec0ff */
        /* <DEDUP_REMOVED lines=14> */
[----:B0-----:R-:W0:Y:S01]  /*3700*/  LDC.64 R10, c[0x0][0x3b0] ;  /* 0x0000ec00ff0a7b82 */ /* 0x001e220000000a00 */
[----:B------:R-:W-:-:S02]  /*3710*/  LOP3.LUT R15, R15, 0xffff, RZ, 0xc0, !PT ;  /* 0x0000ffff0f0f7812 */ /* 0x000fc400078ec0ff */
[----:B------:R-:W-:Y:S01]  /*3720*/  LOP3.LUT R2, R13, 0xffff, RZ, 0xc0, !PT ;  /* 0x0000ffff0d027812 */ /* 0x000fe200078ec0ff */
[----:B------:R-:W-:Y:S01]  /*3730*/  IMAD.MOV.U32 R13, RZ, RZ, RZ ;  /* 0x000000ffff0d7224 */ /* 0x000fe200078e00ff */
[----:B------:R-:W-:Y:S02]  /*3740*/  LOP3.LUT R14, R14, 0xffff, RZ, 0xc0, !PT ;  /* 0x0000ffff0e0e7812 */ /* 0x000fe400078ec0ff */
[----:B------:R-:W-:Y:S01]  /*3750*/  LOP3.LUT R3, R28, 0xffff, RZ, 0xc0, !PT ;  /* 0x0000ffff1c037812 */ /* 0x000fe200078ec0ff */
[----:B------:R-:W-:Y:S01]  /*3760*/  IMAD.WIDE.U32 R6, R17, 0x200, R12 ;  /* 0x0000020011067825 */ /* 0x000fe200078e000c */
[----:B------:R-:W-:Y:S02]  /*3770*/  PRMT R24, R24, 0x3340, R25 ;  /* 0x0000334018187816 */ /* 0x000fe40000000019 */
[----:B------:R-:W-:Y:S01]  /*3780*/  PRMT R23, R22, 0x3340, R23 ;  /* 0x0000334016177816 */ /* 0x000fe20000000017 */
[----:B------:R-:W-:Y:S01]  /*3790*/  IMAD R7, R7, 0x18, RZ ;  /* 0x0000001807077824 */ /* 0x000fe200078e02ff */
[----:B------:R-:W-:-:S02]  /*37a0*/  ISETP.NE.AND P0, PT, R27, RZ, PT ;  /* 0x000000ff1b00720c */ /* 0x000fc40003f05270 */
[----:B------:R-:W-:Y:S02]  /*37b0*/  PRMT R20, R20, 0x3340, R21 ;  /* 0x0000334014147816 */ /* 0x000fe40000000015 */
[----:B------:R-:W-:Y:S02]  /*37c0*/  PRMT R19, R18, 0x3340, R19 ;  /* 0x0000334012137816 */ /* 0x000fe40000000013 */
[----:B------:R-:W-:Y:S02]  /*37d0*/  PRMT R29, R29, 0x3340, R32 ;  /* 0x000033401d1d7816 */ /* 0x000fe40000000020 */
[----:B------:R-:W-:Y:S02]  /*37e0*/  PRMT R30, R30, 0x3340, R31 ;  /* 0x000033401e1e7816 */ /* 0x000fe4000000001f */
[----:B------:R-:W-:Y:S01]  /*37f0*/  PRMT R2, R2, 0x3340, R15 ;  /* 0x0000334002027816 */ /* 0x000fe2000000000f */
[----:B0-----:R-:W-:Y:S01]  /*3800*/  IMAD.WIDE.U32 R10, R6, 0x18, R10 ;  /* 0x00000018060a7825 */ /* 0x001fe200078e000a */
[----:B------:R-:W-:-:S02]  /*3810*/  PRMT R3, R3, 0x3340, R14 ;  /* 0x0000334003037816 */ /* 0x000fc4000000000e */
[----:B------:R-:W-:Y:S01]  /*3820*/  PRMT R25, R23, 0x5410, R24 ;  /* 0x0000541017197816 */ /* 0x000fe20000000018 */
[----:B------:R-:W-:Y:S01]  /*3830*/  IMAD.IADD R11, R11, 0x1, R7 ;  /* 0x000000010b0b7824 */ /* 0x000fe200078e0207 */
[----:B------:R-:W-:Y:S02]  /*3840*/  PRMT R24, R19, 0x5410, R20 ;  /* 0x0000541013187816 */ /* 0x000fe40000000014 */
[----:B------:R-:W-:Y:S02]  /*3850*/  PRMT R29, R30, 0x5410, R29 ;  /* 0x000054101e1d7816 */ /* 0x000fe4000000001d */
[----:B------:R-:W-:Y:S01]  /*3860*/  PRMT R28, R3, 0x5410, R2 ;  /* 0x00005410031c7816 */ /* 0x000fe20000000002 */
[----:B------:R-:W-:Y:S04]  /*3870*/  STS.64 [R33+0x10], R24 ;  /* 0x0000101821007388 */ /* 0x000fe80000000a00 */
[----:B------:R-:W-:Y:S01]  /*3880*/  STS.64 [R33+0x28], R28 ;  /* 0x0000281c21007388 */ /* 0x000fe20000000a00 */
[----:B------:R-:W-:-:S03]  /*3890*/  NOP ;  /* 0x0000000000007918 */ /* 0x000fc60000000000 */
[----:B------:R-:W-:Y:S04]  /*38a0*/  LDS.64 R2, [R8+0x8] ;  /* 0x0000080008027984 */ /* 0x000fe80000000a00 */
[----:B------:R-:W-:Y:S04]  /*38b0*/  LDS.64 R4, [R8+0x308] ;  /* 0x0003080008047984 */ /* 0x000fe80000000a00 */
[----:B------:R-:W-:Y:S04]  /*38c0*/  LDS.64 R14, [R8] ;  /* 0x00000000080e7984 */ /* 0x000fe80000000a00 */
[----:B------:R-:W-:Y:S04]  /*38d0*/  LDS.64 R18, [R8+0x10] ;  /* 0x0000100008127984 */ /* 0x000fe80000000a00 */
[----:B------:R-:W-:Y:S04]  /*38e0*/  LDS.64 R20, [R8+0x300] ;  /* 0x0003000008147984 */ /* 0x000fe80000000a00 */
[----:B------:R-:W-:Y:S04]  /*38f0*/  LDS.64 R22, [R8+0x310] ;  /* 0x0003100008167984 */ /* 0x000fe80000000a00 */
[----:B------:R-:W-:Y:S01]  /*3900*/  @!P0 STS [UR5+0x3000], R0 ;  /* 0x00300000ff008988 */ /* 0x000fe20008000805 */
[----:B------:R-:W-:Y:S06]  /*3910*/  BAR.SYNC.DEFER_BLOCKING 0x0 ;  /* 0x0000000000007b1d */ /* 0x000fec0000010000 */
[----:B------:R-:W0:Y:S02]  /*3920*/  LDS R16, [UR5+0x3000] ;  /* 0x00300005ff107984 */ /* 0x000e240008000800 */
[----:B0-----:R-:W-:-:S02]  /*3930*/  ISETP.GE.AND P0, PT, R12, R16, PT ;  /* 0x000000100c00720c */ /* 0x001fc40003f06270 */
[----:B------:R-:W-:-:S11]  /*3940*/  ISETP.GE.AND P1, PT, R9, R16, PT ;  /* 0x000000100900720c */ /* 0x000fd60003f26270 */
        /* <DEDUP_REMOVED lines=8> */
.L_x_497:
        /* <DEDUP_REMOVED lines=11> */
.L_x_664:


//--------------------- .text._ZN3cub18CUB_300001_SM_10006detail10merge_sort26DeviceMergeSortMergeKernelINS2_10policy_hubIN6thrust24THRUST_300001_SM_1000_NS6detail15normal_iteratorINS6_10device_ptrI4TestEEEEE9Policy600ESC_PNS0_8NullTypeESC_SG_jN4cuda3std3__44lessISA_EESA_SF_EEvbT2_T3_T4_PT6_PT7_T5_PSO_SO_NS1_7vsmem_tE --------------------------
	.section	.text._ZN3cub18CUB_300001_SM_10006detail10merge_sort26DeviceMergeSortMergeKernelINS2_10policy_hubIN6thrust24THRUST_300001_SM_1000_NS6detail15normal_iteratorINS6_10device_ptrI4TestEEEEE9Policy600ESC_PNS0_8NullTypeESC_SG_jN4cuda3std3__44lessISA_EESA_SF_EEvbT2_T3_T4_PT6_PT7_T5_PSO_SO_NS1_7vsmem_tE,"ax",@progbits
	.align	128
        .global         _ZN3cub18CUB_300001_SM_10006detail10merge_sort26DeviceMergeSortMergeKernelINS2_10policy_hubIN6thrust24THRUST_300001_SM_1000_NS6detail15normal_iteratorINS6_10device_ptrI4TestEEEEE9Policy600ESC_PNS0_8NullTypeESC_SG_jN4cuda3std3__44lessISA_EESA_SF_EEvbT2_T3_T4_PT6_PT7_T5_PSO_SO_NS1_7vsmem_tE
        .type           _ZN3cub18CUB_300001_SM_10006detail10merge_sort26DeviceMergeSortMergeKernelINS2_10policy_hubIN6thrust24THRUST_300001_SM_1000_NS6detail15normal_iteratorINS6_10device_ptrI4TestEEEEE9Policy600ESC_PNS0_8NullTypeESC_SG_jN4cuda3std3__44lessISA_EESA_SF_EEvbT2_T3_T4_PT6_PT7_T5_PSO_SO_NS1_7vsmem_tE,@function
        .size           _ZN3cub18CUB_300001_SM_10006detail10merge_sort26DeviceMergeSortMergeKernelINS2_10policy_hubIN6thrust24THRUST_300001_SM_1000_NS6detail15normal_iteratorINS6_10device_ptrI4TestEEEEE9Policy600ESC_PNS0_8NullTypeESC_SG_jN4cuda3std3__44lessISA_EESA_SF_EEvbT2_T3_T4_PT6_PT7_T5_PSO_SO_NS1_7vsmem_tE,(.L_x_665 - _ZN3cub18CUB_300001_SM_10006detail10merge_sort26DeviceMergeSortMergeKernelINS2_10policy_hubIN6thrust24THRUST_300001_SM_1000_NS6detail15normal_iteratorINS6_10device_ptrI4TestEEEEE9Policy600ESC_PNS0_8NullTypeESC_SG_jN4cuda3std3__44lessISA_EESA_SF_EEvbT2_T3_T4_PT6_PT7_T5_PSO_SO_NS1_7vsmem_tE)
        .other          _ZN3cub18CUB_300001_SM_10006detail10merge_sort26DeviceMergeSortMergeKernelINS2_10policy_hubIN6thrust24THRUST_300001_SM_1000_NS6detail15normal_iteratorINS6_10device_ptrI4TestEEEEE9Policy600ESC_PNS0_8NullTypeESC_SG_jN4cuda3std3__44lessISA_EESA_SF_EEvbT2_T3_T4_PT6_PT7_T5_PSO_SO_NS1_7vsmem_tE,@"STO_CUDA_ENTRY STV_DEFAULT"
_ZN3cub18CUB_300001_SM_10006detail10merge_sort26DeviceMergeSortMergeKernelINS2_10policy_hubIN6thrust24THRUST_300001_SM_1000_NS6detail15normal_iteratorINS6_10device_ptrI4TestEEEEE9Policy600ESC_PNS0_8NullTypeESC_SG_jN4cuda3std3__44lessISA_EESA_SF_EEvbT2_T3_T4_PT6_PT7_T5_PSO_SO_NS1_7vsmem_tE:
.text._ZN3cub18CUB_300001_SM_10006detail10merge_sort26DeviceMergeSortMergeKernelINS2_10policy_hubIN6thrust24THRUST_300001_SM_1000_NS6detail15normal_iteratorINS6_10device_ptrI4TestEEEEE9Policy600ESC_PNS0_8NullTypeESC_SG_jN4cuda3std3__44lessISA_EESA_SF_EEvbT2_T3_T4_PT6_PT7_T5_PSO_SO_NS1_7vsmem_tE:
[----:B------:R-:W-:Y:S01]  /*0000*/  LDC R1, c[0x0][0x37c] ;  /* 0x0000df00ff017b82 */ /* 0x000fe20000000800 */
[----:B------:R-:W0:Y:S01]  /*0010*/  S2R R2, SR_CTAID.X ;  /* 0x0000000000027919 */ /* 0x000e220000002500 */
[----:B------:R-:W1:Y:S06]  /*0020*/  LDCU UR4, c[0x0][0x370] ;  /* 0x00006e00ff0477ac */ /* 0x000e6c0008000800 */
[----:B------:R-:W2:Y:S01]  /*0030*/  LDC R7, c[0x0][0x3c0] ;  /* 0x0000f000ff077b82 */ /* 0x000ea20000000800 */
[----:B------:R-:W3:Y:S01]  /*0040*/  S2R R0, SR_TID.X ;  /* 0x0000000000007919 */ /* 0x000ee20000002100 */
[----:B------:R-:W4:Y:S01]  /*0050*/  LDCU.64 UR6, c[0x0][0x358] ;  /* 0x00006b00ff0677ac */ /* 0x000f220008000a00 */
[----:B-1----:R-:W-:Y:S01]  /*0060*/  UIADD3 UR4, UPT, UPT, UR4, -0x1, URZ ;  /* 0xffffffff04047890 */ /* 0x002fe2000fffe0ff */
[----:B--2---:R-:W-:-:S05]  /*0070*/  IMAD.SHL.U32 R8, R7, 0x100, RZ ;  /* 0x0000010007087824 */ /* 0x004fca00078e00ff */
[----:B0-----:R-:W-:-:S13]  /*0080*/  ISETP.GE.U32.AND P0, PT, R2, UR4, PT ;  /* 0x0000000402007c0c */ /* 0x001fda000bf06070 */
[----:B---34-:R-:W-:Y:S05]  /*0090*/  @P0 BRA `(.L_x_498) ;  /* 0x0000001c00ec0947 */ /* 0x018fea0003800000 */
[----:B------:R-:W0:Y:S01]  /*00a0*/  LDC.64 R4, c[0x0][0x3b8] ;  /* 0x0000ee00ff047b82 */ /* 0x000e220000000a00 */
[----:B------:R-:W-:Y:S01]  /*00b0*/  IMAD.MOV R11, RZ, RZ, -R7 ;  /* 0x000000ffff0b7224 */ /* 0x000fe200078e0a07 */
[----:B------:R-:W1:Y:S06]  /*00c0*/  LDCU.U8 UR4, c[0x0][0x380] ;  /* 0x00007000ff0477ac */ /* 0x000e6c0008000000 */
[----:B------:R-:W2:Y:S01]  /*00d0*/  LDC R12, c[0x0][0x398] ;  /* 0x0000e600ff0c7b82 */ /* 0x000ea20000000800 */
[----:B0-----:R-:W-:-:S05]  /*00e0*/  IMAD.WIDE.U32 R4, R2, 0x4, R4 ;  /* 0x0000000402047825 */ /* 0x001fca00078e0004 */
[----:B------:R-:W3:Y:S04]  /*00f0*/  LDG.E R6, desc[UR6][R4.64+0x4] ;  /* 0x0000040604067981 */ /* 0x000ee8000c1e1900 */
[----:B------:R2:W4:Y:S01]  /*0100*/  LDG.E R3, desc[UR6][R4.64] ;  /* 0x0000000604037981 */ /* 0x000522000c1e1900 */
[CC--:B------:R-:W-:Y:S01]  /*0110*/  LOP3.LUT R7, R2.reuse, R11.reuse, RZ, 0xc0, !PT ;  /* 0x0000000b02077212 */ /* 0x0c0fe200078ec0ff */
[----:B-1----:R-:W-:Y:S01]  /*0120*/  UPRMT UR4, UR4, 0x8880, URZ ;  /* 0x0000888004047896 */ /* 0x002fe200080000ff */
[----:B------:R-:W-:Y:S01]  /*0130*/  LOP3.LUT R10, R2, R11, RZ, 0xfc, !PT ;  /* 0x0000000b020a7212 */ /* 0x000fe200078efcff */
[----:B------:R-:W-:Y:S01]  /*0140*/  ACQBULK ;  /* 0x000000000000782e */ /* 0x000fe20000000000 */
[----:B------:R-:W-:Y:S01]  /*0150*/  LOP3.LUT R8, R8, 0xfffffe00, RZ, 0xc0, !PT ;  /* 0xfffffe0008087812 */ /* 0x000fe200078ec0ff */
[----:B------:R-:W-:Y:S01]  /*0160*/  IMAD.IADD R9, R2, 0x1, -R7 ;  /* 0x0000000102097824 */ /* 0x000fe200078e0a07 */
[----:B------:R-:W-:Y:S01]  /*0170*/  ISETP.NE.AND P1, PT, R10, -0x1, PT ;  /* 0xffffffff0a00780c */ /* 0x000fe20003f25270 */
[----:B------:R-:W-:Y:S01]  /*0180*/  IMAD.SHL.U32 R7, R7, 0x200, RZ ;  /* 0x0000020007077824 */ /* 0x000fe200078e00ff */
[----:B------:R-:W-:Y:S01]  /*0190*/  UISETP.NE.AND UP0, UPT, UR4, URZ, UPT ;  /* 0x000000ff0400728c */ /* 0x000fe2000bf05270 */
[----:B------:R-:W-:-:S02]  /*01a0*/  IMAD.SHL.U32 R9, R9, 0x200, RZ ;  /* 0x0000020009097824 */ /* 0x000fc400078e00ff */
[----:B--2---:R-:W-:Y:S02]  /*01b0*/  IMAD.IADD R5, R12, 0x1, -R7 ;  /* 0x000000010c057824 */ /* 0x004fe400078e0a07 */
[C---:B------:R-:W-:Y:S01]  /*01c0*/  VIADD R4, R9.reuse, 0x1ff ;  /* 0x000001ff09047836 */ /* 0x040fe20000000000 */
[----:B------:R-:W-:Y:S02]  /*01d0*/  ISETP.NE.AND P0, PT, R9, -0x200, PT ;  /* 0xfffffe000900780c */ /* 0x000fe40003f05270 */
[----:B------:R-:W-:-:S05]  /*01e0*/  VIMNMX.U32 R11, PT, PT, R8, R5, !PT ;  /* 0x00000005080b7248 */ /* 0x000fca0007fe0000 */
[----:B------:R-:W-:-:S06]  /*01f0*/  IMAD.IADD R11, R11, 0x1, -R8 ;  /* 0x000000010b0b7824 */ /* 0x000fcc00078e0a08 */
[----:B------:R-:W-:Y:S02]  /*0200*/  @P0 VIADD R4, R9, 0x200 ;  /* 0x0000020009040836 */ /* 0x000fe40000000000 */
[----:B---3--:R-:W-:-:S04]  /*0210*/  IMAD.IADD R39, R6, 0x1, -R7 ;  /* 0x0000000106277824 */ /* 0x008fc800078e0a07 */
[----:B------:R-:W-:Y:S01]  /*0220*/  IMAD.IADD R13, R4, 0x1, -R39 ;  /* 0x00000001040d7824 */ /* 0x000fe200078e0a27 */
[----:B------:R-:W-:Y:S01]  /*0230*/  @!P1 VIMNMX.U32 R39, PT, PT, R8, R5, PT ;  /* 0x0000000508279248 */ /* 0x000fe20003fe0000 */
[----:B----4-:R-:W-:-:S03]  /*0240*/  IMAD.IADD R4, R3, 0x1, -R7 ;  /* 0x0000000103047824 */ /* 0x010fc600078e0a07 */
[----:B------:R-:W-:Y:S01]  /*0250*/  SEL R16, R8, R13, !P1 ;  /* 0x0000000d08107207 */ /* 0x000fe20004800000 */
[----:B------:R-:W-:Y:S01]  /*0260*/  IMAD.IADD R39, R39, 0x1, -R4 ;  /* 0x0000000127277824 */ /* 0x000fe200078e0a04 */
[----:B------:R-:W-:Y:S02]  /*0270*/  VIADDMNMX.U32 R3, R9, -R4, R11, PT ;  /* 0x8000000409037246 */ /* 0x000fe4000380000b */
[----:B------:R-:W-:Y:S01]  /*0280*/  VIMNMX.U32 R16, PT, PT, R11, R16, PT ;  /* 0x000000100b107248 */ /* 0x000fe20003fe0000 */
[----:B------:R-:W-:Y:S06]  /*0290*/  BRA.U !UP0, `(.L_x_499) ;  /* 0x0000000508647547 */ /* 0x000fec000b800000 */
[----:B------:R-:W0:Y:S01]  /*02a0*/  LDC.64 R26, c[0x0][0x388] ;  /* 0x0000e200ff1a7b82 */ /* 0x000e220000000a00 */
[C---:B------:R-:W-:Y:S01]  /*02b0*/  IMAD.IADD R5, R0.reuse, 0x1, -R39 ;  /* 0x0000000100057824 */ /* 0x040fe200078e0a27 */
[----:B------:R-:W-:Y:S02]  /*02c0*/  IADD3 R8, P3, P4, R3, R7, R8 ;  /* 0x0000000703087210 */ /* 0x000fe40007c7e008 */
[C---:B------:R-:W-:Y:S01]  /*02d0*/  IADD3 R25, P0, P1, R0.reuse, R4, R7 ;  /* 0x0000000400197210 */ /* 0x040fe2000791e007 */
[----:B------:R-:W-:Y:S01]  /*02e0*/  VIADD R4, R0, 0x100 ;  /* 0x0000010000047836 */ /* 0x000fe20000000000 */
[----:B------:R-:W-:Y:S02]  /*02f0*/  IADD3 R7, P2, PT, R5, R8, RZ ;  /* 0x0000000805077210 */ /* 0x000fe40007f5e0ff */
[----:B------:R-:W-:Y:S02]  /*0300*/  IADD3.X R6, PT, PT, RZ, RZ, RZ, P3, P4 ;  /* 0x000000ffff067210 */ /* 0x000fe40001fe84ff */
[----:B------:R-:W-:-:S02]  /*0310*/  ISETP.GE.AND P3, PT, R4, R39, PT ;  /* 0x000000270400720c */ /* 0x000fc40003f66270 */
[----:B------:R-:W-:Y:S02]  /*0320*/  IADD3.X R4, PT, PT, RZ, RZ, RZ, P0, P1 ;  /* 0x000000ffff047210 */ /* 0x000fe400007e24ff */
[----:B------:R-:W-:Y:S02]  /*0330*/  LEA.HI.X.SX32 R5, R5, R6, 0x1, P2 ;  /* 0x0000000605057211 */ /* 0x000fe400010f0eff */
[----:B------:R-:W-:-:S03]  /*0340*/  ISETP.GE.AND P0, PT, R0, R39, PT ;  /* 0x000000270000720c */ /* 0x000fc60003f06270 */
[----:B------:R-:W-:Y:S02]  /*0350*/  IMAD R5, R5, 0x18, RZ ;  /* 0x0000001805057824 */ /* 0x000fe400078e02ff */
[----:B0-----:R-:W-:-:S04]  /*0360*/  IMAD.WIDE.U32 R24, R25, 0x18, R26 ;  /* 0x0000001819187825 */ /* 0x001fc800078e001a */
[----:B------:R-:W-:-:S04]  /*0370*/  IMAD.WIDE.U32 R26, R7, 0x18, R26 ;  /* 0x00000018071a7825 */ /* 0x000fc800078e001a */
[----:B------:R-:W-:Y:S02]  /*0380*/  IMAD R7, R4, 0x18, RZ ;  /* 0x0000001804077824 */ /* 0x000fe400078e02ff */
[----:B------:R-:W-:Y:S02]  /*0390*/  IMAD.IADD R27, R27, 0x1, R5 ;  /* 0x000000011b1b7824 */ /* 0x000fe400078e0205 */
[----:B------:R-:W-:-:S03]  /*03a0*/  IMAD.IADD R25, R25, 0x1, R7 ;  /* 0x0000000119197824 */ /* 0x000fc600078e0207 */
[----:B------:R-:W5:Y:S04]  /*03b0*/  @P3 LDG.E.64 R8, desc[UR6][R26.64+0x1808] ;  /* 0x001808061a083981 */ /* 0x000f68000c1e1b00 */
[----:B------:R-:W5:Y:S04]  /*03c0*/  @!P0 LDG.E.64 R10, desc[UR6][R24.64+0x8] ;  /* 0x00000806180a8981 */ /* 0x000f68000c1e1b00 */
[----:B------:R-:W5:Y:S04]  /*03d0*/  @!P0 LDG.E.64 R4, desc[UR6][R24.64] ;  /* 0x0000000618048981 */ /* 0x000f68000c1e1b00 */
[----:B------:R-:W5:Y:S04]  /*03e0*/  @P3 LDG.E.64 R6, desc[UR6][R26.64+0x1800] ;  /* 0x001800061a063981 */ /* 0x000f68000c1e1b00 */
[----:B------:R-:W2:Y:S04]  /*03f0*/  @!P0 LDG.E.64 R20, desc[UR6][R24.64+0x10] ;  /* 0x0000100618148981 */ /* 0x000ea8000c1e1b00 */
[----:B------:R-:W3:Y:S04]  /*0400*/  @P0 LDG.E.64 R22, desc[UR6][R26.64+0x10] ;  /* 0x000010061a160981 */ /* 0x000ee8000c1e1b00 */
[----:B------:R-:W4:Y:S04]  /*0410*/  @P3 LDG.E.64 R14, desc[UR6][R26.64+0x1810] ;  /* 0x001810061a0e3981 */ /* 0x000f28000c1e1b00 */
[----:B------:R-:W4:Y:S04]  /*0420*/  @!P3 LDG.E.64 R12, desc[UR6][R24.64+0x1810] ;  /* 0x00181006180cb981 */ /* 0x000f28000c1e1b00 */
[----:B------:R-:W5:Y:S04]  /*0430*/  @!P3 LDG.E.64 R8, desc[UR6][R24.64+0x1808] ;  /* 0x001808061808b981 */ /* 0x000f68000c1e1b00 */
[----:B------:R-:W5:Y:S04]  /*0440*/  @P0 LDG.E.64 R10, desc[UR6][R26.64+0x8] ;  /* 0x000008061a0a0981 */ /* 0x000f68000c1e1b00 */
[----:B------:R3:W5:Y:S04]  /*0450*/  @P0 LDG.E.64 R4, desc[UR6][R26.64] ;  /* 0x000000061a040981 */ /* 0x000768000c1e1b00 */
[----:B------:R0:W5:Y:S01]  /*0460*/  @!P3 LDG.E.64 R6, desc[UR6][R24.64+0x1800] ;  /* 0x001800061806b981 */ /* 0x000162000c1e1b00 */
[----:B--2---:R-:W-:-:S02]  /*0470*/  @!P0 PRMT R17, R20, 0x7770, RZ ;  /* 0x0000777014118816 */ /* 0x004fc400000000ff */
[C---:B------:R-:W-:Y:S02]  /*0480*/  @!P0 PRMT R18, R20.reuse, 0x7771, RZ ;  /* 0x0000777114128816 */ /* 0x040fe400000000ff */
[----:B------:R-:W-:Y:S02]  /*0490*/  @!P0 PRMT R19, R20, 0x7772, RZ ;  /* 0x0000777214138816 */ /* 0x000fe400000000ff */
[C---:B---3--:R-:W-:Y:S02]  /*04a0*/  @P0 PRMT R26, R22.reuse, 0x7770, RZ ;  /* 0x00007770161a0816 */ /* 0x048fe400000000ff */
[C---:B------:R-:W-:Y:S02]  /*04b0*/  @P0 PRMT R27, R22.reuse, 0x7771, RZ ;  /* 0x00007771161b0816 */ /* 0x040fe400000000ff */
[----:B0-----:R-:W-:Y:S02]  /*04c0*/  @P0 PRMT R24, R22, 0x7772, RZ ;  /* 0x0000777216180816 */ /* 0x001fe400000000ff */
[----:B------:R-:W-:-:S02]  /*04d0*/  @!P0 PRMT R20, R20, 0x7773, RZ ;  /* 0x0000777314148816 */ /* 0x000fc400000000ff */
[----:B------:R-:W-:Y:S02]  /*04e0*/  @P0 PRMT R22, R22, 0x7773, RZ ;  /* 0x0000777316160816 */ /* 0x000fe400000000ff */
[----:B------:R-:W-:Y:S02]  /*04f0*/  @P0 PRMT R19, R24, 0x7610, R19 ;  /* 0x0000761018130816 */ /* 0x000fe40000000013 */
[----:B------:R-:W-:Y:S02]  /*0500*/  @P0 PRMT R20, R22, 0x7610, R20 ;  /* 0x0000761016140816 */ /* 0x000fe40000000014 */
[C---:B------:R-:W-:Y:S02]  /*0510*/  @!P0 PRMT R22, R21.reuse, 0x7770, RZ ;  /* 0x0000777015168816 */ /* 0x040fe400000000ff */
[----:B------:R-:W-:Y:S02]  /*0520*/  @P0 PRMT R17, R26, 0x7610, R17 ;  /* 0x000076101a110816 */ /* 0x000fe40000000011 */
[----:B------:R-:W-:-:S02]  /*0530*/  @!P0 PRMT R24, R21, 0x7771, RZ ;  /* 0x0000777115188816 */ /* 0x000fc400000000ff */
[C---:B------:R-:W-:Y:S02]  /*0540*/  @!P0 PRMT R25, R21.reuse, 0x7772, RZ ;  /* 0x0000777215198816 */ /* 0x040fe400000000ff */
[----:B------:R-:W-:Y:S02]  /*0550*/  @!P0 PRMT R26, R21, 0x7773, RZ ;  /* 0x00007773151a8816 */ /* 0x000fe400000000ff */
[----:B------:R-:W-:Y:S02]  /*0560*/  @P0 PRMT R18, R27, 0x7610, R18 ;  /* 0x000076101b120816 */ /* 0x000fe40000000012 */
[----:B------:R-:W-:Y:S02]  /*0570*/  @!P0 PRMT R21, R22, 0x7610, R21 ;  /* 0x0000761016158816 */ /* 0x000fe40000000015 */
[C---:B------:R-:W-:Y:S02]  /*0580*/  @P0 PRMT R28, R23.reuse, 0x7770, RZ ;  /* 0x00007770171c0816 */ /* 0x040fe400000000ff */
[----:B------:R-:W-:-:S02]  /*0590*/  @P0 PRMT R29, R23, 0x7771, RZ ;  /* 0x00007771171d0816 */ /* 0x000fc400000000ff */
[C---:B------:R-:W-:Y:S02]  /*05a0*/  @P0 PRMT R30, R23.reuse, 0x7772, RZ ;  /* 0x00007772171e0816 */ /* 0x040fe400000000ff */
[----:B------:R-:W-:Y:S02]  /*05b0*/  @P0 PRMT R27, R23, 0x7773, RZ ;  /* 0x00007773171b0816 */ /* 0x000fe400000000ff */
[----:B------:R-:W-:Y:S02]  /*05c0*/  @!P0 PRMT R22, R24, 0x7610, R22 ;  /* 0x0000761018168816 */ /* 0x000fe40000000016 */
[----:B------:R-:W-:Y:S02]  /*05d0*/  @!P0 PRMT R23, R25, 0x7610, R23 ;  /* 0x0000761019178816 */ /* 0x000fe40000000017 */
[----:B------:R-:W-:Y:S02]  /*05e0*/  @!P0 PRMT R24, R26, 0x7610, R24 ;  /* 0x000076101a188816 */ /* 0x000fe40000000018 */
[----:B----4-:R-:W-:-:S02]  /*05f0*/  @P3 PRMT R25, R14, 0x7771, RZ ;  /* 0x000077710e193816 */ /* 0x010fc400000000ff */
[----:B------:R-:W-:Y:S02]  /*0600*/  @P0 PRMT R21, R28, 0x7610, R21 ;  /* 0x000076101c150816 */ /* 0x000fe40000000015 */
[----:B------:R-:W-:Y:S02]  /*0610*/  @P0 PRMT R22, R29, 0x7610, R22 ;  /* 0x000076101d160816 */ /* 0x000fe40000000016 */
[----:B------:R-:W-:Y:S02]  /*0620*/  @P0 PRMT R23, R30, 0x7610, R23 ;  /* 0x000076101e170816 */ /* 0x000fe40000000017 */
[----:B------:R-:W-:Y:S02]  /*0630*/  @P0 PRMT R24, R27, 0x7610, R24 ;  /* 0x000076101b180816 */ /* 0x000fe40000000018 */
[----:B------:R-:W-:Y:S02]  /*0640*/  @P3 PRMT R26, R14, 0x7772, RZ ;  /* 0x000077720e1a3816 */ /* 0x000fe400000000ff */
[----:B------:R-:W-:-:S02]  /*0650*/  @!P3 PRMT R29, R12, 0x7770, RZ ;  /* 0x000077700c1db816 */ /* 0x000fc400000000ff */
[C---:B------:R-:W-:Y:S02]  /*0660*/  @!P3 PRMT R30, R12.reuse, 0x7771, RZ ;  /* 0x000077710c1eb816 */ /* 0x040fe400000000ff */
[C---:B------:R-:W-:Y:S02]  /*0670*/  @!P3 PRMT R31, R12.reuse, 0x7772, RZ ;  /* 0x000077720c1fb816 */ /* 0x040fe400000000ff */
[----:B------:R-:W-:Y:S02]  /*0680*/  @!P3 PRMT R28, R12, 0x7773, RZ ;  /* 0x000077730c1cb816 */ /* 0x000fe400000000ff */
[C---:B------:R-:W-:Y:S02]  /*0690*/  @P3 PRMT R27, R14.reuse, 0x7773, RZ ;  /* 0x000077730e1b3816 */ /* 0x040fe400000000ff */
[----:B------:R-:W-:Y:S02]  /*06a0*/  @P3 PRMT R12, R14, 0x7770, RZ ;  /* 0x000077700e0c3816 */ /* 0x000fe400000000ff */
[----:B------:R-:W-:-:S02]  /*06b0*/  @P3 PRMT R14, R25, 0x7610, R14 ;  /* 0x00007610190e3816 */ /* 0x000fc4000000000e */
[----:B------:R-:W-:Y:S02]  /*06c0*/  @P3 PRMT R25, R26, 0x7610, R25 ;  /* 0x000076101a193816 */ /* 0x000fe40000000019 */
[----:B------:R-:W-:Y:S02]  /*06d0*/  @P3 PRMT R26, R27, 0x7610, R26 ;  /* 0x000076101b1a3816 */ /* 0x000fe4000000001a */
[----:B------:R-:W-:Y:S02]  /*06e0*/  @!P3 PRMT R12, R29, 0x7610, R12 ;  /* 0x000076101d0cb816 */ /* 0x000fe4000000000c */
[----:B------:R-:W-:Y:S02]  /*06f0*/  @!P3 PRMT R26, R28, 0x7610, R26 ;  /* 0x000076101c1ab816 */ /* 0x000fe4000000001a */
[----:B------:R-:W-:Y:S02]  /*0700*/  @!P3 PRMT R14, R30, 0x7610, R14 ;  /* 0x000076101e0eb816 */ /* 0x000fe4000000000e */
[----:B------:R-:W-:-:S02]  /*0710*/  @P3 PRMT R27, R15, 0x7770, RZ ;  /* 0x000077700f1b3816 */ /* 0x000fc400000000ff */
[C---:B------:R-:W-:Y:S02]  /*0720*/  @P3 PRMT R28, R15.reuse, 0x7771, RZ ;  /* 0x000077710f1c3816 */ /* 0x040fe400000000ff */
[C---:B------:R-:W-:Y:S02]  /*0730*/  @P3 PRMT R29, R15.reuse, 0x7772, RZ ;  /* 0x000077720f1d3816 */ /* 0x040fe400000000ff */
[----:B------:R-:W-:Y:S02]  /*0740*/  @P3 PRMT R30, R15, 0x7773, RZ ;  /* 0x000077730f1e3816 */ /* 0x000fe400000000ff */
        /* <DEDUP_REMOVED lines=12> */
[----:B------:R-:W-:Y:S01]  /*0810*/  @!P3 PRMT R28, R31, 0x7610, R28 ;  /* 0x000076101f1cb816 */ /* 0x000fe2000000001c */
[----:B------:R-:W-:Y:S06]  /*0820*/  BRA `(.L_x_500) ;  /* 0x0000000400607947 */ /* 0x000fec0003800000 */
.L_x_499:
[----:B------:R-:W0:Y:S01]  /*0830*/  LDC.64 R26, c[0x0][0x3a0] ;  /* 0x0000e800ff1a7b82 */ /* 0x000e220000000a00 */
[C---:B------:R-:W-:Y:S01]  /*0840*/  IMAD.IADD R9, R0.reuse, 0x1, -R39 ;  /* 0x0000000100097824 */ /* 0x040fe200078e0a27 */
[----:B------:R-:W-:Y:S01]  /*0850*/  IADD3 R8, P3, P4, R3, R7, R8 ;  /* 0x0000000703087210 */ /* 0x000fe20007c7e008 */
[C---:B------:R-:W-:Y:S01]  /*0860*/  VIADD R6, R0.reuse, 0x100 ;  /* 0x0000010000067836 */ /* 0x040fe20000000000 */
[----:B------:R-:W-:Y:S02]  /*0870*/  IADD3 R25, P1, P2, R0, R4, R7 ;  /* 0x0000000400197210 */ /* 0x000fe40007a3e007 */
[----:B------:R-:W-:Y:S02]  /*0880*/  IADD3 R7, P0, PT, R9, R8, RZ ;  /* 0x0000000809077210 */ /* 0x000fe40007f1e0ff */
[----:B------:R-:W-:Y:S02]  /*0890*/  IADD3.X R4, PT, PT, RZ, RZ, RZ, P3, P4 ;  /* 0x000000ffff047210 */ /* 0x000fe40001fe84ff */
[----:B------:R-:W-:-:S02]  /*08a0*/  IADD3.X R5, PT, PT, RZ, RZ, RZ, P1, P2 ;  /* 0x000000ffff057210 */ /* 0x000fc40000fe44ff */
[----:B------:R-:W-:Y:S02]  /*08b0*/  LEA.HI.X.SX32 R4, R9, R4, 0x1, P0 ;  /* 0x0000000409047211 */ /* 0x000fe400000f0eff */
[-C--:B------:R-:W-:Y:S01]  /*08c0*/  ISETP.GE.AND P3, PT, R6, R39.reuse, PT ;  /* 0x000000270600720c */ /* 0x080fe20003f66270 */
[----:B------:R-:W-:Y:S01]  /*08d0*/  IMAD R5, R5, 0x18, RZ ;  /* 0x0000001805057824 */ /* 0x000fe200078e02ff */
[----:B------:R-:W-:Y:S01]  /*08e0*/  ISETP.GE.AND P0, PT, R0, R39, PT ;  /* 0x000000270000720c */ /* 0x000fe20003f06270 */
[----:B0-----:R-:W-:-:S04]  /*08f0*/  IMAD.WIDE.U32 R24, R25, 0x18, R26 ;  /* 0x0000001819187825 */ /* 0x001fc800078e001a */
[----:B------:R-:W-:-:S04]  /*0900*/  IMAD.WIDE.U32 R26, R7, 0x18, R26 ;  /* 0x00000018071a7825 */ /* 0x000fc800078e001a */
[----:B------:R-:W-:Y:S02]  /*0910*/  IMAD R7, R4, 0x18, RZ ;  /* 0x0000001804077824 */ /* 0x000fe400078e02ff */
[----:B------:R-:W-:Y:S02]  /*0920*/  IMAD.IADD R25, R5, 0x1, R25 ;  /* 0x0000000105197824 */ /* 0x000fe400078e0219 */
[----:B------:R-:W-:-:S03]  /*0930*/  IMAD.IADD R27, R7, 0x1, R27 ;  /* 0x00000001071b7824 */ /* 0x000fc600078e021b */
[----:B------:R-:W5:Y:S04]  /*0940*/  @!P0 LDG.E.64 R10, desc[UR6][R24.64+0x8] ;  /* 0x00000806180a8981 */ /* 0x000f68000c1e1b00 */
[----:B------:R-:W5:Y:S04]  /*0950*/  @!P0 LDG.E.64 R4, desc[UR6][R24.64] ;  /* 0x0000000618048981 */ /* 0x000f68000c1e1b00 */
[----:B------:R-:W5:Y:S04]  /*0960*/  @P3 LDG.E.64 R8, desc[UR6][R26.64+0x1808] ;  /* 0x001808061a083981 */ /* 0x000f68000c1e1b00 */
[----:B------:R-:W5:Y:S04]  /*0970*/  @P3 LDG.E.64 R6, desc[UR6][R26.64+0x1800] ;  /* 0x001800061a063981 */ /* 0x000f68000c1e1b00 */
[----:B------:R-:W2:Y:S04]  /*0980*/  @!P0 LDG.E.64 R20, desc[UR6][R24.64+0x10] ;  /* 0x0000100618148981 */ /* 0x000ea8000c1e1b00 */
[----:B------:R-:W3:Y:S04]  /*0990*/  @P0 LDG.E.64 R22, desc[UR6][R26.64+0x10] ;  /* 0x000010061a160981 */ /* 0x000ee8000c1e1b00 */
[----:B------:R-:W4:Y:S04]  /*09a0*/  @P3 LDG.E.64 R14, desc[UR6][R26.64+0x1810] ;  /* 0x001810061a0e3981 */ /* 0x000f28000c1e1b00 */
[----:B------:R-:W4:Y:S04]  /*09b0*/  @!P3 LDG.E.64 R12, desc[UR6][R24.64+0x1810] ;  /* 0x00181006180cb981 */ /* 0x000f28000c1e1b00 */
[----:B------:R-:W5:Y:S04]  /*09c0*/  @P0 LDG.E.64 R10, desc[UR6][R26.64+0x8] ;  /* 0x000008061a0a0981 */ /* 0x000f68000c1e1b00 */
[----:B------:R3:W5:Y:S04]  /*09d0*/  @P0 LDG.E.64 R4, desc[UR6][R26.64] ;  /* 0x000000061a040981 */ /* 0x000768000c1e1b00 */
[----:B------:R-:W5:Y:S04]  /*09e0*/  @!P3 LDG.E.64 R8, desc[UR6][R24.64+0x1808] ;  /* 0x001808061808b981 */ /* 0x000f68000c1e1b00 */
        /* <DEDUP_REMOVED lines=59> */
[----:B------:R-:W-:-:S07]  /*0da0*/  @!P3 PRMT R28, R31, 0x7610, R28 ;  /* 0x000076101f1cb816 */ /* 0x000fce000000001c */
.L_x_500:
[----:B------:R-:W0:Y:S01]  /*0db0*/  S2R R30, SR_CgaCtaId ;  /* 0x00000000001e7919 */ /* 0x000e220000008800 */
[----:B------:R-:W-:Y:S01]  /*0dc0*/  MOV R29, 0x400 ;  /* 0x00000400001d7802 */ /* 0x000fe20000000f00 */
[----:B------:R-:W-:Y:S01]  /*0dd0*/  IMAD.IADD R16, R16, 0x1, -R3 ;  /* 0x0000000110107824 */ /* 0x000fe200078e0a03 */
[----:B------:R-:W-:Y:S02]  /*0de0*/  LOP3.LUT R24, R24, 0xffff, RZ, 0xc0, !PT ;  /* 0x0000ffff18187812 */ /* 0x000fe400078ec0ff */
[----:B------:R-:W-:Y:S02]  /*0df0*/  LOP3.LUT R31, R23, 0xffff, RZ, 0xc0, !PT ;  /* 0x0000ffff171f7812 */ /* 0x000fe400078ec0ff */
[----:B------:R-:W-:Y:S02]  /*0e00*/  LOP3.LUT R20, R20, 0xffff, RZ, 0xc0, !PT ;  /* 0x0000ffff14147812 */ /* 0x000fe400078ec0ff */
[----:B------:R-:W-:Y:S02]  /*0e10*/  LOP3.LUT R19, R19, 0xffff, RZ, 0xc0, !PT ;  /* 0x0000ffff13137812 */ /* 0x000fe400078ec0ff */
[----:B------:R-:W-:-:S02]  /*0e20*/  LOP3.LUT R18, R18, 0xffff, RZ, 0xc0, !PT ;  /* 0x0000ffff12127812 */ /* 0x000fc400078ec0ff */
[----:B------:R-:W-:Y:S02]  /*0e30*/  LOP3.LUT R17, R17, 0xffff, RZ, 0xc0, !PT ;  /* 0x0000ffff11117812 */ /* 0x000fe400078ec0ff */
[----:B------:R-:W-:Y:S02]  /*0e40*/  PRMT R19, R19, 0x3340, R20 ;  /* 0x0000334013137816 */ /* 0x000fe40000000014 */
[----:B------:R-:W-:Y:S02]  /*0e50*/  PRMT R18, R17, 0x3340, R18 ;  /* 0x0000334011127816 */ /* 0x000fe40000000012 */
        /* <DEDUP_REMOVED lines=9> */
[----:B------:R-:W-:Y:S01]  /*0ef0*/  PRMT R22, R31, 0x3340, R24 ;  /* 0x000033401f167816 */ /* 0x000fe20000000018 */
[----:B------:R-:W-:Y:S01]  /*0f00*/  IMAD R13, R0, 0x18, R23 ;  /* 0x00000018000d7824 */ /* 0x000fe200078e0217 */
[----:B------:R-:W-:Y:S02]  /*0f10*/  LOP3.LUT R24, R21, 0xffff, RZ, 0xc0, !PT ;  /* 0x0000ffff15187812 */ /* 0x000fe400078ec0ff */
[----:B------:R-:W-:Y:S02]  /*0f20*/  LOP3.LUT R17, R12, 0xffff, RZ, 0xc0, !PT ;  /* 0x0000ffff0c117812 */ /* 0x000fe400078ec0ff */
[----:B------:R-:W-:Y:S01]  /*0f30*/  PRMT R29, R24, 0x3340, R29 ;  /* 0x00003340181d7816 */ /* 0x000fe2000000001d */
[----:B-----5:R-:W-:Y:S01]  /*0f40*/  STS.64 [R13], R4 ;  /* 0x000000040d007388 */ /* 0x020fe20000000a00 */
[----:B------:R-:W-:Y:S02]  /*0f50*/  PRMT R27, R27, 0x3340, R28 ;  /* 0x000033401b1b7816 */ /* 0x000fe4000000001c */
[----:B------:R-:W-:Y:S01]  /*0f60*/  PRMT R20, R20, 0x3340, R15 ;  /* 0x0000334014147816 */ /* 0x000fe2000000000f */
[----:B------:R-:W-:Y:S01]  /*0f70*/  STS.64 [R13+0x8], R10 ;  /* 0x0000080a0d007388 */ /* 0x000fe20000000a00 */
[----:B------:R-:W-:-:S02]  /*0f80*/  PRMT R25, R25, 0x3340, R26 ;  /* 0x0000334019197816 */ /* 0x000fc4000000001a */
[----:B------:R-:W-:Y:S01]  /*0f90*/  PRMT R14, R17, 0x3340, R14 ;  /* 0x00003340110e7816 */ /* 0x000fe2000000000e */
[----:B------:R0:W-:Y:S01]  /*0fa0*/  STS.64 [R13+0x1800], R6 ;  /* 0x001800060d007388 */ /* 0x0001e20000000a00 */
[----:B------:R-:W-:Y:S02]  /*0fb0*/  PRMT R29, R29, 0x5410, R22 ;  /* 0x000054101d1d7816 */ /* 0x000fe40000000016 */
[----:B------:R-:W-:Y:S01]  /*0fc0*/  PRMT R28, R18, 0x5410, R19 ;  /* 0x00005410121c7816 */ /* 0x000fe20000000013 */
[----:B------:R1:W-:Y:S01]  /*0fd0*/  STS.64 [R13+0x1808], R8 ;  /* 0x001808080d007388 */ /* 0x0003e20000000a00 */
[----:B------:R-:W-:Y:S02]  /*0fe0*/  PRMT R15, R20, 0x5410, R27 ;  /* 0x00005410140f7816 */ /* 0x000fe4000000001b */
[----:B------:R-:W-:Y:S01]  /*0ff0*/  PRMT R14, R14, 0x5410, R25 ;  /* 0x000054100e0e7816 */ /* 0x000fe20000000019 */
[----:B------:R1:W-:Y:S04]  /*1000*/  STS.64 [R13+0x10], R28 ;  /* 0x0000101c0d007388 */ /* 0x0003e80000000a00 */
        /* <DEDUP_REMOVED lines=12> */
[----:B-1----:R-:W-:Y:S05]  /*10d0*/  @P0 BRA `(.L_x_502) ;  /* 0x00000000003c0947 */ /* 0x002fea0003800000 */
[----:B------:R-:W-:-:S07]  /*10e0*/  IMAD.IADD R8, R39, 0x1, R7 ;  /* 0x0000000127087824 */ /* 0x000fce00078e0207 */
.L_x_503:
        /* <DEDUP_REMOVED lines=14> */
.L_x_502:
[----:B------:R-:W-:Y:S05]  /*11d0*/  BSYNC.RECONVERGENT B0 ;  /* 0x0000000000007941 */ /* 0x000fea0003800200 */
.L_x_501:
[--C-:B------:R-:W-:Y:S01]  /*11e0*/  IADD3 R7, PT, PT, R39, R7, -R44.reuse ;  /* 0x0000000727077210 */ /* 0x100fe20007ffe82c */
[--C-:B------:R-:W-:Y:S01]  /*11f0*/  IMAD R11, R44, 0x18, R23.reuse ;  /* 0x000000182c0b7824 */ /* 0x100fe200078e0217 */
[----:B------:R-:W-:Y:S01]  /*1200*/  PLOP3.LUT P0, PT, PT, PT, PT, 0x8, 0x80 ;  /* 0x000000000080781c */ /* 0x000fe20003f0e170 */
[----:B------:R-:W-:Y:S01]  /*1210*/  BSSY.RECONVERGENT B0, `(.L_x_504) ;  /* 0x0000054000007945 */ /* 0x000fe20003800200 */
[C---:B------:R-:W-:Y:S01]  /*1220*/  ISETP.GE.AND P1, PT, R7.reuse, R38, PT ;  /* 0x000000260700720c */ /* 0x040fe20003f26270 */
[----:B------:R-:W-:Y:S01]  /*1230*/  IMAD R28, R7, 0x18, R23 ;  /* 0x00000018071c7824 */ /* 0x000fe200078e0217 */
[----:B------:R-:W0:Y:S01]  /*1240*/  LDS.64 R4, [R11+0x10] ;  /* 0x000010000b047984 */ /* 0x000e220000000a00 */
[----:B------:R-:W-:Y:S01]  /*1250*/  VIMNMX R3, PT, PT, R38, R17, PT ;  /* 0x0000001126037248 */ /* 0x000fe20003fe0100 */
[----:B------:R-:W-:Y:S02]  /*1260*/  VIADD R40, R44, 0x1 ;  /* 0x000000012c287836 */ /* 0x000fe40000000000 */
[----:B------:R-:W-:Y:S01]  /*1270*/  LDS.64 R22, [R11] ;  /* 0x000000000b167984 */ /* 0x000fe20000000a00 */
[----:B------:R-:W-:-:S03]  /*1280*/  IADD3 R3, PT, PT, R39, R3, -R44 ;  /* 0x0000000327037210 */ /* 0x000fc60007ffe82c */
[----:B------:R-:W1:Y:S02]  /*1290*/  LDS.64 R26, [R28] ;  /* 0x000000001c1a7984 */ /* 0x000e640000000a00 */
[----:B------:R-:W-:Y:S02]  /*12a0*/  VIADD R41, R3, 0x1 ;  /* 0x0000000103297836 */ /* 0x000fe40000000000 */
[----:B------:R-:W2:Y:S04]  /*12b0*/  LDS.64 R18, [R28+0x10] ;  /* 0x000010001c127984 */ /* 0x000ea80000000a00 */
[----:B------:R3:W-:Y:S04]  /*12c0*/  LDS.64 R24, [R11+0x8] ;  /* 0x000008000b187984 */ /* 0x0007e80000000a00 */
[----:B------:R-:W4:Y:S01]  /*12d0*/  LDS.64 R28, [R28+0x8] ;  /* 0x000008001c1c7984 */ /* 0x000f220000000a00 */
[----:B0-----:R-:W-:-:S02]  /*12e0*/  PRMT R43, R4, 0x7770, RZ ;  /* 0x00007770042b7816 */ /* 0x001fc400000000ff */
[C---:B------:R-:W-:Y:S02]  /*12f0*/  PRMT R42, R4.reuse, 0x7771, RZ ;  /* 0x00007771042a7816 */ /* 0x040fe400000000ff */
[----:B------:R-:W-:Y:S02]  /*1300*/  PRMT R15, R4, 0x7772, RZ ;  /* 0x00007772040f7816 */ /* 0x000fe400000000ff */
[C---:B------:R-:W-:Y:S02]  /*1310*/  PRMT R13, R5.reuse, 0x7770, RZ ;  /* 0x00007770050d7816 */ /* 0x040fe400000000ff */
[----:B-1----:R-:W-:Y:S02]  /*1320*/  @!P1 ISETP.GE.AND P2, PT, R26, R22, PT ;  /* 0x000000161a00920c */ /* 0x002fe40003f46270 */
[----:B------:R-:W-:Y:S02]  /*1330*/  PRMT R14, R5, 0x7771, RZ ;  /* 0x00007771050e7816 */ /* 0x000fe400000000ff */
[----:B------:R-:W-:-:S02]  /*1340*/  @!P1 ISETP.GE.OR P0, PT, R44, R39, !P2 ;  /* 0x000000272c00920c */ /* 0x000fc40005706670 */
[C---:B--2---:R-:W-:Y:S02]  /*1350*/  PRMT R10, R18.reuse, 0x7770, RZ ;  /* 0x00007770120a7816 */ /* 0x044fe400000000ff */
[C---:B------:R-:W-:Y:S02]  /*1360*/  PRMT R9, R18.reuse, 0x7771, RZ ;  /* 0x0000777112097816 */ /* 0x040fe400000000ff */
[C---:B------:R-:W-:Y:S02]  /*1370*/  PRMT R8, R18.reuse, 0x7772, RZ ;  /* 0x0000777212087816 */ /* 0x040fe400000000ff */
[----:B------:R-:W-:Y:S02]  /*1380*/  PRMT R7, R18, 0x7773, RZ ;  /* 0x0000777312077816 */ /* 0x000fe400000000ff */
[----:B---3--:R-:W-:Y:S02]  /*1390*/  PRMT R11, R5, 0x7772, RZ ;  /* 0x00007772050b7816 */ /* 0x008fe400000000ff */
[C---:B------:R-:W-:Y:S01]  /*13a0*/  PRMT R6, R19.reuse, 0x7770, RZ ;  /* 0x0000777013067816 */ /* 0x040fe200000000ff */
[----:B------:R-:W-:Y:S01]  /*13b0*/  @!P0 IMAD.MOV R41, RZ, RZ, R3 ;  /* 0x000000ffff298224 */ /* 0x000fe200078e0203 */
[C---:B------:R-:W-:Y:S01]  /*13c0*/  PRMT R3, R19.reuse, 0x7771, RZ ;  /* 0x0000777113037816 */ /* 0x040fe200000000ff */
[----:B------:R-:W-:Y:S01]  /*13d0*/  @P0 IMAD.MOV R40, RZ, RZ, R44 ;  /* 0x000000ffff280224 */ /* 0x000fe200078e022c */
[----:B------:R-:W-:-:S02]  /*13e0*/  PRMT R18, R19, 0x7772, RZ ;  /* 0x0000777213127816 */ /* 0x000fc400000000ff */
[----:B------:R-:W-:Y:S02]  /*13f0*/  PRMT R4, R4, 0x7773, RZ ;  /* 0x0000777304047816 */ /* 0x000fe400000000ff */
[----:B------:R-:W-:Y:S02]  /*1400*/  PRMT R5, R5, 0x7773, RZ ;  /* 0x0000777305057816 */ /* 0x000fe400000000ff */
[----:B------:R-:W-:Y:S02]  /*1410*/  PRMT R19, R19, 0x7773, RZ ;  /* 0x0000777313137816 */ /* 0x000fe400000000ff */
[----:B------:R-:W-:Y:S02]  /*1420*/  PRMT R16, R4, 0x7610, R16 ;  /* 0x0000761004107816 */ /* 0x000fe40000000010 */
[----:B------:R-:W-:Y:S02]  /*1430*/  PRMT R12, R5, 0x7610, R12 ;  /* 0x00007610050c7816 */ /* 0x000fe4000000000c */
[----:B------:R-:W-:-:S02]  /*1440*/  PRMT R5, R19, 0x7610, R5 ;  /* 0x0000761013057816 */ /* 0x000fc40000000005 */
[----:B------:R-:W-:Y:S02]  /*1450*/  PRMT R4, R18, 0x7610, R4 ;  /* 0x0000761012047816 */ /* 0x000fe40000000004 */
[----:B------:R-:W-:Y:S02]  /*1460*/  SEL R30, R5, R12, P0 ;  /* 0x0000000c051e7207 */ /* 0x000fe40000000000 */
[----:B------:R-:W-:Y:S02]  /*1470*/  SEL R31, R4, R11, P0 ;  /* 0x0000000b041f7207 */ /* 0x000fe40000000000 */
[----:B------:R-:W-:Y:S02]  /*1480*/  SEL R32, R3, R14, P0 ;  /* 0x0000000e03207207 */ /* 0x000fe40000000000 */
[----:B------:R-:W-:Y:S02]  /*1490*/  SEL R33, R6, R13, P0 ;  /* 0x0000000d06217207 */ /* 0x000fe40000000000 */
        /* <DEDUP_REMOVED lines=27> */
.L_x_505:
        /* <DEDUP_REMOVED lines=16> */
.L_x_506:
[----:B------:R-:W-:Y:S05]  /*1750*/  BSYNC.RECONVERGENT B0 ;  /* 0x0000000000007941 */ /* 0x000fea0003800200 */
.L_x_504:
[----:B------:R-:W-:Y:S01]  /*1760*/  BAR.SYNC.DEFER_BLOCKING 0x0 ;  /* 0x0000000000007b1d */ /* 0x000fe20000010000 */
[----:B------:R-:W-:Y:S01]  /*1770*/  ISETP.GE.AND P1, PT, R41, R38, PT ;  /* 0x000000262900720c */ /* 0x000fe20003f26270 */
[----:B------:R-:W-:Y:S01]  /*1780*/  IMAD.SHL.U32 R2, R2, 0x200, RZ ;  /* 0x0000020002027824 */ /* 0x000fe200078e00ff */
        /* <DEDUP_REMOVED lines=54> */
[----:B------:R-:W-:-:S02]  /*1af0*/  PRMT R11, R5, 0x5410, R4 ;  /* 0x00005410050b7816 */ /* 0x000fc40000000004 */
[----:B------:R-:W-:Y:S01]  /*1b00*/  PRMT R10, R10, 0x5410, R7 ;  /* 0x000054100a0a7816 */ /* 0x000fe20000000007 */
[----:B------:R-:W-:Y:S01]  /*1b10*/  STS.128 [R13+0x10], R24 ;  /* 0x000010180d007388 */ /* 0x000fe20000000c00 */
[----:B------:R-:W-:-:S03]  /*1b20*/  LOP3.LUT R17, R17, 0x1f, R0, 0xf8, !PT ;  /* 0x0000001f11117812 */ /* 0x000fc600078ef800 */
[----:B------:R-:W-:Y:S01]  /*1b30*/  STS.64 [R13+0x20], R28 ;  /* 0x0000201c0d007388 */ /* 0x000fe20000000a00 */
[----:B------:R-:W-:-:S03]  /*1b40*/  IADD3 R3, P0, PT, R2, R17, RZ ;  /* 0x0000001102037210 */ /* 0x000fc60007f1e0ff */
[----:B------:R-:W-:Y:S01]  /*1b50*/  STS.64 [R13+0x28], R10 ;  /* 0x0000280a0d007388 */ /* 0x000fe20000000a00 */
[----:B------:R-:W-:-:S03]  /*1b60*/  NOP ;  /* 0x0000000000007918 */ /* 0x000fc60000000000 */
[----:B------:R-:W1:Y:S01]  /*1b70*/  LDS.64 R14, [R38] ;  /* 0x00000000260e7984 */ /* 0x000e620000000a00 */
[----:B------:R-:W-:Y:S02]  /*1b80*/  IMAD.X R0, RZ, RZ, RZ, P0 ;  /* 0x000000ffff007224 */ /* 0x000fe400000e06ff */
[----:B0-----:R-:W-:Y:S01]  /*1b90*/  IMAD.WIDE.U32 R2, R3, 0x18, R8 ;  /* 0x0000001803027825 */ /* 0x001fe200078e0008 */
[----:B------:R-:W0:Y:S03]  /*1ba0*/  LDS.64 R4, [R38+0x8] ;  /* 0x0000080026047984 */ /* 0x000e260000000a00 */
[----:B------:R-:W-:Y:S01]  /*1bb0*/  IMAD R9, R0, 0x18, RZ ;  /* 0x0000001800097824 */ /* 0x000fe200078e02ff */
[----:B------:R-:W2:Y:S03]  /*1bc0*/  LDS.64 R22, [R38+0x10] ;  /* 0x0000100026167984 */ /* 0x000ea60000000a00 */
[----:B------:R-:W-:Y:S01]  /*1bd0*/  IMAD.IADD R3, R3, 0x1, R9 ;  /* 0x0000000103037824 */ /* 0x000fe200078e0209 */
[----:B------:R-:W3:Y:S04]  /*1be0*/  LDS.64 R24, [R38+0x300] ;  /* 0x0003000026187984 */ /* 0x000ee80000000a00 */
[----:B------:R-:W4:Y:S04]  /*1bf0*/  LDS.64 R6, [R38+0x308] ;  /* 0x0003080026067984 */ /* 0x000f280000000a00 */
[----:B------:R-:W5:Y:S04]  /*1c00*/  LDS.64 R18, [R38+0x310] ;  /* 0x0003100026127984 */ /* 0x000f680000000a00 */
[----:B-1----:R-:W-:Y:S04]  /*1c10*/  STG.E.64 desc[UR6][R2.64], R14 ;  /* 0x0000000e02007986 */ /* 0x002fe8000c101b06 */
[----:B0-----:R-:W-:Y:S04]  /*1c20*/  STG.E.64 desc[UR6][R2.64+0x8], R4 ;  /* 0x0000080402007986 */ /* 0x001fe8000c101b06 */
[----:B--2---:R-:W-:Y:S04]  /*1c30*/  STG.E.64 desc[UR6][R2.64+0x10], R22 ;  /* 0x0000101602007986 */ /* 0x004fe8000c101b06 */
[----:B---3--:R-:W-:Y:S04]  /*1c40*/  STG.E.64 desc[UR6][R2.64+0x300], R24 ;  /* 0x0003001802007986 */ /* 0x008fe8000c101b06 */
[----:B----4-:R-:W-:Y:S04]  /*1c50*/  STG.E.64 desc[UR6][R2.64+0x308], R6 ;  /* 0x0003080602007986 */ /* 0x010fe8000c101b06 */
[----:B-----5:R-:W-:Y:S01]  /*1c60*/  STG.E.64 desc[UR6][R2.64+0x310], R18 ;  /* 0x0003101202007986 */ /* 0x020fe2000c101b06 */
[----:B------:R-:W-:Y:S05]  /*1c70*/  EXIT ;  /* 0x000000000000794d */ /* 0x000fea0003800000 */
.L_x_507:
        /* <DEDUP_REMOVED lines=35> */
[----:B------:R-:W-:-:S02]  /*1eb0*/  PRMT R22, R9, 0x5410, R8 ;  /* 0x0000541009167816 */ /* 0x000fc40000000008 */
[----:B------:R-:W-:Y:S01]  /*1ec0*/  LOP3.LUT R3, R0, 0x1f, RZ, 0xc0, !PT ;  /* 0x0000001f00037812 */ /* 0x000fe200078ec0ff */
[----:B------:R-:W-:Y:S04]  /*1ed0*/  STS.128 [R5+0x10], R24 ;  /* 0x0000101805007388 */ /* 0x000fe80000000c00 */
[----:B------:R-:W-:Y:S01]  /*1ee0*/  STS.64 [R5+0x8], R20 ;  /* 0x0000081405007388 */ /* 0x000fe20000000a00 */
[----:B------:R-:W-:-:S03]  /*1ef0*/  IMAD.IADD R3, R2, 0x1, R3 ;  /* 0x0000000102037824 */ /* 0x000fc600078e0203 */
[----:B------:R-:W-:Y:S02]  /*1f00*/  STS.64 [R5+0x20], R28 ;  /* 0x0000201c05007388 */ /* 0x000fe40000000a00 */
[----:B------:R-:W-:Y:S02]  /*1f10*/  IADD3 R3, P0, PT, R4, R3, RZ ;  /* 0x0000000304037210 */ /* 0x000fe40007f1e0ff */
[----:B------:R1:W-:Y:S01]  /*1f20*/  STS.64 [R5+0x28], R22 ;  /* 0x0000281605007388 */ /* 0x0003e20000000a00 */
[----:B------:R-:W-:-:S03]  /*1f30*/  NOP ;  /* 0x0000000000007918 */ /* 0x000fc60000000000 */
[----:B------:R-:W2:Y:S01]  /*1f40*/  LDS.64 R12, [R38] ;  /* 0x00000000260c7984 */ /* 0x000ea20000000a00 */
[----:B------:R-:W-:Y:S02]  /*1f50*/  IMAD.X R0, RZ, RZ, RZ, P0 ;  /* 0x000000ffff007224 */ /* 0x000fe400000e06ff */
[----:B0-----:R-:W-:Y:S01]  /*1f60*/  IMAD.WIDE.U32 R2, R3, 0x18, R10 ;  /* 0x0000001803027825 */ /* 0x001fe200078e000a */
[----:B------:R-:W0:Y:S03]  /*1f70*/  LDS.64 R6, [R38+0x8] ;  /* 0x0000080026067984 */ /* 0x000e260000000a00 */
[----:B-1----:R-:W-:Y:S01]  /*1f80*/  IMAD R5, R0, 0x18, RZ ;  /* 0x0000001800057824 */ /* 0x002fe200078e02ff */
[----:B------:R-:W1:Y:S03]  /*1f90*/  LDS.64 R14, [R38+0x10] ;  /* 0x00001000260e7984 */ /* 0x000e660000000a00 */
[----:B------:R-:W-:Y:S01]  /*1fa0*/  IMAD.IADD R3, R3, 0x1, R5 ;  /* 0x0000000103037824 */ /* 0x000fe200078e0205 */
[----:B------:R-:W3:Y:S04]  /*1fb0*/  LDS.64 R16, [R38+0x300] ;  /* 0x0003000026107984 */ /* 0x000ee80000000a00 */
[----:B------:R-:W4:Y:S04]  /*1fc0*/  LDS.64 R8, [R38+0x308] ;  /* 0x0003080026087984 */ /* 0x000f280000000a00 */
[----:B------:R-:W5:Y:S04]  /*1fd0*/  LDS.64 R18, [R38+0x310] ;  /* 0x0003100026127984 */ /* 0x000f680000000a00 */
[----:B--2---:R-:W-:Y:S04]  /*1fe0*/  STG.E.64 desc[UR6][R2.64], R12 ;  /* 0x0000000c02007986 */ /* 0x004fe8000c101b06 */
[----:B0-----:R-:W-:Y:S04]  /*1ff0*/  STG.E.64 desc[UR6][R2.64+0x8], R6 ;  /* 0x0000080602007986 */ /* 0x001fe8000c101b06 */
[----:B-1----:R-:W-:Y:S04]  /*2000*/  STG.E.64 desc[UR6][R2.64+0x10], R14 ;  /* 0x0000100e02007986 */ /* 0x002fe8000c101b06 */
[----:B---3--:R-:W-:Y:S04]  /*2010*/  STG.E.64 desc[UR6][R2.64+0x300], R16 ;  /* 0x0003001002007986 */ /* 0x008fe8000c101b06 */
[----:B----4-:R-:W-:Y:S04]  /*2020*/  STG.E.64 desc[UR6][R2.64+0x308], R8 ;  /* 0x0003080802007986 */ /* 0x010fe8000c101b06 */
[----:B-----5:R-:W-:Y:S01]  /*2030*/  STG.E.64 desc[UR6][R2.64+0x310], R18 ;  /* 0x0003101202007986 */ /* 0x020fe2000c101b06 */
[----:B------:R-:W-:Y:S05]  /*2040*/  EXIT ;  /* 0x000000000000794d */ /* 0x000fea0003800000 */
.L_x_498:
        /* <DEDUP_REMOVED lines=10> */
[----:B------:R-:W-:Y:S01]  /*20f0*/  BSSY.RECONVERGENT B0, `(.L_x_508) ;  /* 0x00000d5000007945 */ /* 0x000fe20003800200 */
[----:B------:R-:W-:Y:S01]  /*2100*/  LOP3.LUT R8, R8, 0xfffffe00, RZ, 0xc0, !PT ;  /* 0xfffffe0008087812 */ /* 0x000fe200078ec0ff */
[----:B------:R-:W-:Y:S01]  /*2110*/  IMAD.IADD R10, R2, 0x1, -R9 ;  /* 0x00000001020a7824 */ /* 0x000fe200078e0a09 */
[----:B------:R-:W-:Y:S01]  /*2120*/  ISETP.NE.AND P1, PT, R7, -0x1, PT ;  /* 0xffffffff0700780c */ /* 0x000fe20003f25270 */
[----:B------:R-:W-:Y:S01]  /*2130*/  IMAD.SHL.U32 R9, R9, 0x200, RZ ;  /* 0x0000020009097824 */ /* 0x000fe200078e00ff */
[----:B------:R-:W-:Y:S01]  /*2140*/  UISETP.NE.AND UP0, UPT, UR4, URZ, UPT ;  /* 0x000000ff0400728c */ /* 0x000fe2000bf05270 */
[----:B------:R-:W-:Y:S01]  /*2150*/  IMAD.SHL.U32 R10, R10, 0x200, RZ ;  /* 0x000002000a0a7824 */ /* 0x000fe200078e00ff */
[----:B------:R-:W-:Y:S01]  /*2160*/  ACQBULK ;  /* 0x000000000000782e */ /* 0x000fe20000000000 */
[----:B--2---:R-:W-:-:S02]  /*2170*/  IMAD.IADD R7, R12, 0x1, -R9 ;  /* 0x000000010c077824 */ /* 0x004fc400078e0a09 */
[C---:B0-----:R-:W-:Y:S01]  /*2180*/  VIADD R5, R10.reuse, 0x1ff ;  /* 0x000001ff0a057836 */ /* 0x041fe20000000000 */
        /* <DEDUP_REMOVED lines=11> */
[----:B------:R-:W-:-:S05]  /*2240*/  VIMNMX.U32 R5, PT, PT, R12, R5, PT ;  /* 0x000000050c057248 */ /* 0x000fca0003fe0000 */
[----:B------:R-:W-:Y:S01]  /*2250*/  IMAD.IADD R10, R5, 0x1, -R4 ;  /* 0x00000001050a7824 */ /* 0x000fe200078e0a04 */
[----:B------:R-:W-:Y:S06]  /*2260*/  BRA.U !UP0, `(.L_x_509) ;  /* 0x00000005087c7547 */ /* 0x000fec000b800000 */
[----:B------:R-:W0:Y:S01]  /*2270*/  LDC.64 R28, c[0x0][0x388] ;  /* 0x0000e200ff1c7b82 */ /* 0x000e220000000a00 */
[----:B------:R-:W-:Y:S01]  /*2280*/  IADD3 R5, P0, P1, R4, R9, R8 ;  /* 0x0000000904057210 */ /* 0x000fe2000791e008 */
[C---:B------:R-:W-:Y:S01]  /*2290*/  IMAD.IADD R4, R0.reuse, 0x1, -R11 ;  /* 0x0000000100047824 */ /* 0x040fe200078e0a0b */
[C---:B------:R-:W-:Y:S01]  /*22a0*/  IADD3 R15, P2, P3, R0.reuse, R3, R9 ;  /* 0x00000003000f7210 */ /* 0x040fe20007b5e009 */
[----:B------:R-:W-:Y:S01]  /*22b0*/  VIADD R16, R0, 0x100 ;  /* 0x0000010000107836 */ /* 0x000fe20000000000 */
[----:B------:R-:W-:Y:S01]  /*22c0*/  IADD3.X R7, PT, PT, RZ, RZ, RZ, P0, P1 ;  /* 0x000000ffff077210 */ /* 0x000fe200007e24ff */
[----:B------:R-:W-:Y:S01]  /*22d0*/  BSSY.RECONVERGENT B1, `(.L_x_510) ;  /* 0x000002f000017945 */ /* 0x000fe20003800200 */
[C---:B------:R-:W-:Y:S02]  /*22e0*/  IADD3 R3, P4, PT, R4.reuse, R5, RZ ;  /* 0x0000000504037210 */ /* 0x040fe40007f9e0ff */
[----:B------:R-:W-:Y:S02]  /*22f0*/  IADD3.X R5, PT, PT, RZ, RZ, RZ, P2, P3 ;  /* 0x000000ffff057210 */ /* 0x000fe400017e64ff */
[----:B------:R-:W-:-:S03]  /*2300*/  LEA.HI.X.SX32 R4, R4, R7, 0x1, P4 ;  /* 0x0000000704047211 */ /* 0x000fc600020f0eff */
[----:B------:R-:W-:Y:S02]  /*2310*/  IMAD R5, R5, 0x18, RZ ;  /* 0x0000001805057824 */ /* 0x000fe400078e02ff */
        /* <DEDUP_REMOVED lines=42> */
.L_x_511:
[----:B------:R-:W-:Y:S05]  /*25c0*/  BSYNC.RECONVERGENT B1 ;  /* 0x0000000000017941 */ /* 0x000fea0003800200 */
.L_x_510:
        /* <DEDUP_REMOVED lines=41> */
.L_x_509:
[----:B------:R-:W0:Y:S01]  /*2860*/  LDC.64 R28, c[0x0][0x3a0] ;  /* 0x0000e800ff1c7b82 */ /* 0x000e220000000a00 */
[----:B------:R-:W-:Y:S01]  /*2870*/  IMAD.IADD R5, R0, 0x1, -R11 ;  /* 0x0000000100057824 */ /* 0x000fe200078e0a0b */
[----:B------:R-:W-:Y:S01]  /*2880*/  IADD3 R4, P0, P1, R4, R9, R8 ;  /* 0x0000000904047210 */ /* 0x000fe2000791e008 */
[C---:B------:R-:W-:Y:S01]  /*2890*/  VIADD R16, R0.reuse, 0x100 ;  /* 0x0000010000107836 */ /* 0x040fe20000000000 */
[----:B------:R-:W-:Y:S01]  /*28a0*/  IADD3 R15, P2, P3, R0, R3, R9 ;  /* 0x00000003000f7210 */ /* 0x000fe20007b5e009 */
[----:B------:R-:W-:Y:S01]  /*28b0*/  BSSY.RECONVERGENT B1, `(.L_x_513) ;  /* 0x0000030000017945 */ /* 0x000fe20003800200 */
[----:B------:R-:W-:Y:S02]  /*28c0*/  IADD3 R7, P4, PT, R5, R4, RZ ;  /* 0x0000000405077210 */ /* 0x000fe40007f9e0ff */
[----:B------:R-:W-:Y:S02]  /*28d0*/  IADD3.X R3, PT, PT, RZ, RZ, RZ, P0, P1 ;  /* 0x000000ffff037210 */ /* 0x000fe400007e24ff */
[----:B------:R-:W-:-:S02]  /*28e0*/  IADD3.X R4, PT, PT, RZ, RZ, RZ, P2, P3 ;  /* 0x000000ffff047210 */ /* 0x000fc400017e64ff */
[----:B------:R-:W-:Y:S01]  /*28f0*/  LEA.HI.X.SX32 R6, R5, R3, 0x1, P4 ;  /* 0x0000000305067211 */ /* 0x000fe200020f0eff */
[----:B------:R-:W-:Y:S02]  /*2900*/  IMAD.IADD R3, R11, 0x1, R10 ;  /* 0x000000010b037824 */ /* 0x000fe400078e020a */
[----:B------:R-:W-:-:S03]  /*2910*/  IMAD R5, R4, 0x18, RZ ;  /* 0x0000001804057824 */ /* 0x000fc600078e02ff */
[-C--:B------:R-:W-:Y:S02]  /*2920*/  ISETP.GE.AND P0, PT, R0, R3.reuse, PT ;  /* 0x000000030000720c */ /* 0x080fe40003f06270 */
[----:B------:R-:W-:Y:S01]  /*2930*/  ISETP.GE.AND P1, PT, R16, R3, PT ;  /* 0x000000031000720c */ /* 0x000fe20003f26270 */
[----:B0-----:R-:W-:-:S04]  /*2940*/  IMAD.WIDE.U32 R14, R15, 0x18, R28 ;  /* 0x000000180f0e7825 */ /* 0x001fc800078e001c */
[----:B------:R-:W-:-:S04]  /*2950*/  IMAD.WIDE.U32 R28, R7, 0x18, R28 ;  /* 0x00000018071c7825 */ /* 0x000fc800078e001c */
[----:B------:R-:W-:Y:S02]  /*2960*/  IMAD R7, R6, 0x18, RZ ;  /* 0x0000001806077824 */ /* 0x000fe400078e02ff */
        /* <DEDUP_REMOVED lines=36> */
.L_x_514:
[----:B------:R-:W-:Y:S05]  /*2bb0*/  BSYNC.RECONVERGENT B1 ;  /* 0x0000000000017941 */ /* 0x000fea0003800200 */
.L_x_513:
        /* <DEDUP_REMOVED lines=40> */
.L_x_512:
[----:B------:R-:W-:Y:S05]  /*2e40*/  BSYNC.RECONVERGENT B0 ;  /* 0x0000000000007941 */ /* 0x000fea0003800200 */
.L_x_508:
        /* <DEDUP_REMOVED lines=30> */
[----:B------:R-:W-:Y:S01]  /*3030*/  STS.64 [R27+0x8], R6 ;  /* 0x000008061b007388 */ /* 0x000fe20000000a00 */
[----:B------:R-:W-:Y:S02]  /*3040*/  PRMT R22, R21, 0x5410, R22 ;  /* 0x0000541015167816 */ /* 0x000fe40000000016 */
[----:B------:R-:W-:Y:S01]  /*3050*/  PRMT R15, R19, 0x5410, R28 ;  /* 0x00005410130f7816 */ /* 0x000fe2000000001c */
[----:B------:R-:W-:Y:S01]  /*3060*/  STS.64 [R27+0x1800], R12 ;  /* 0x0018000c1b007388 */ /* 0x000fe20000000a00 */
[----:B------:R-:W-:-:S03]  /*3070*/  PRMT R14, R17, 0x5410, R14 ;  /* 0x00005410110e7816 */ /* 0x000fc6000000000e */
[----:B------:R-:W-:Y:S04]  /*3080*/  STS.64 [R27+0x10], R22 ;  /* 0x000010161b007388 */ /* 0x000fe80000000a00 */
[----:B------:R1:W-:Y:S04]  /*3090*/  STS.64 [R27+0x1808], R8 ;  /* 0x001808081b007388 */ /* 0x0003e80000000a00 */
[----:B------:R2:W-:Y:S01]  /*30a0*/  STS.64 [R27+0x1810], R14 ;  /* 0x0018100e1b007388 */ /* 0x0005e20000000a00 */
[----:B------:R-:W-:Y:S01]  /*30b0*/  BAR.SYNC.DEFER_BLOCKING 0x0 ;  /* 0x0000000000007b1d */ /* 0x000fe20000010000 */
[----:B0-----:R-:W-:-:S07]  /*30c0*/  IMAD.SHL.U32 R4, R0, 0x2, RZ ;  /* 0x0000000200047824 */ /* 0x001fce00078e00ff */
[----:B------:R-:W-:Y:S01]  /*30d0*/  PREEXIT ;  /* 0x000000000000782d */ /* 0x000fe20000000000 */
[----:B------:R-:W-:Y:S01]  /*30e0*/  BSSY.RECONVERGENT B0, `(.L_x_515) ;  /* 0x0000017000007945 */ /* 0x000fe20003800200 */
[----:B-1----:R-:W-:-:S04]  /*30f0*/  VIMNMX R9, PT, PT, R4, R3, PT ;  /* 0x0000000304097248 */ /* 0x002fc80003fe0100 */
[C---:B------:R-:W-:Y:S01]  /*3100*/  ISETP.GE.AND P0, PT, R9.reuse, R10, PT ;  /* 0x0000000a0900720c */ /* 0x040fe20003f06270 */
[----:B------:R-:W-:Y:S01]  /*3110*/  IMAD.IADD R10, R9, 0x1, -R10 ;  /* 0x00000001090a7824 */ /* 0x000fe200078e0a0a */
[----:B------:R-:W-:-:S04]  /*3120*/  VIMNMX R5, PT, PT, R11, R9, PT ;  /* 0x000000090b057248 */ /* 0x000fc80003fe0100 */
[----:B------:R-:W-:-:S04]  /*3130*/  SEL R44, R10, RZ, P0 ;  /* 0x000000ff0a2c7207 */ /* 0x000fc80000000000 */
[----:B------:R-:W-:-:S13]  /*3140*/  ISETP.GE.AND P0, PT, R44, R5, PT ;  /* 0x000000052c00720c */ /* 0x000fda0003f06270 */
[----:B--2---:R-:W-:Y:S05]  /*3150*/  @P0 BRA `(.L_x_516) ;  /* 0x00000000003c0947 */ /* 0x004fea0003800000 */
[----:B------:R-:W-:-:S07]  /*3160*/  IMAD.IADD R13, R11, 0x1, R9 ;  /* 0x000000010b0d7824 */ /* 0x000fce00078e0209 */
.L_x_517:
        /* <DEDUP_REMOVED lines=14> */
.L_x_516:
[----:B------:R-:W-:Y:S05]  /*3250*/  BSYNC.RECONVERGENT B0 ;  /* 0x0000000000007941 */ /* 0x000fea0003800200 */
.L_x_515:
        /* <DEDUP_REMOVED lines=61> */
.L_x_519:
        /* <DEDUP_REMOVED lines=17> */
.L_x_520:
[----:B------:R-:W-:Y:S05]  /*3740*/  BSYNC.RECONVERGENT B0 ;  /* 0x0000000000007941 */ /* 0x000fea0003800200 */
.L_x_518:
[----:B------:R-:W0:Y:S01]  /*3750*/  S2R R43, SR_CgaCtaId ;  /* 0x00000000002b7919 */ /* 0x000e220000008800 */
[----:B------:R-:W-:Y:S01]  /*3760*/  BAR.SYNC.DEFER_BLOCKING 0x0 ;  /* 0x0000000000007b1d */ /* 0x000fe20000010000 */
[----:B------:R-:W-:Y:S01]  /*3770*/  ISETP.GE.AND P1, PT, R10, R3, PT ;  /* 0x000000030a00720c */ /* 0x000fe20003f26270 */
[----:B------:R-:W-:Y:S01]  /*3780*/  IMAD.SHL.U32 R2, R2, 0x200, RZ ;  /* 0x0000020002027824 */ /* 0x000fe200078e00ff */
        /* <DEDUP_REMOVED lines=38> */
[----:B------:R-:W-:Y:S01]  /*39f0*/  LOP3.LUT R36, R36, 0xffff, RZ, 0xc0, !PT ;  /* 0x0000ffff24247812 */ /* 0x000fe200078ec0ff */
[C---:B------:R-:W-:Y:S01]  /*3a00*/  IMAD R25, R5.reuse, 0x18, R18 ;  /* 0x0000001805197824 */ /* 0x040fe200078e0212 */
[----:B------:R-:W-:Y:S01]  /*3a10*/  ISETP.NE.AND P0, PT, R0, RZ, PT ;  /* 0x000000ff0000720c */ /* 0x000fe20003f05270 */
[----:B------:R-:W-:Y:S01]  /*3a20*/  IMAD.IADD R5, R5, 0x1, -R20 ;  /* 0x0000000105057824 */ /* 0x000fe200078e0a14 */
[----:B------:R-:W-:-:S02]  /*3a30*/  PRMT R7, R7, 0x3340, R6 ;  /* 0x0000334007077816 */ /* 0x000fc40000000006 */
[----:B------:R-:W-:Y:S01]  /*3a40*/  PRMT R8, R9, 0x3340, R8 ;  /* 0x0000334009087816 */ /* 0x000fe20000000008 */
[----:B------:R-:W-:Y:S01]  /*3a50*/  IMAD R20, R5, 0x18, R18 ;  /* 0x0000001805147824 */ /* 0x000fe200078e0212 */
[----:B------:R-:W-:Y:S01]  /*3a60*/  PRMT R13, R13, 0x3340, R12 ;  /* 0x000033400d0d7816 */ /* 0x000fe2000000000c */
[----:B------:R-:W-:Y:S01]  /*3a70*/  STS.64 [R25], R16 ;  /* 0x0000001019007388 */ /* 0x000fe20000000a00 */
[----:B------:R-:W-:Y:S02]  /*3a80*/  PRMT R28, R29, 0x3340, R28 ;  /* 0x000033401d1c7816 */ /* 0x000fe4000000001c */
[----:B------:R-:W-:Y:S01]  /*3a90*/  PRMT R19, R32, 0x3340, R19 ;  /* 0x0000334020137816 */ /* 0x000fe20000000013 */
[----:B------:R-:W-:Y:S01]  /*3aa0*/  STS.64 [R25+0x8], R14 ;  /* 0x0000080e19007388 */ /* 0x000fe20000000a00 */
[----:B------:R-:W-:Y:S02]  /*3ab0*/  PRMT R33, R34, 0x3340, R33 ;  /* 0x0000334022217816 */ /* 0x000fe40000000021 */
[----:B------:R-:W-:Y:S01]  /*3ac0*/  PRMT R36, R36, 0x3340, R35 ;  /* 0x0000334024247816 */ /* 0x000fe20000000023 */
[----:B------:R-:W-:Y:S01]  /*3ad0*/  STS.64 [R25+0x20], R22 ;  /* 0x0000201619007388 */ /* 0x000fe20000000a00 */
[----:B------:R-:W-:-:S02]  /*3ae0*/  PRMT R9, R7, 0x5410, R4 ;  /* 0x0000541007097816 */ /* 0x000fc40000000004 */
[----:B------:R-:W-:Y:S02]  /*3af0*/  PRMT R8, R13, 0x5410, R8 ;  /* 0x000054100d087816 */ /* 0x000fe40000000008 */
[----:B------:R-:W-:Y:S02]  /*3b00*/  PRMT R37, R19, 0x5410, R28 ;  /* 0x0000541013257816 */ /* 0x000fe4000000001c */
[----:B------:R-:W-:Y:S01]  /*3b10*/  PRMT R36, R36, 0x5410, R33 ;  /* 0x0000541024247816 */ /* 0x000fe20000000021 */
[----:B------:R0:W-:Y:S01]  /*3b20*/  STS.128 [R25+0x10], R8 ;  /* 0x0000100819007388 */ /* 0x0001e20000000c00 */
[----:B------:R-:W-:-:S03]  /*3b30*/  LOP3.LUT R0, R0, 0x1f, RZ, 0xc0, !PT ;  /* 0x0000001f00007812 */ /* 0x000fc600078ec0ff */
[----:B------:R-:W-:Y:S01]  /*3b40*/  STS.64 [R25+0x28], R36 ;  /* 0x0000282419007388 */ /* 0x000fe20000000a00 */
[----:B------:R-:W-:-:S03]  /*3b50*/  NOP ;  /* 0x0000000000007918 */ /* 0x000fc60000000000 */
[----:B------:R-:W-:Y:S01]  /*3b60*/  LDS.64 R4, [R20+0x8] ;  /* 0x0000080014047984 */ /* 0x000fe20000000a00 */
[----:B------:R-:W-:-:S03]  /*3b70*/  IMAD.IADD R21, R21, 0x1, R0 ;  /* 0x0000000115157824 */ /* 0x000fc600078e0200 */
[----:B------:R-:W-:Y:S01]  /*3b80*/  LDS.64 R6, [R20+0x308] ;  /* 0x0003080014067984 */ /* 0x000fe20000000a00 */
[----:B0-----:R-:W0:Y:S03]  /*3b90*/  LDC.64 R8, c[0x0][0x3a0] ;  /* 0x0000e800ff087b82 */ /* 0x001e260000000a00 */
[----:B------:R-:W-:Y:S04]  /*3ba0*/  LDS.64 R12, [R20] ;  /* 0x00000000140c7984 */ /* 0x000fe80000000a00 */
[----:B------:R-:W-:Y:S04]  /*3bb0*/  LDS.64 R10, [R20+0x10] ;  /* 0x00001000140a7984 */ /* 0x000fe80000000a00 */
[----:B------:R-:W-:Y:S04]  /*3bc0*/  LDS.64 R16, [R20+0x300] ;  /* 0x0003000014107984 */ /* 0x000fe80000000a00 */
[----:B------:R-:W-:Y:S04]  /*3bd0*/  LDS.64 R14, [R20+0x310] ;  /* 0x00031000140e7984 */ /* 0x000fe80000000a00 */
[----:B------:R1:W-:Y:S01]  /*3be0*/  @!P0 STS [R18+0x3000], R3 ;  /* 0x0030000312008388 */ /* 0x0003e20000000800 */
[----:B------:R-:W-:Y:S01]  /*3bf0*/  BAR.SYNC.DEFER_BLOCKING 0x0 ;  /* 0x0000000000007b1d */ /* 0x000fe20000010000 */
[----:B------:R-:W-:-:S05]  /*3c00*/  IADD3 R23, P0, PT, R2, R21, RZ ;  /* 0x0000001502177210 */ /* 0x000fca0007f1e0ff */
[----:B------:R-:W-:Y:S02]  /*3c10*/  IMAD.X R0, RZ, RZ, RZ, P0 ;  /* 0x000000ffff007224 */ /* 0x000fe400000e06ff */
[----:B0-----:R-:W-:-:S04]  /*3c20*/  IMAD.WIDE.U32 R8, R23, 0x18, R8 ;  /* 0x0000001817087825 */ /* 0x001fc800078e0008 */
[----:B------:R-:W-:Y:S02]  /*3c30*/  IMAD R23, R0, 0x18, RZ ;  /* 0x0000001800177824 */ /* 0x000fe400078e02ff */
[----:B------:R-:W-:Y:S02]  /*3c40*/  IMAD.MOV.U32 R2, RZ, RZ, R8 ;  /* 0x000000ffff027224 */ /* 0x000fe400078e0008 */
[----:B-1----:R-:W-:Y:S02]  /*3c50*/  IMAD.IADD R3, R9, 0x1, R23 ;  /* 0x0000000109037824 */ /* 0x002fe400078e0217 */
[C---:B------:R-:W-:Y:S01]  /*3c60*/  VIADD R0, R21.reuse, 0x20 ;  /* 0x0000002015007836 */ /* 0x040fe20000000000 */
[----:B------:R-:W0:Y:S02]  /*3c70*/  LDS R19, [R18+0x3000] ;  /* 0x0030000012137984 */ /* 0x000e240000000800 */
        /* <DEDUP_REMOVED lines=10> */
.L_x_521:
        /* <DEDUP_REMOVED lines=36> */
[----:B------:R0:W-:Y:S01]  /*3f60*/  STS.128 [R19+0x10], R8 ;  /* 0x0000100813007388 */ /* 0x0001e20000000c00 */
[----:B------:R-:W-:-:S03]  /*3f70*/  LOP3.LUT R0, R0, 0x1f, RZ, 0xc0, !PT ;  /* 0x0000001f00007812 */ /* 0x000fc600078ec0ff */
[----:B------:R-:W-:Y:S02]  /*3f80*/  STS.64 [R19+0x8], R14 ;  /* 0x0000080e13007388 */ /* 0x000fe40000000a00 */
[----:B------:R-:W-:Y:S02]  /*3f90*/  IMAD.IADD R2, R2, 0x1, R0 ;  /* 0x0000000102027824 */ /* 0x000fe400078e0200 */
[----:B------:R-:W-:Y:S04]  /*3fa0*/  STS.64 [R19+0x20], R22 ;  /* 0x0000201613007388 */ /* 0x000fe80000000a00 */
[----:B------:R-:W-:Y:S01]  /*3fb0*/  STS.64 [R19+0x28], R36 ;  /* 0x0000282413007388 */ /* 0x000fe20000000a00 */
[----:B------:R-:W-:-:S03]  /*3fc0*/  NOP ;  /* 0x0000000000007918 */ /* 0x000fc60000000000 */
[----:B------:R-:W-:Y:S01]  /*3fd0*/  LDS.64 R12, [R20+0x8] ;  /* 0x00000800140c7984 */ /* 0x000fe20000000a00 */
[----:B0-----:R-:W0:Y:S03]  /*3fe0*/  LDC.64 R10, c[0x0][0x388] ;  /* 0x0000e200ff0a7b82 */ /* 0x001e260000000a00 */
[----:B------:R-:W-:Y:S04]  /*3ff0*/  LDS.64 R4, [R20+0x308] ;  /* 0x0003080014047984 */ /* 0x000fe80000000a00 */
[----:B------:R-:W-:Y:S04]  /*4000*/  LDS.64 R24, [R20] ;  /* 0x0000000014187984 */ /* 0x000fe80000000a00 */
[----:B------:R-:W-:Y:S04]  /*4010*/  LDS.64 R8, [R20+0x10] ;  /* 0x0000100014087984 */ /* 0x000fe80000000a00 */
[----:B------:R-:W-:Y:S04]  /*4020*/  LDS.64 R6, [R20+0x300] ;  /* 0x0003000014067984 */ /* 0x000fe80000000a00 */
[----:B------:R-:W-:Y:S04]  /*4030*/  LDS.64 R14, [R20+0x310] ;  /* 0x00031000140e7984 */ /* 0x000fe80000000a00 */
[----:B------:R1:W-:Y:S01]  /*4040*/  @!P0 STS [R18+0x3000], R3 ;  /* 0x0030000312008388 */ /* 0x0003e20000000800 */
[----:B------:R-:W-:Y:S01]  /*4050*/  BAR.SYNC.DEFER_BLOCKING 0x0 ;  /* 0x0000000000007b1d */ /* 0x000fe20000010000 */
[C---:B------:R-:W-:Y:S01]  /*4060*/  IADD3 R17, P0, PT, R21.reuse, R2, RZ ;  /* 0x0000000215117210 */ /* 0x040fe20007f1e0ff */
[----:B------:R-:W-:-:S04]  /*4070*/  IMAD.IADD R21, R21, 0x1, R0 ;  /* 0x0000000115157824 */ /* 0x000fc800078e0200 */
[----:B------:R-:W-:Y:S02]  /*4080*/  IMAD.X R0, RZ, RZ, RZ, P0 ;  /* 0x000000ffff007224 */ /* 0x000fe400000e06ff */
        /* <DEDUP_REMOVED lines=15> */
.L_x_522:
        /* <DEDUP_REMOVED lines=16> */
.L_x_665:


//--------------------- .text._ZN3cub18CUB_300001_SM_10006detail10merge_sort30DeviceMergeSortPartitionKernelIN6thrust24THRUST_300001_SM_1000_NS6detail15normal_iteratorINS5_10device_ptrI4TestEEEEjN4cuda3std3__44lessIS9_EES9_EEvbT_PT2_T0_SK_PSK_T1_SK_i --------------------------
	.section	.text._ZN3cub18CUB_300001_SM_10006detail10merge_sort30DeviceMergeSortPartitionKernelIN6thrust24THRUST_300001_SM_1000_NS6detail15normal_iteratorINS5_10device_ptrI4TestEEEEjN4cuda3std3__44lessIS9_EES9_EEvbT_PT2_T0_SK_PSK_T1_SK_i,"ax",@progbits
	.align	128
        .global         _ZN3cub18CUB_300001_SM_10006detail10merge_sort30DeviceMergeSortPartitionKernelIN6thrust24THRUST_300001_SM_1000_NS6detail15normal_iteratorINS5_10device_ptrI4TestEEEEjN4cuda3std3__44lessIS9_EES9_EEvbT_PT2_T0_SK_PSK_T1_SK_i
        .type           _ZN3cub18CUB_300001_SM_10006detail10merge_sort30DeviceMergeSortPartitionKernelIN6thrust24THRUST_300001_SM_1000_NS6detail15normal_iteratorINS5_10device_ptrI4TestEEEEjN4cuda3std3__44lessIS9_EES9_EEvbT_PT2_T0_SK_PSK_T1_SK_i,@function
        .size           _ZN3cub18CUB_300001_SM_10006detail10merge_sort30DeviceMergeSortPartitionKernelIN6thrust24THRUST_300001_SM_1000_NS6detail15normal_iteratorINS5_10device_ptrI4TestEEEEjN4cuda3std3__44lessIS9_EES9_EEvbT_PT2_T0_SK_PSK_T1_SK_i,(.L_x_666 - _ZN3cub18CUB_300001_SM_10006detail10merge_sort30DeviceMergeSortPartitionKernelIN6thrust24THRUST_300001_SM_1000_NS6detail15normal_iteratorINS5_10device_ptrI4TestEEEEjN4cuda3std3__44lessIS9_EES9_EEvbT_PT2_T0_SK_PSK_T1_SK_i)
        .other          _ZN3cub18CUB_300001_SM_10006detail10merge_sort30DeviceMergeSortPartitionKernelIN6thrust24THRUST_300001_SM_1000_NS6detail15normal_iteratorINS5_10device_ptrI4TestEEEEjN4cuda3std3__44lessIS9_EES9_EEvbT_PT2_T0_SK_PSK_T1_SK_i,@"STO_CUDA_ENTRY STV_DEFAULT"
_ZN3cub18CUB_300001_SM_10006detail10merge_sort30DeviceMergeSortPartitionKernelIN6thrust24THRUST_300001_SM_1000_NS6detail15normal_iteratorINS5_10device_ptrI4TestEEEEjN4cuda3std3__44lessIS9_EES9_EEvbT_PT2_T0_SK_PSK_T1_SK_i:
.text._ZN3cub18CUB_300001_SM_10006detail10merge_sort30DeviceMergeSortPartitionKernelIN6thrust24THRUST_300001_SM_1000_NS6detail15normal_iteratorINS5_10device_ptrI4TestEEEEjN4cuda3std3__44lessIS9_EES9_EEvbT_PT2_T0_SK_PSK_T1_SK_i:
[----:B------:R-:W-:Y:S01]  /*0000*/  LDC R1, c[0x0][0x37c] ;  /* 0x0000df00ff017b82 */ /* 0x000fe20000000800 */
[----:B------:R-:W0:Y:S01]  /*0010*/  S2R R0, SR_CTAID.X ;  /* 0x0000000000007919 */ /* 0x000e220000002500 */
[----:B------:R-:W0:Y:S01]  /*0020*/  LDCU UR4, c[0x0][0x360] ;  /* 0x00006c00ff0477ac */ /* 0x000e220008000800 */
[----:B------:R-:W0:Y:S01]  /*0030*/  S2R R3, SR_TID.X ;  /* 0x0000000000037919 */ /* 0x000e220000002100 */
[----:B------:R-:W1:Y:S01]  /*0040*/  LDCU UR6, c[0x0][0x39c] ;  /* 0x00007380ff0677ac */ /* 0x000e620008000800 */
[----:B0-----:R-:W-:-:S05]  /*0050*/  IMAD R0, R0, UR4, R3 ;  /* 0x0000000400007c24 */ /* 0x001fca000f8e0203 */
[----:B-1----:R-:W-:-:S13]  /*0060*/  ISETP.GE.U32.AND P0, PT, R0, UR6, PT ;  /* 0x0000000600007c0c */ /* 0x002fda000bf06070 */
[----:B------:R-:W-:Y:S05]  /*0070*/  @P0 EXIT ;  /* 0x000000000000094d */ /* 0x000fea0003800000 */
[----:B------:R-:W0:Y:S01]  /*0080*/  LDCU UR5, c[0x0][0x3ac] ;  /* 0x00007580ff0577ac */ /* 0x000e220008000800 */
[----:B------:R-:W-:Y:S01]  /*0090*/  VIADD R2, R0, 0x1 ;  /* 0x0000000100027836 */ /* 0x000fe20000000000 */
[----:B------:R-:W-:Y:S01]  /*00a0*/  ACQBULK ;  /* 0x000000000000782e */ /* 0x000fe20000000000 */
[----:B------:R-:W1:Y:S03]  /*00b0*/  LDCU UR7, c[0x0][0x3b0] ;  /* 0x00007600ff0777ac */ /* 0x000e660008000800 */
[----:B------:R-:W-:Y:S01]  /*00c0*/  ISETP.NE.AND P0, PT, R2, UR6, PT ;  /* 0x0000000602007c0c */ /* 0x000fe2000bf05270 */
[----:B------:R-:W2:Y:S01]  /*00d0*/  LDCU UR10, c[0x0][0x398] ;  /* 0x00007300ff0a77ac */ /* 0x000ea20008000800 */
[----:B------:R-:W3:Y:S01]  /*00e0*/  LDCU.64 UR8, c[0x0][0x358] ;  /* 0x00006b00ff0877ac */ /* 0x000ee20008000a00 */
[----:B0-----:R-:W-:-:S10]  /*00f0*/  UIADD3 UR4, UPT, UPT, -UR5, URZ, URZ ;  /* 0x000000ff05047290 */ /* 0x001fd4000fffe1ff */
[----:B------:R-:W0:Y:S01]  /*0100*/  @!P0 LDC.64 R4, c[0x0][0x3a0] ;  /* 0x0000e800ff048b82 */ /* 0x000e220000000a00 */
[----:B------:R-:W-:Y:S01]  /*0110*/  LOP3.LUT R2, R0, UR4, RZ, 0xc0, !PT ;  /* 0x0000000400027c12 */ /* 0x000fe2000f8ec0ff */
[----:B------:R-:W-:-:S04]  /*0120*/  USHF.R.U32.HI UR4, URZ, 0x1, UR5 ;  /* 0x00000001ff047899 */ /* 0x000fc80008011605 */
[----:B-1----:R-:W-:Y:S01]  /*0130*/  IMAD R3, R2, UR7, RZ ;  /* 0x0000000702037c24 */ /* 0x002fe2000f8e02ff */
[----:B------:R-:W-:-:S04]  /*0140*/  UIMAD UR4, UR4, UR7, URZ ;  /* 0x00000007040472a4 */ /* 0x000fc8000f8e02ff */
[----:B------:R-:W-:-:S04]  /*0150*/  LOP3.LUT R2, RZ, R3, RZ, 0x33, !PT ;  /* 0x00000003ff027212 */ /* 0x000fc800078e33ff */
[----:B------:R-:W-:-:S04]  /*0160*/  VIMNMX.U32 R2, PT, PT, R2, UR4, PT ;  /* 0x0000000402027c48 */ /* 0x000fc8000bfe0000 */
[----:B--2---:R-:W-:Y:S01]  /*0170*/  VIADDMNMX.U32 R2, R2, R3, UR10, PT ;  /* 0x0000000a02027e46 */ /* 0x004fe2000b800003 */
[----:B0-----:R-:W-:Y:S01]  /*0180*/  @!P0 IMAD.WIDE.U32 R4, R0, 0x4, R4 ;  /* 0x0000000400048825 */ /* 0x001fe200078e0004 */
[----:B------:R-:W-:Y:S02]  /*0190*/  VIMNMX.U32 R3, PT, PT, R3, UR10, PT ;  /* 0x0000000a03037c48 */ /* 0x000fe4000bfe0000 */
[----:B------:R-:W-:Y:S02]  /*01a0*/  LOP3.LUT R6, RZ, R2, RZ, 0x33, !PT ;  /* 0x00000002ff067212 */ /* 0x000fe400078e33ff */
[----:B---3--:R0:W-:Y:S02]  /*01b0*/  @!P0 STG.E desc[UR8][R4.64], R2 ;  /* 0x0000000204008986 */ /* 0x0081e4000c101908 */
[----:B------:R-:W-:-:S04]  /*01c0*/  VIMNMX.U32 R7, PT, PT, R6, UR4, PT ;  /* 0x0000000406077c48 */ /* 0x000fc8000bfe0000 */
[----:B------:R-:W-:Y:S01]  /*01d0*/  VIADDMNMX.U32 R7, R7, R2, UR10, PT ;  /* 0x0000000a07077e46 */ /* 0x000fe2000b800002 */
[----:B------:R-:W-:Y:S06]  /*01e0*/  @!P0 EXIT ;  /* 0x000000000000894d */ /* 0x000fec0003800000 */
[----:B------:R-:W1:Y:S01]  /*01f0*/  LDCU.U8 UR6, c[0x0][0x380] ;  /* 0x00007000ff0677ac */ /* 0x000e620008000000 */
[----:B------:R-:W-:Y:S01]  /*0200*/  BSSY.RECONVERGENT B0, `(.L_x_523) ;  /* 0x0000044000007945 */ /* 0x000fe20003800200 */
[----:B------:R-:W-:-:S06]  /*0210*/  UIADD3 UR4, UPT, UPT, UR5, -0x1, URZ ;  /* 0xffffffff05047890 */ /* 0x000fcc000fffe0ff */
[----:B0-----:R-:W-:-:S05]  /*0220*/  LOP3.LUT R4, R0, UR4, RZ, 0xc0, !PT ;  /* 0x0000000400047c12 */ /* 0x001fca000f8ec0ff */
[----:B------:R-:W-:Y:S01]  /*0230*/  IMAD R4, R4, UR7, RZ ;  /* 0x0000000704047c24 */ /* 0x000fe2000f8e02ff */
[----:B-1----:R-:W-:-:S04]  /*0240*/  UPRMT UR6, UR6, 0x8880, URZ ;  /* 0x0000888006067896 */ /* 0x002fc800080000ff */
[----:B------:R-:W-:-:S03]  /*0250*/  VIADDMNMX.U32 R4, R7, -R3, R4, PT ;  /* 0x8000000307047246 */ /* 0x000fc60003800004 */
[----:B------:R-:W-:Y:S02]  /*0260*/  UMOV UR4, UR6 ;  /* 0x0000000600047c82 */ /* 0x000fe40008000000 */
[----:B------:R-:W-:-:S09]  /*0270*/  UISETP.NE.AND UP0, UPT, UR4, URZ, UPT ;  /* 0x000000ff0400728c */ /* 0x000fd2000bf05270 */
[----:B------:R-:W-:Y:S05]  /*0280*/  BRA.U !UP0, `(.L_x_524) ;  /* 0x00000001087c7547 */ /* 0x000fea000b800000 */
[----:B------:R-:W-:Y:S01]  /*0290*/  IMAD.IADD R7, R7, 0x1, -R2 ;  /* 0x0000000107077824 */ /* 0x000fe200078e0a02 */
[----:B------:R-:W-:Y:S01]  /*02a0*/  VIADDMNMX.U32 R5, R2, -R3, R4, PT ;  /* 0x8000000302057246 */ /* 0x000fe20003800004 */
[----:B------:R-:W-:Y:S03]  /*02b0*/  BSSY.RECONVERGENT B1, `(.L_x_525) ;  /* 0x000001b000017945 */ /* 0x000fe60003800200 */
[----:B------:R-:W-:-:S05]  /*02c0*/  VIMNMX.U32 R6, PT, PT, R4, R7, !PT ;  /* 0x0000000704067248 */ /* 0x000fca0007fe0000 */
[----:B------:R-:W-:-:S05]  /*02d0*/  IMAD.IADD R6, R6, 0x1, -R7 ;  /* 0x0000000106067824 */ /* 0x000fca00078e0a07 */
[----:B------:R-:W-:-:S13]  /*02e0*/  ISETP.GE.U32.AND P0, PT, R6, R5, PT ;  /* 0x000000050600720c */ /* 0x000fda0003f06070 */
[----:B------:R-:W-:Y:S05]  /*02f0*/  @P0 BRA `(.L_x_526) ;  /* 0x0000000000580947 */ /* 0x000fea0003800000 */
[----:B------:R-:W0:Y:S02]  /*0300*/  LDC.64 R8, c[0x0][0x388] ;  /* 0x0000e200ff087b82 */ /* 0x000e240000000a00 */
.L_x_527:
[----:B------:R-:W-:-:S05]  /*0310*/  IMAD.IADD R7, R5, 0x1, -R6 ;  /* 0x0000000105077824 */ /* 0x000fca00078e0a06 */
[----:B------:R-:W-:-:S04]  /*0320*/  LEA.HI R14, R7, R6, RZ, 0x1f ;  /* 0x00000006070e7211 */ /* 0x000fc800078ff8ff */
[-C--:B------:R-:W-:Y:S02]  /*0330*/  LOP3.LUT R7, RZ, R14.reuse, RZ, 0x33, !PT ;  /* 0x0000000eff077212 */ /* 0x080fe400078e33ff */
[----:B------:R-:W-:-:S03]  /*0340*/  IADD3 R13, P0, PT, R3, R14, RZ ;  /* 0x0000000e030d7210 */ /* 0x000fc60007f1e0ff */
[----:B------:R-:W-:Y:S02]  /*0350*/  IMAD.IADD R7, R4, 0x1, R7 ;  /* 0x0000000104077824 */ /* 0x000fe400078e0207 */
[----:B------:R-:W-:Y:S02]  /*0360*/  IMAD.X R10, RZ, RZ, RZ, P0 ;  /* 0x000000ffff0a7224 */ /* 0x000fe400000e06ff */
[----:B0-----:R-:W-:Y:S01]  /*0370*/  IMAD.WIDE.U32 R12, R13, 0x18, R8 ;  /* 0x000000180d0c7825 */ /* 0x001fe200078e0008 */
[----:B------:R-:W-:-:S03]  /*0380*/  IADD3 R7, P1, PT, R2, R7, RZ ;  /* 0x0000000702077210 */ /* 0x000fc60007f3e0ff */
[----:B------:R-:W-:Y:S02]  /*0390*/  IMAD R17, R10, 0x18, RZ ;  /* 0x000000180a117824 */ /* 0x000fe400078e02ff */
[----:B------:R-:W-:Y:S02]  /*03a0*/  IMAD.X R15, RZ, RZ, RZ, P1 ;  /* 0x000000ffff0f7224 */ /* 0x000fe400008e06ff */
[----:B------:R-:W-:-:S04]  /*03b0*/  IMAD.WIDE.U32 R10, R7, 0x18, R8 ;  /* 0x00000018070a7825 */ /* 0x000fc800078e0008 */
[----:B------:R-:W-:Y:S02]  /*03c0*/  IMAD R15, R15, 0x18, RZ ;  /* 0x000000180f0f7824 */ /* 0x000fe400078e02ff */
[----:B------:R-:W-:Y:S02]  /*03d0*/  IMAD.IADD R13, R13, 0x1, R17 ;  /* 0x000000010d0d7824 */ /* 0x000fe400078e0211 */
[----:B------:R-:W-:-:S03]  /*03e0*/  IMAD.IADD R11, R11, 0x1, R15 ;  /* 0x000000010b0b7824 */ /* 0x000fc600078e020f */
[----:B------:R-:W2:Y:S04]  /*03f0*/  LDG.E R12, desc[UR8][R12.64] ;  /* 0x000000080c0c7981 */ /* 0x000ea8000c1e1900 */
[----:B------:R-:W2:Y:S02]  /*0400*/  LDG.E R11, desc[UR8][R10.64] ;  /* 0x000000080a0b7981 */ /* 0x000ea4000c1e1900 */
[----:B--2---:R-:W-:-:S04]  /*0410*/  ISETP.GE.AND P0, PT, R11, R12, PT ;  /* 0x0000000c0b00720c */ /* 0x004fc80003f06270 */
[----:B------:R-:W-:-:S09]  /*0420*/  SEL R5, R14, R5, !P0 ;  /* 0x000000050e057207 */ /* 0x000fd20004000000 */
[----:B------:R-:W-:-:S05]  /*0430*/  @P0 VIADD R6, R14, 0x1 ;  /* 0x000000010e060836 */ /* 0x000fca0000000000 */
[----:B------:R-:W-:-:S13]  /*0440*/  ISETP.GE.U32.AND P0, PT, R6, R5, PT ;  /* 0x000000050600720c */ /* 0x000fda0003f06070 */
[----:B------:R-:W-:Y:S05]  /*0450*/  @!P0 BRA `(.L_x_527) ;  /* 0xfffffffc00ac8947 */ /* 0x000fea000383ffff */
.L_x_526:
[----:B------:R-:W-:Y:S05]  /*0460*/  BSYNC.RECONVERGENT B1 ;  /* 0x0000000000017941 */ /* 0x000fea0003800200 */
.L_x_525:
[----:B------:R-:W-:Y:S05]  /*0470*/  BRA `(.L_x_528) ;  /* 0x0000000000707947 */ /* 0x000fea0003800000 */
.L_x_524:
[C---:B------:R-:W-:Y:S02]  /*0480*/  IADD3 R7, PT, PT, -R2.reuse, R7, RZ ;  /* 0x0000000702077210 */ /* 0x040fe40007ffe1ff */
[----:B------:R-:W-:Y:S02]  /*0490*/  VIADDMNMX.U32 R5, R2, -R3, R4, PT ;  /* 0x8000000302057246 */ /* 0x000fe40003800004 */
[----:B------:R-:W-:-:S05]  /*04a0*/  VIMNMX.U32 R6, PT, PT, R4, R7, !PT ;  /* 0x0000000704067248 */ /* 0x000fca0007fe0000 */
[----:B------:R-:W-:-:S05]  /*04b0*/  IMAD.IADD R6, R6, 0x1, -R7 ;  /* 0x0000000106067824 */ /* 0x000fca00078e0a07 */
[----:B------:R-:W-:-:S13]  /*04c0*/  ISETP.GE.U32.AND P0, PT, R6, R5, PT ;  /* 0x000000050600720c */ /* 0x000fda0003f06070 */
[----:B------:R-:W-:Y:S05]  /*04d0*/  @P0 BRA `(.L_x_528) ;  /* 0x0000000000580947 */ /* 0x000fea0003800000 */
[----:B------:R-:W0:Y:S02]  /*04e0*/  LDC.64 R8, c[0x0][0x390] ;  /* 0x0000e400ff087b82 */ /* 0x000e240000000a00 */
.L_x_529:
        /* <DEDUP_REMOVED lines=10> */
[----:B------:R-:W-:Y:S01]  /*0590*/  IMAD.WIDE.U32 R10, R7, 0x18, R8 ;  /* 0x00000018070a7825 */ /* 0x000fe200078e0008 */
[----:B------:R-:W-:-:S03]  /*05a0*/  IADD3 R13, PT, PT, R13, R17, RZ ;  /* 0x000000110d0d7210 */ /* 0x000fc60007ffe0ff */
[----:B------:R-:W-:Y:S02]  /*05b0*/  IMAD R15, R15, 0x18, RZ ;  /* 0x000000180f0f7824 */ /* 0x000fe400078e02ff */
[----:B------:R-:W2:Y:S02]  /*05c0*/  LDG.E R12, desc[UR8][R12.64] ;  /* 0x000000080c0c7981 */ /* 0x000ea4000c1e1900 */
[----:B------:R-:W-:-:S06]  /*05d0*/  IMAD.IADD R11, R11, 0x1, R15 ;  /* 0x000000010b0b7824 */ /* 0x000fcc00078e020f */
[----:B------:R-:W2:Y:S02]  /*05e0*/  LDG.E R11, desc[UR8][R10.64] ;  /* 0x000000080a0b7981 */ /* 0x000ea4000c1e1900 */
[----:B--2---:R-:W-:-:S04]  /*05f0*/  ISETP.GE.AND P0, PT, R11, R12, PT ;  /* 0x0000000c0b00720c */ /* 0x004fc80003f06270 */
[----:B------:R-:W-:-:S09]  /*0600*/  SEL R5, R14, R5, !P0 ;  /* 0x000000050e057207 */ /* 0x000fd20004000000 */
[----:B------:R-:W-:-:S05]  /*0610*/  @P0 VIADD R6, R14, 0x1 ;  /* 0x000000010e060836 */ /* 0x000fca0000000000 */
[----:B------:R-:W-:-:S13]  /*0620*/  ISETP.GE.U32.AND P0, PT, R6, R5, PT ;  /* 0x000000050600720c */ /* 0x000fda0003f06070 */
[----:B------:R-:W-:Y:S05]  /*0630*/  @!P0 BRA `(.L_x_529) ;  /* 0xfffffffc00ac8947 */ /* 0x000fea000383ffff */
.L_x_528:
[----:B------:R-:W-:Y:S05]  /*0640*/  BSYNC.RECONVERGENT B0 ;  /* 0x0000000000007941 */ /* 0x000fea0003800200 */
.L_x_523:
[----:B------:R-:W0:Y:S01]  /*0650*/  LDC.64 R4, c[0x0][0x3a0] ;  /* 0x0000e800ff047b82 */ /* 0x000e220000000a00 */
[----:B------:R-:W-:Y:S02]  /*0660*/  IMAD.IADD R3, R3, 0x1, R6 ;  /* 0x0000000103037824 */ /* 0x000fe400078e0206 */
[----:B0-----:R-:W-:-:S05]  /*0670*/  IMAD.WIDE.U32 R4, R0, 0x4, R4 ;  /* 0x0000000400047825 */ /* 0x001fca00078e0004 */
[----:B------:R-:W-:Y:S01]  /*0680*/  STG.E desc[UR8][R4.64], R3 ;  /* 0x0000000304007986 */ /* 0x000fe2000c101908 */
[----:B------:R-:W-:Y:S05]  /*0690*/  EXIT ;  /* 0x000000000000794d */ /* 0x000fea0003800000 */
.L_x_530:
        /* <DEDUP_REMOVED lines=14> */
.L_x_666:


//--------------------- .text._ZN3cub18CUB_300001_SM_10006detail10merge_sort30DeviceMergeSortBlockSortKernelINS2_10policy_hubIN6thrust24THRUST_300001_SM_1000_NS6detail15normal_iteratorINS6_10device_ptrI4TestEEEEE9Policy600ESC_PNS0_8NullTypeESC_SG_jN4cuda3std3__44lessISA_EESA_SF_EEvbT0_T1_T2_T3_T4_PT6_PT7_T5_NS1_7vsmem_tE --------------------------
	.section	.text._ZN3cub18CUB_300001_SM_10006detail10merge_sort30DeviceMergeSortBlockSortKernelINS2_10policy_hubIN6thrust24THRUST_300001_SM_1000_NS6detail15normal_iteratorINS6_10device_ptrI4TestEEEEE9Policy600ESC_PNS0_8NullTypeESC_SG_jN4cuda3std3__44lessISA_EESA_SF_EEvbT0_T1_T2_T3_T4_PT6_PT7_T5_NS1_7vsmem_tE,"ax",@progbits
	.align	128
        .global         _ZN3cub18CUB_300001_SM_10006detail10merge_sort30DeviceMergeSortBlockSortKernelINS2_10policy_hubIN6thrust24THRUST_300001_SM_1000_NS6detail15normal_iteratorINS6_10device_ptrI4TestEEEEE9Policy600ESC_PNS0_8NullTypeESC_SG_jN4cuda3std3__44lessISA_EESA_SF_EEvbT0_T1_T2_T3_T4_PT6_PT7_T5_NS1_7vsmem_tE
        .type           _ZN3cub18CUB_300001_SM_10006detail10merge_sort30DeviceMergeSortBlockSortKernelINS2_10policy_hubIN6thrust24THRUST_300001_SM_1000_NS6detail15normal_iteratorINS6_10device_ptrI4TestEEEEE9Policy600ESC_PNS0_8NullTypeESC_SG_jN4cuda3std3__44lessISA_EESA_SF_EEvbT0_T1_T2_T3_T4_PT6_PT7_T5_NS1_7vsmem_tE,@function
        .size           _ZN3cub18CUB_300001_SM_10006detail10merge_sort30DeviceMergeSortBlockSortKernelINS2_10policy_hubIN6thrust24THRUST_300001_SM_1000_NS6detail15normal_iteratorINS6_10device_ptrI4TestEEEEE9Policy600ESC_PNS0_8NullTypeESC_SG_jN4cuda3std3__44lessISA_EESA_SF_EEvbT0_T1_T2_T3_T4_PT6_PT7_T5_NS1_7vsmem_tE,(.L_x_667 - _ZN3cub18CUB_300001_SM_10006detail10merge_sort30DeviceMergeSortBlockSortKernelINS2_10policy_hubIN6thrust24THRUST_300001_SM_1000_NS6detail15normal_iteratorINS6_10device_ptrI4TestEEEEE9Policy600ESC_PNS0_8NullTypeESC_SG_jN4cuda3std3__44lessISA_EESA_SF_EEvbT0_T1_T2_T3_T4_PT6_PT7_T5_NS1_7vsmem_tE)
        .other          _ZN3cub18CUB_300001_SM_10006detail10merge_sort30DeviceMergeSortBlockSortKernelINS2_10policy_hubIN6thrust24THRUST_300001_SM_1000_NS6detail15normal_iteratorINS6_10device_ptrI4TestEEEEE9Policy600ESC_PNS0_8NullTypeESC_SG_jN4cuda3std3__44lessISA_EESA_SF_EEvbT0_T1_T2_T3_T4_PT6_PT7_T5_NS1_7vsmem_tE,@"STO_CUDA_ENTRY STV_DEFAULT"
_ZN3cub18CUB_300001_SM_10006detail10merge_sort30DeviceMergeSortBlockSortKernelINS2_10policy_hubIN6thrust24THRUST_300001_SM_1000_NS6detail15normal_iteratorINS6_10device_ptrI4TestEEEEE9Policy600ESC_PNS0_8NullTypeESC_SG_jN4cuda3std3__44lessISA_EESA_SF_EEvbT0_T1_T2_T3_T4_PT6_PT7_T5_NS1_7vsmem_tE:
.text._ZN3cub18CUB_300001_SM_10006detail10merge_sort30DeviceMergeSortBlockSortKernelINS2_10policy_hubIN6thrust24THRUST_300001_SM_1000_NS6detail15normal_iteratorINS6_10device_ptrI4TestEEEEE9Policy600ESC_PNS0_8NullTypeESC_SG_jN4cuda3std3__44lessISA_EESA_SF_EEvbT0_T1_T2_T3_T4_PT6_PT7_T5_NS1_7vsmem_tE:
[----:B------:R-:W-:Y:S01]  /*0000*/  LDC R1, c[0x0][0x37c] ;  /* 0x0000df00ff017b82 */ /* 0x000fe20000000800 */
[----:B------:R-:W0:Y:S01]  /*0010*/  S2R R5, SR_CTAID.X ;  /* 0x0000000000057919 */ /* 0x000e220000002500 */
[----:B------:R-:W1:Y:S01]  /*0020*/  LDCU UR4, c[0x0][0x370] ;  /* 0x00006e00ff0477ac */ /* 0x000e620008000800 */
[----:B------:R-:W2:Y:S01]  /*0030*/  LDCU.64 UR8, c[0x0][0x358] ;  /* 0x00006b00ff0877ac */ /* 0x000ea20008000a00 */
[----:B-1----:R-:W-:-:S06]  /*0040*/  UIADD3 UR4, UPT, UPT, UR4, -0x1, URZ ;  /* 0xffffffff04047890 */ /* 0x002fcc000fffe0ff */
[C---:B0-----:R-:W-:Y:S01]  /*0050*/  ISETP.GE.U32.AND P0, PT, R5.reuse, UR4, PT ;  /* 0x0000000405007c0c */ /* 0x041fe2000bf06070 */
[----:B------:R-:W-:-:S12]  /*0060*/  IMAD.SHL.U32 R5, R5, 0x200, RZ ;  /* 0x0000020005057824 */ /* 0x000fd800078e00ff */
[----:B--2---:R-:W-:Y:S05]  /*0070*/  @P0 BRA `(.L_x_531) ;  /* 0x0000001800400947 */ /* 0x004fea0003800000 */
[----:B------:R-:W0:Y:S01]  /*0080*/  S2R R0, SR_TID.X ;  /* 0x0000000000007919 */ /* 0x000e220000002100 */
[----:B------:R-:W1:Y:S01]  /*0090*/  LDC.64 R2, c[0x0][0x388] ;  /* 0x0000e200ff027b82 */ /* 0x000e620000000a00 */
[----:B------:R-:W-:Y:S01]  /*00a0*/  ACQBULK ;  /* 0x000000000000782e */ /* 0x000fe20000000000 */
[----:B0-----:R-:W-:-:S05]  /*00b0*/  IMAD.SHL.U32 R4, R0, 0x2, RZ ;  /* 0x0000000200047824 */ /* 0x001fca00078e00ff */
[----:B------:R-:W-:-:S04]  /*00c0*/  LOP3.LUT R9, R4, 0x7c0, RZ, 0xc0, !PT ;  /* 0x000007c004097812 */ /* 0x000fc800078ec0ff */
[----:B------:R-:W-:-:S04]  /*00d0*/  LOP3.LUT R4, R9, 0x1f, R0, 0xf8, !PT ;  /* 0x0000001f09047812 */ /* 0x000fc800078ef800 */
[----:B------:R-:W-:-:S05]  /*00e0*/  IADD3 R5, P0, PT, R5, R4, RZ ;  /* 0x0000000405057210 */ /* 0x000fca0007f1e0ff */
[----:B------:R-:W-:Y:S02]  /*00f0*/  IMAD.X R4, RZ, RZ, RZ, P0 ;  /* 0x000000ffff047224 */ /* 0x000fe400000e06ff */
        /* <DEDUP_REMOVED lines=88> */
.L_x_533:
[----:B------:R-:W-:Y:S05]  /*0680*/  BSYNC.RECONVERGENT B0 ;  /* 0x0000000000007941 */ /* 0x000fea0003800200 */
.L_x_532:
[----:B------:R-:W-:Y:S02]  /*0690*/  IMAD R25, R0, 0x30, R25 ;  /* 0x0000003000197824 */ /* 0x000fe400078e0219 */
[----:B------:R-:W-:-:S07]  /*06a0*/  IMAD.MOV.U32 R26, RZ, RZ, 0x2 ;  /* 0x00000002ff1a7424 */ /* 0x000fce00078e00ff */
.L_x_540:
        /* <DEDUP_REMOVED lines=60> */
.L_x_536:
        /* <DEDUP_REMOVED lines=15> */
.L_x_535:
[----:B------:R-:W-:Y:S05]  /*0b60*/  BSYNC.RECONVERGENT B0 ;  /* 0x0000000000007941 */ /* 0x000fea0003800200 */
.L_x_534:
        /* <DEDUP_REMOVED lines=66> */
.L_x_538:
        /* <DEDUP_REMOVED lines=13> */
.L_x_539:
[----:B------:R-:W-:Y:S05]  /*1060*/  BSYNC.RECONVERGENT B0 ;  /* 0x0000000000007941 */ /* 0x000fea0003800200 */
.L_x_537:
        /* <DEDUP_REMOVED lines=26> */
[----:B------:R-:W0:Y:S01]  /*1210*/  S2R R0, SR_TID.X ;  /* 0x0000000000007919 */ /* 0x000e220000002100 */
[----:B------:R-:W-:Y:S01]  /*1220*/  LOP3.LUT R24, R24, 0xffff, RZ, 0xc0, !PT ;  /* 0x0000ffff18187812 */ /* 0x000fe200078ec0ff */
[----:B------:R-:W1:Y:S01]  /*1230*/  LDC.64 R12, c[0x0][0x398] ;  /* 0x0000e600ff0c7b82 */ /* 0x000e620000000a00 */
[----:B------:R-:W-:Y:S01]  /*1240*/  LOP3.LUT R23, R23, 0xffff, RZ, 0xc0, !PT ;  /* 0x0000ffff17177812 */ /* 0x000fe200078ec0ff */
[----:B------:R-:W2:Y:S01]  /*1250*/  S2R R10, SR_CTAID.X ;  /* 0x00000000000a7919 */ /* 0x000ea20000002500 */
[----:B------:R-:W-:Y:S02]  /*1260*/  LOP3.LUT R22, R22, 0xffff, RZ, 0xc0, !PT ;  /* 0x0000ffff16167812 */ /* 0x000fe400078ec0ff */
[----:B------:R-:W-:Y:S01]  /*1270*/  LOP3.LUT R21, R21, 0xffff, RZ, 0xc0, !PT ;  /* 0x0000ffff15157812 */ /* 0x000fe200078ec0ff */
[----:B------:R-:W-:Y:S01]  /*1280*/  STS.64 [R11], R4 ;  /* 0x000000040b007388 */ /* 0x000fe20000000a00 */
[----:B------:R-:W-:Y:S02]  /*1290*/  LOP3.LUT R20, R20, 0xffff, RZ, 0xc0, !PT ;  /* 0x0000ffff14147812 */ /* 0x000fe400078ec0ff */
[----:B------:R-:W-:Y:S01]  /*12a0*/  LOP3.LUT R19, R19, 0xffff, RZ, 0xc0, !PT ;  /* 0x0000ffff13137812 */ /* 0x000fe200078ec0ff */
[----:B------:R-:W-:Y:S01]  /*12b0*/  STS.64 [R11+0x8], R2 ;  /* 0x000008020b007388 */ /* 0x000fe20000000a00 */
[----:B------:R-:W-:-:S02]  /*12c0*/  LOP3.LUT R18, R18, 0xffff, RZ, 0xc0, !PT ;  /* 0x0000ffff12127812 */ /* 0x000fc400078ec0ff */
[----:B------:R-:W-:Y:S01]  /*12d0*/  LOP3.LUT R17, R17, 0xffff, RZ, 0xc0, !PT ;  /* 0x0000ffff11117812 */ /* 0x000fe200078ec0ff */
[----:B------:R0:W-:Y:S01]  /*12e0*/  STS.64 [R11+0x18], R6 ;  /* 0x000018060b007388 */ /* 0x0001e20000000a00 */
[----:B------:R-:W-:Y:S02]  /*12f0*/  LOP3.LUT R32, R32, 0xffff, RZ, 0xc0, !PT ;  /* 0x0000ffff20207812 */ /* 0x000fe400078ec0ff */
[----:B------:R-:W-:Y:S01]  /*1300*/  LOP3.LUT R31, R31, 0xffff, RZ, 0xc0, !PT ;  /* 0x0000ffff1f1f7812 */ /* 0x000fe200078ec0ff */
[----:B------:R3:W-:Y:S01]  /*1310*/  STS.64 [R11+0x20], R8 ;  /* 0x000020080b007388 */ /* 0x0007e20000000a00 */
        /* <DEDUP_REMOVED lines=21> */
[----:B------:R-:W-:Y:S01]  /*1470*/  STS.64 [R11+0x28], R30 ;  /* 0x0000281e0b007388 */ /* 0x000fe20000000a00 */
[----:B------:R-:W-:-:S03]  /*1480*/  NOP ;  /* 0x0000000000007918 */ /* 0x000fc60000000000 */
[----:B------:R-:W0:Y:S01]  /*1490*/  LDS.64 R14, [R16] ;  /* 0x00000000100e7984 */ /* 0x000e220000000a00 */
[----:B--2---:R-:W-:Y:S01]  /*14a0*/  IMAD R0, R10, 0x200, R7 ;  /* 0x000002000a007824 */ /* 0x004fe200078e0207 */
[----:B------:R-:W-:Y:S02]  /*14b0*/  LOP3.LUT R7, R6, 0x7c0, RZ, 0xc0, !PT ;  /* 0x000007c006077812 */ /* 0x000fe400078ec0ff */
[----:B------:R-:W2:Y:S02]  /*14c0*/  LDS.64 R4, [R16+0x8] ;  /* 0x0000080010047984 */ /* 0x000ea40000000a00 */
[----:B------:R-:W-:Y:S02]  /*14d0*/  IADD3 R7, P0, PT, R7, R0, RZ ;  /* 0x0000000007077210 */ /* 0x000fe40007f1e0ff */
[----:B------:R-:W4:Y:S03]  /*14e0*/  LDS.64 R18, [R16+0x10] ;  /* 0x0000100010127984 */ /* 0x000f260000000a00 */
[----:B------:R-:W-:Y:S01]  /*14f0*/  IMAD.X R0, RZ, RZ, RZ, P0 ;  /* 0x000000ffff007224 */ /* 0x000fe200000e06ff */
[----:B------:R-:W5:Y:S01]  /*1500*/  LDS.64 R20, [R16+0x300] ;  /* 0x0003000010147984 */ /* 0x000f620000000a00 */
[----:B-1----:R-:W-:-:S03]  /*1510*/  IMAD.WIDE.U32 R6, R7, 0x18, R12 ;  /* 0x0000001807067825 */ /* 0x002fc600078e000c */
[----:B------:R-:W1:Y:S01]  /*1520*/  LDS.64 R2, [R16+0x308] ;  /* 0x0003080010027984 */ /* 0x000e620000000a00 */
[----:B---3--:R-:W-:-:S03]  /*1530*/  IMAD R9, R0, 0x18, RZ ;  /* 0x0000001800097824 */ /* 0x008fc600078e02ff */
[----:B------:R-:W3:Y:S01]  /*1540*/  LDS.64 R24, [R16+0x310] ;  /* 0x0003100010187984 */ /* 0x000ee20000000a00 */
[----:B------:R-:W-:-:S05]  /*1550*/  IMAD.IADD R7, R7, 0x1, R9 ;  /* 0x0000000107077824 */ /* 0x000fca00078e0209 */
[----:B0-----:R-:W-:Y:S04]  /*1560*/  STG.E.64 desc[UR8][R6.64], R14 ;  /* 0x0000000e06007986 */ /* 0x001fe8000c101b08 */
[----:B--2---:R-:W-:Y:S04]  /*1570*/  STG.E.64 desc[UR8][R6.64+0x8], R4 ;  /* 0x0000080406007986 */ /* 0x004fe8000c101b08 */
[----:B----4-:R-:W-:Y:S04]  /*1580*/  STG.E.64 desc[UR8][R6.64+0x10], R18 ;  /* 0x0000101206007986 */ /* 0x010fe8000c101b08 */
[----:B-----5:R-:W-:Y:S04]  /*1590*/  STG.E.64 desc[UR8][R6.64+0x300], R20 ;  /* 0x0003001406007986 */ /* 0x020fe8000c101b08 */
[----:B-1----:R-:W-:Y:S04]  /*15a0*/  STG.E.64 desc[UR8][R6.64+0x308], R2 ;  /* 0x0003080206007986 */ /* 0x002fe8000c101b08 */
[----:B---3--:R-:W-:Y:S01]  /*15b0*/  STG.E.64 desc[UR8][R6.64+0x310], R24 ;  /* 0x0003101806007986 */ /* 0x008fe2000c101b08 */
[----:B------:R-:W-:Y:S05]  /*15c0*/  EXIT ;  /* 0x000000000000794d */ /* 0x000fea0003800000 */
.L_x_541:
        /* <DEDUP_REMOVED lines=41> */
[----:B------:R-:W-:-:S03]  /*1860*/  LOP3.LUT R7, R7, 0x1f, R0, 0xf8, !PT ;  /* 0x0000001f07077812 */ /* 0x000fc600078ef800 */
[----:B------:R-:W4:Y:S01]  /*1870*/  LDS.64 R2, [R16+0x8] ;  /* 0x0000080010027984 */ /* 0x000f220000000a00 */
[----:B--2---:R-:W-:-:S03]  /*1880*/  LEA R7, P0, R10, R7, 0x9 ;  /* 0x000000070a077211 */ /* 0x004fc600078048ff */
[----:B------:R-:W2:Y:S02]  /*1890*/  LDS.64 R18, [R16+0x10] ;  /* 0x0000100010127984 */ /* 0x000ea40000000a00 */
[----:B------:R-:W-:Y:S02]  /*18a0*/  IMAD.X R0, RZ, RZ, RZ, P0 ;  /* 0x000000ffff007224 */ /* 0x000fe400000e06ff */
[----:B------:R-:W5:Y:S01]  /*18b0*/  LDS.64 R20, [R16+0x300] ;  /* 0x0003000010147984 */ /* 0x000f620000000a00 */
[----:B-1----:R-:W-:-:S03]  /*18c0*/  IMAD.WIDE.U32 R6, R7, 0x18, R12 ;  /* 0x0000001807067825 */ /* 0x002fc600078e000c */
[----:B------:R-:W1:Y:S01]  /*18d0*/  LDS.64 R4, [R16+0x308] ;  /* 0x0003080010047984 */ /* 0x000e620000000a00 */
[----:B---3--:R-:W-:-:S03]  /*18e0*/  IMAD R9, R0, 0x18, RZ ;  /* 0x0000001800097824 */ /* 0x008fc600078e02ff */
[----:B------:R-:W3:Y:S01]  /*18f0*/  LDS.64 R22, [R16+0x310] ;  /* 0x0003100010167984 */ /* 0x000ee20000000a00 */
[----:B------:R-:W-:-:S05]  /*1900*/  IMAD.IADD R7, R9, 0x1, R7 ;  /* 0x0000000109077824 */ /* 0x000fca00078e0207 */
[----:B0-----:R-:W-:Y:S04]  /*1910*/  STG.E.64 desc[UR8][R6.64], R14 ;  /* 0x0000000e06007986 */ /* 0x001fe8000c101b08 */
[----:B----4-:R-:W-:Y:S04]  /*1920*/  STG.E.64 desc[UR8][R6.64+0x8], R2 ;  /* 0x0000080206007986 */ /* 0x010fe8000c101b08 */
[----:B--2---:R-:W-:Y:S04]  /*1930*/  STG.E.64 desc[UR8][R6.64+0x10], R18 ;  /* 0x0000101206007986 */ /* 0x004fe8000c101b08 */
[----:B-----5:R-:W-:Y:S04]  /*1940*/  STG.E.64 desc[UR8][R6.64+0x300], R20 ;  /* 0x0003001406007986 */ /* 0x020fe8000c101b08 */
[----:B-1----:R-:W-:Y:S04]  /*1950*/  STG.E.64 desc[UR8][R6.64+0x308], R4 ;  /* 0x0003080406007986 */ /* 0x002fe8000c101b08 */
[----:B---3--:R-:W-:Y:S01]  /*1960*/  STG.E.64 desc[UR8][R6.64+0x310], R22 ;  /* 0x0003101606007986 */ /* 0x008fe2000c101b08 */
[----:B------:R-:W-:Y:S05]  /*1970*/  EXIT ;  /* 0x000000000000794d */ /* 0x000fea0003800000 */
.L_x_531:
[----:B------:R-:W0:Y:S01]  /*1980*/  LDC.64 R16, c[0x0][0x388] ;  /* 0x0000e200ff107b82 */ /* 0x000e220000000a00 */
[----:B------:R-:W-:Y:S01]  /*1990*/  ACQBULK ;  /* 0x000000000000782e */ /* 0x000fe20000000000 */
[----:B------:R-:W1:Y:S06]  /*19a0*/  S2R R0, SR_TID.X ;  /* 0x0000000000007919 */ /* 0x000e6c0000002100 */
[----:B------:R-:W2:Y:S01]  /*19b0*/  LDC R3, c[0x0][0x3a8] ;  /* 0x0000ea00ff037b82 */ /* 0x000ea20000000800 */
[----:B0-----:R-:W-:-:S05]  /*19c0*/  IMAD.WIDE.U32 R16, R5, 0x18, R16 ;  /* 0x0000001805107825 */ /* 0x001fca00078e0010 */
[----:B------:R-:W3:Y:S04]  /*19d0*/  LDG.E.64 R22, desc[UR8][R16.64] ;  /* 0x0000000810167981 */ /* 0x000ee8000c1e1b00 */
[----:B------:R-:W4:Y:S01]  /*19e0*/  LDG.E.64 R6, desc[UR8][R16.64+0x8] ;  /* 0x0000080810067981 */ /* 0x000f22000c1e1b00 */
[----:B-1----:R-:W-:Y:S02]  /*19f0*/  IMAD.SHL.U32 R15, R0, 0x2, RZ ;  /* 0x00000002000f7824 */ /* 0x002fe400078e00ff */
[----:B------:R-:W-:-:S03]  /*1a00*/  IMAD.MOV R8, RZ, RZ, -R5 ;  /* 0x000000ffff087224 */ /* 0x000fc600078e0a05 */
[----:B------:R-:W-:Y:S02]  /*1a10*/  LOP3.LUT R21, R15, 0x7c0, RZ, 0xc0, !PT ;  /* 0x000007c00f157812 */ /* 0x000fe400078ec0ff */
[----:B--2---:R-:W-:Y:S02]  /*1a20*/  VIADDMNMX R8, R8, R3, 0x200, PT ;  /* 0x0000020008087446 */ /* 0x004fe40003800103 */
[----:B------:R-:W-:-:S04]  /*1a30*/  LOP3.LUT R9, R21, 0x1f, R0, 0xf8, !PT ;  /* 0x0000001f15097812 */ /* 0x000fc800078ef800 */
[C---:B------:R-:W-:Y:S01]  /*1a40*/  ISETP.GE.AND P0, PT, R9.reuse, R8, PT ;  /* 0x000000080900720c */ /* 0x040fe20003f06270 */
[C---:B------:R-:W-:Y:S02]  /*1a50*/  IMAD R19, R9.reuse, 0x18, RZ ;  /* 0x0000001809137824 */ /* 0x040fe400078e02ff */
[----:B------:R-:W-:-:S03]  /*1a60*/  VIADD R9, R9, 0x20 ;  /* 0x0000002009097836 */ /* 0x000fc60000000000 */
[----:B------:R-:W-:-:S05]  /*1a70*/  IADD3 R18, P1, PT, R19, R16, RZ ;  /* 0x0000001013127210 */ /* 0x000fca0007f3e0ff */
[----:B------:R-:W-:Y:S01]  /*1a80*/  IMAD.X R19, RZ, RZ, R17, P1 ;  /* 0x000000ffff137224 */ /* 0x000fe200008e0611 */
[----:B------:R-:W-:Y:S01]  /*1a90*/  ISETP.GE.AND P1, PT, R9, R8, PT ;  /* 0x000000080900720c */ /* 0x000fe20003f26270 */
[----:B------:R-:W2:Y:S04]  /*1aa0*/  LDG.E.64 R16, desc[UR8][R16.64+0x10] ;  /* 0x0000100810107981 */ /* 0x000ea8000c1e1b00 */
[----:B------:R-:W5:Y:S08]  /*1ab0*/  @!P0 LDG.E.64 R2, desc[UR8][R18.64+0x10] ;  /* 0x0000100812028981 */ /* 0x000f70000c1e1b00 */
[----:B------:R-:W5:Y:S01]  /*1ac0*/  @!P1 LDG.E.64 R12, desc[UR8][R18.64+0x310] ;  /* 0x00031008120c9981 */ /* 0x000f62000c1e1b00 */
[----:B---3--:R-:W-:-:S02]  /*1ad0*/  IMAD.MOV.U32 R4, RZ, RZ, R22 ;  /* 0x000000ffff047224 */ /* 0x008fc400078e0016 */
[----:B------:R-:W-:Y:S02]  /*1ae0*/  IMAD.MOV.U32 R5, RZ, RZ, R23 ;  /* 0x000000ffff057224 */ /* 0x000fe400078e0017 */
[----:B------:R-:W3:Y:S01]  /*1af0*/  @!P0 LDG.E.64 R22, desc[UR8][R18.64] ;  /* 0x0000000812168981 */ /* 0x000ee2000c1e1b00 */
[----:B----4-:R-:W-:Y:S02]  /*1b00*/  IMAD.MOV.U32 R10, RZ, RZ, R6 ;  /* 0x000000ffff0a7224 */ /* 0x010fe400078e0006 */
[----:B------:R-:W-:Y:S01]  /*1b10*/  IMAD.MOV.U32 R11, RZ, RZ, R7 ;  /* 0x000000ffff0b7224 */ /* 0x000fe200078e0007 */
[----:B------:R-:W4:Y:S04]  /*1b20*/  @!P1 LDG.E.64 R4, desc[UR8][R18.64+0x300] ;  /* 0x0003000812049981 */ /* 0x000f28000c1e1b00 */
[----:B------:R-:W4:Y:S04]  /*1b30*/  @!P0 LDG.E.64 R6, desc[UR8][R18.64+0x8] ;  /* 0x0000080812068981 */ /* 0x000f28000c1e1b00 */
[----:B------:R0:W4:Y:S01]  /*1b40*/  @!P1 LDG.E.64 R10, desc[UR8][R18.64+0x308] ;  /* 0x00030808120a9981 */ /* 0x000122000c1e1b00 */
[----:B------:R-:W1:Y:S01]  /*1b50*/  S2R R20, SR_CgaCtaId ;  /* 0x0000000000147919 */ /* 0x000e620000008800 */
[----:B------:R-:W0:Y:S01]  /*1b60*/  S2R R14, SR_LANEID ;  /* 0x00000000000e7919 */ /* 0x000e220000000000 */
[----:B------:R-:W-:-:S02]  /*1b70*/  MOV R27, 0x400 ;  /* 0x00000400001b7802 */ /* 0x000fc40000000f00 */
[C---:B--2---:R-:W-:Y:S02]  /*1b80*/  PRMT R31, R16.reuse, 0x7770, RZ ;  /* 0x00007770101f7816 */ /* 0x044fe400000000ff */
[C---:B------:R-:W-:Y:S02]  /*1b90*/  PRMT R30, R16.reuse, 0x7771, RZ ;  /* 0x00007771101e7816 */ /* 0x040fe400000000ff */
[C---:B------:R-:W-:Y:S02]  /*1ba0*/  PRMT R29, R16.reuse, 0x7772, RZ ;  /* 0x00007772101d7816 */ /* 0x040fe400000000ff */
[----:B------:R-:W-:Y:S02]  /*1bb0*/  PRMT R28, R16, 0x7773, RZ ;  /* 0x00007773101c7816 */ /* 0x000fe400000000ff */
[C---:B------:R-:W-:Y:S02]  /*1bc0*/  PRMT R26, R17.reuse, 0x7770, RZ ;  /* 0x00007770111a7816 */ /* 0x040fe400000000ff */
[----:B------:R-:W-:-:S02]  /*1bd0*/  PRMT R25, R17, 0x7771, RZ ;  /* 0x0000777111197816 */ /* 0x000fc400000000ff */
[----:B-1----:R-:W-:Y:S01]  /*1be0*/  LEA R27, R20, R27, 0x18 ;  /* 0x0000001b141b7211 */ /* 0x002fe200078ec0ff */
[----:B0-----:R-:W-:-:S04]  /*1bf0*/  IMAD.IADD R20, R21, 0x1, R14 ;  /* 0x0000000115147824 */ /* 0x001fc800078e020e */
[----:B------:R-:W-:Y:S01]  /*1c00*/  IMAD R9, R20, 0x18, R27 ;  /* 0x0000001814097824 */ /* 0x000fe200078e021b */
[----:B------:R-:W-:Y:S02]  /*1c10*/  PRMT R24, R17, 0x7772, RZ ;  /* 0x0000777211187816 */ /* 0x000fe400000000ff */
[----:B------:R-:W-:Y:S02]  /*1c20*/  PRMT R16, R31, 0x7610, R16 ;  /* 0x000076101f107816 */ /* 0x000fe40000000010 */
[----:B------:R-:W-:Y:S02]  /*1c30*/  PRMT R18, R30, 0x7610, R18 ;  /* 0x000076101e127816 */ /* 0x000fe40000000012 */
[----:B------:R-:W-:Y:S02]  /*1c40*/  PRMT R19, R29, 0x7610, R19 ;  /* 0x000076101d137816 */ /* 0x000fe40000000013 */
[----:B------:R-:W-:Y:S02]  /*1c50*/  PRMT R20, R28, 0x7610, R20 ;  /* 0x000076101c147816 */ /* 0x000fe40000000014 */
[----:B-----5:R-:W-:-:S02]  /*1c60*/  @!P0 PRMT R31, R2, 0x7770, RZ ;  /* 0x00007770021f8816 */ /* 0x020fc400000000ff */
[C---:B------:R-:W-:Y:S02]  /*1c70*/  @!P0 PRMT R30, R2.reuse, 0x7771, RZ ;  /* 0x00007771021e8816 */ /* 0x040fe400000000ff */
[C---:B------:R-:W-:Y:S02]  /*1c80*/  @!P0 PRMT R29, R2.reuse, 0x7772, RZ ;  /* 0x00007772021d8816 */ /* 0x040fe400000000ff */
[----:B------:R-:W-:Y:S02]  /*1c90*/  @!P0 PRMT R28, R2, 0x7773, RZ ;  /* 0x00007773021c8816 */ /* 0x000fe400000000ff */
[----:B------:R-:W-:Y:S02]  /*1ca0*/  PRMT R2, R26, 0x7610, R2 ;  /* 0x000076101a027816 */ /* 0x000fe40000000002 */
[----:B------:R-:W-:Y:S02]  /*1cb0*/  PRMT R21, R24, 0x7610, R21 ;  /* 0x0000761018157816 */ /* 0x000fe40000000015 */
[----:B------:R-:W-:-:S02]  /*1cc0*/  @!P0 PRMT R26, R3, 0x7770, RZ ;  /* 0x00007770031a8816 */ /* 0x000fc400000000ff */
[----:B------:R-:W-:Y:S02]  /*1cd0*/  @!P0 PRMT R24, R3, 0x7772, RZ ;  /* 0x0000777203188816 */ /* 0x000fe400000000ff */
[C---:B------:R-:W-:Y:S02]  /*1ce0*/  @!P1 PRMT R16, R12.reuse, 0x7770, RZ ;  /* 0x000077700c109816 */ /* 0x040fe400000000ff */
[C---:B------:R-:W-:Y:S02]  /*1cf0*/  @!P1 PRMT R18, R12.reuse, 0x7771, RZ ;  /* 0x000077710c129816 */ /* 0x040fe400000000ff */
[C---:B------:R-:W-:Y:S02]  /*1d00*/  @!P1 PRMT R19, R12.reuse, 0x7772, RZ ;  /* 0x000077720c139816 */ /* 0x040fe400000000ff */
[----:B------:R-:W-:Y:S02]  /*1d10*/  @!P1 PRMT R20, R12, 0x7773, RZ ;  /* 0x000077730c149816 */ /* 0x000fe400000000ff */
[----:B------:R-:W-:-:S02]  /*1d20*/  @!P1 PRMT R2, R13, 0x7770, RZ ;  /* 0x000077700d029816 */ /* 0x000fc400000000ff */
[----:B------:R-:W-:Y:S02]  /*1d30*/  @!P1 PRMT R21, R13, 0x7772, RZ ;  /* 0x000077720d159816 */ /* 0x000fe400000000ff */
        /* <DEDUP_REMOVED lines=13> */
[----:B------:R-:W-:Y:S01]  /*1e10*/  PRMT R19, R19, 0x3340, R20 ;  /* 0x0000334013137816 */ /* 0x000fe20000000014 */
[----:B------:R-:W-:Y:S01]  /*1e20*/  IMAD R30, R14, 0x18, R9 ;  /* 0x000000180e1e7824 */ /* 0x000fe200078e0209 */
[----:B---3--:R0:W-:Y:S02]  /*1e30*/  STS.64 [R9], R22 ;  /* 0x0000001609007388 */ /* 0x0081e40000000a00 */
[----:B0-----:R-:W-:Y:S02]  /*1e40*/  PRMT R23, R17, 0x7773, RZ ;  /* 0x0000777311177816 */ /* 0x001fe400000000ff */
[----:B------:R-:W-:-:S02]  /*1e50*/  PRMT R17, R25, 0x7610, R17 ;  /* 0x0000761019117816 */ /* 0x000fc40000000011 */
[----:B------:R-:W-:Y:S02]  /*1e60*/  PRMT R22, R23, 0x7610, R22 ;  /* 0x0000761017167816 */ /* 0x000fe40000000016 */
[C---:B------:R-:W-:Y:S02]  /*1e70*/  @!P0 PRMT R25, R3.reuse, 0x7771, RZ ;  /* 0x0000777103198816 */ /* 0x040fe400000000ff */
[----:B------:R-:W-:Y:S02]  /*1e80*/  @!P0 PRMT R23, R3, 0x7773, RZ ;  /* 0x0000777303178816 */ /* 0x000fe400000000ff */
[C---:B------:R-:W-:Y:S02]  /*1e90*/  @!P1 PRMT R17, R13.reuse, 0x7771, RZ ;  /* 0x000077710d119816 */ /* 0x040fe400000000ff */
[----:B------:R-:W-:Y:S02]  /*1ea0*/  @!P1 PRMT R22, R13, 0x7773, RZ ;  /* 0x000077730d169816 */ /* 0x000fe400000000ff */
[----:B------:R-:W-:-:S02]  /*1eb0*/  LOP3.LUT R25, R25, 0xffff, RZ, 0xc0, !PT ;  /* 0x0000ffff19197812 */ /* 0x000fc400078ec0ff */
[----:B------:R-:W-:Y:S02]  /*1ec0*/  LOP3.LUT R23, R23, 0xffff, RZ, 0xc0, !PT ;  /* 0x0000ffff17177812 */ /* 0x000fe400078ec0ff */
[----:B------:R-:W-:Y:S02]  /*1ed0*/  LOP3.LUT R3, R16, 0xffff, RZ, 0xc0, !PT ;  /* 0x0000ffff10037812 */ /* 0x000fe400078ec0ff */
[----:B------:R-:W-:Y:S02]  /*1ee0*/  LOP3.LUT R17, R17, 0xffff, RZ, 0xc0, !PT ;  /* 0x0000ffff11117812 */ /* 0x000fe400078ec0ff */
[----:B------:R-:W-:Y:S02]  /*1ef0*/  LOP3.LUT R22, R22, 0xffff, RZ, 0xc0, !PT ;  /* 0x0000ffff16167812 */ /* 0x000fe400078ec0ff */
        /* <DEDUP_REMOVED lines=8> */
[----:B------:R-:W-:Y:S01]  /*1f80*/  PRMT R21, R2, 0x5410, R21 ;  /* 0x0000541002157816 */ /* 0x000fe20000000015 */
[----:B----4-:R-:W-:Y:S04]  /*1f90*/  STS.64 [R9+0x300], R4 ;  /* 0x0003000409007388 */ /* 0x010fe80000000a00 */
[----:B------:R-:W-:Y:S04]  /*1fa0*/  STS.64 [R9+0x8], R6 ;  /* 0x0000080609007388 */ /* 0x000fe80000000a00 */
        /* <DEDUP_REMOVED lines=21> */
[----:B--2---:R-:W-:Y:S02]  /*2100*/  PRMT R30, R30, 0x5410, R6 ;  /* 0x000054101e1e7816 */ /* 0x004fe40000000006 */
[----:B------:R-:W-:-:S02]  /*2110*/  PRMT R31, R31, 0x5410, R7 ;  /* 0x000054101f1f7816 */ /* 0x000fc40000000007 */
[C---:B-1----:R-:W-:Y:S02]  /*2120*/  PRMT R6, R18.reuse, 0x7770, RZ ;  /* 0x0000777012067816 */ /* 0x042fe400000000ff */
[C---:B------:R-:W-:Y:S02]  /*2130*/  PRMT R7, R18.reuse, 0x7771, RZ ;  /* 0x0000777112077816 */ /* 0x040fe400000000ff */
[----:B------:R-:W-:Y:S02]  /*2140*/  PRMT R29, R29, 0x5410, R24 ;  /* 0x000054101d1d7816 */ /* 0x000fe40000000018 */
[----:B------:R-:W-:Y:S02]  /*2150*/  PRMT R33, R25, 0x7610, R33 ;  /* 0x0000761019217816 */ /* 0x000fe40000000021 */
[C---:B------:R-:W-:Y:S02]  /*2160*/  PRMT R20, R18.reuse, 0x7772, RZ ;  /* 0x0000777212147816 */ /* 0x040fe400000000ff */
[----:B------:R-:W-:-:S02]  /*2170*/  PRMT R21, R18, 0x7773, RZ ;  /* 0x0000777312157816 */ /* 0x000fc400000000ff */
[C---:B------:R-:W-:Y:S02]  /*2180*/  PRMT R22, R19.reuse, 0x7770, RZ ;  /* 0x0000777013167816 */ /* 0x040fe400000000ff */
[C---:B------:R-:W-:Y:S02]  /*2190*/  PRMT R23, R19.reuse, 0x7771, RZ ;  /* 0x0000777113177816 */ /* 0x040fe400000000ff */
[C---:B------:R-:W-:Y:S02]  /*21a0*/  PRMT R24, R19.reuse, 0x7772, RZ ;  /* 0x0000777213187816 */ /* 0x040fe400000000ff */
        /* <DEDUP_REMOVED lines=14> */
[----:B------:R-:W-:Y:S01]  /*2290*/  @P1 PRMT R31, R31, 0x5410, R23 ;  /* 0x000054101f1f1816 */ /* 0x000fe20000000017 */
[----:B------:R-:W-:Y:S01]  /*22a0*/  @P1 IMAD.MOV.U32 R17, RZ, RZ, R5 ;  /* 0x000000ffff111224 */ /* 0x000fe200078e0005 */
[----:B------:R-:W-:Y:S01]  /*22b0*/  PRMT R32, R33, 0x7610, R32 ;  /* 0x0000761021207816 */ /* 0x000fe20000000020 */
[----:B------:R-:W-:Y:S01]  /*22c0*/  IMAD.MOV.U32 R10, RZ, RZ, R12 ;  /* 0x000000ffff0a7224 */ /* 0x000fe200078e000c */
[----:B------:R-:W-:Y:S01]  /*22d0*/  ISETP.GE.AND P0, PT, R16, R4, PT ;  /* 0x000000041000720c */ /* 0x000fe20003f06270 */
[----:B------:R-:W-:Y:S01]  /*22e0*/  IMAD.MOV.U32 R11, RZ, RZ, R13 ;  /* 0x000000ffff0b7224 */ /* 0x000fe200078e000d */
[----:B------:R-:W-:Y:S01]  /*22f0*/  @P1 PRMT R29, R29, 0x5410, R21 ;  /* 0x000054101d1d1816 */ /* 0x000fe20000000015 */
[----:B------:R-:W-:Y:S01]  /*2300*/  IMAD.MOV.U32 R7, RZ, RZ, R17 ;  /* 0x000000ffff077224 */ /* 0x000fe200078e0011 */
[----:B------:R-:W-:Y:S01]  /*2310*/  PRMT R31, R32, 0x7632, R31 ;  /* 0x00007632201f7816 */ /* 0x000fe2000000001f */
[----:B------:R-:W-:Y:S01]  /*2320*/  IMAD.MOV.U32 R6, RZ, RZ, R16 ;  /* 0x000000ffff067224 */ /* 0x000fe200078e0010 */
[----:B------:R-:W-:-:S02]  /*2330*/  ISETP.GE.U32.OR P0, PT, R15, R8, P0 ;  /* 0x000000080f00720c */ /* 0x000fc40000706470 */
[----:B------:R-:W-:Y:S02]  /*2340*/  @P1 PRMT R28, R28, 0x5410, R20 ;  /* 0x000054101c1c1816 */ /* 0x000fe40000000014 */
[----:B------:R-:W-:Y:S02]  /*2350*/  PRMT R29, R31, 0x7632, R29 ;  /* 0x000076321f1d7816 */ /* 0x000fe4000000001d */
[----:B------:R-:W-:Y:S02]  /*2360*/  @P1 PRMT R30, R30, 0x5410, R22 ;  /* 0x000054101e1e1816 */ /* 0x000fe40000000016 */
[----:B------:R-:W-:Y:S02]  /*2370*/  @P1 PRMT R26, R26, 0x5410, R19 ;  /* 0x000054101a1a1816 */ /* 0x000fe40000000013 */
[----:B------:R-:W-:Y:S02]  /*2380*/  @P1 PRMT R14, R14, 0x5410, R18 ;  /* 0x000054100e0e1816 */ /* 0x000fe40000000012 */
        /* <DEDUP_REMOVED lines=30> */
.L_x_543:
[----:B------:R-:W-:Y:S05]  /*2570*/  BSYNC.RECONVERGENT B0 ;  /* 0x0000000000007941 */ /* 0x000fea0003800200 */
.L_x_542:
[----:B------:R-:W-:Y:S01]  /*2580*/  IMAD R27, R0, 0x30, R27 ;  /* 0x00000030001b7824 */ /* 0x000fe200078e021b */
[----:B------:R-:W-:-:S06]  /*2590*/  UMOV UR4, 0x2 ;  /* 0x0000000200047882 */ /* 0x000fcc0000000000 */
.L_x_550:
        /* <DEDUP_REMOVED lines=8> */
[----:B------:R-:W-:Y:S01]  /*2620*/  PRMT R19, R18, 0x3340, R19 ;  /* 0x0000334012137816 */ /* 0x000fe20000000013 */
[----:B------:R-:W0:Y:S01]  /*2630*/  S2R R17, SR_CgaCtaId ;  /* 0x0000000000117919 */ /* 0x000e220000008800 */
[----:B------:R-:W-:-:S02]  /*2640*/  LOP3.LUT R25, R25, 0xffff, RZ, 0xc0, !PT ;  /* 0x0000ffff19197812 */ /* 0x000fc400078ec0ff */
[----:B------:R-:W-:Y:S02]  /*2650*/  LOP3.LUT R24, R24, 0xffff, RZ, 0xc0, !PT ;  /* 0x0000ffff18187812 */ /* 0x000fe400078ec0ff */
[----:B------:R-:W-:Y:S02]  /*2660*/  LOP3.LUT R13, R0, UR5, RZ, 0xc0, !PT ;  /* 0x00000005000d7c12 */ /* 0x000fe4000f8ec0ff */
[----:B------:R-:W-:Y:S02]  /*2670*/  LOP3.LUT R23, R23, 0xffff, RZ, 0xc0, !PT ;  /* 0x0000ffff17177812 */ /* 0x000fe400078ec0ff */
[----:B------:R-:W-:Y:S01]  /*2680*/  LOP3.LUT R22, R22, 0xffff, RZ, 0xc0, !PT ;  /* 0x0000ffff16167812 */ /* 0x000fe200078ec0ff */
[----:B------:R-:W-:Y:S01]  /*2690*/  IMAD.SHL.U32 R13, R13, 0x2, RZ ;  /* 0x000000020d0d7824 */ /* 0x000fe200078e00ff */
[----:B------:R-:W-:Y:S01]  /*26a0*/  LOP3.LUT R21, R21, 0xffff, RZ, 0xc0, !PT ;  /* 0x0000ffff15157812 */ /* 0x000fe200078ec0ff */
[----:B------:R1:W-:Y:S01]  /*26b0*/  STS.64 [R27], R4 ;  /* 0x000000041b007388 */ /* 0x0003e20000000a00 */
[----:B------:R-:W-:-:S02]  /*26c0*/  LOP3.LUT R20, R20, 0xffff, RZ, 0xc0, !PT ;  /* 0x0000ffff14147812 */ /* 0x000fc400078ec0ff */
[----:B------:R-:W-:Y:S01]  /*26d0*/  VIMNMX R18, PT, PT, R8, R13, PT ;  /* 0x0000000d08127248 */ /* 0x000fe20003fe0100 */
[----:B------:R2:W-:Y:S01]  /*26e0*/  STS.64 [R27+0x8], R2 ;  /* 0x000008021b007388 */ /* 0x0005e20000000a00 */
[----:B------:R-:W-:Y:S02]  /*26f0*/  LOP3.LUT R32, R32, 0xffff, RZ, 0xc0, !PT ;  /* 0x0000ffff20207812 */ /* 0x000fe400078ec0ff */
[----:B------:R-:W-:Y:S01]  /*2700*/  LOP3.LUT R31, R31, 0xffff, RZ, 0xc0, !PT ;  /* 0x0000ffff1f1f7812 */ /* 0x000fe200078ec0ff */
[----:B------:R2:W-:Y:S01]  /*2710*/  STS.64 [R27+0x20], R10 ;  /* 0x0000200a1b007388 */ /* 0x0005e20000000a00 */
[----:B------:R-:W-:Y:S02]  /*2720*/  LOP3.LUT R28, R28, 0xffff, RZ, 0xc0, !PT ;  /* 0x0000ffff1c1c7812 */ /* 0x000fe400078ec0ff */
[----:B------:R-:W-:Y:S01]  /*2730*/  LOP3.LUT R15, R15, 0xffff, RZ, 0xc0, !PT ;  /* 0x0000ffff0f0f7812 */ /* 0x000fe200078ec0ff */
[----:B-1----:R-:W-:Y:S01]  /*2740*/  IMAD.SHL.U32 R5, R12, 0x2, RZ ;  /* 0x000000020c057824 */ /* 0x002fe200078e00ff */
[----:B------:R-:W-:-:S02]  /*2750*/  LOP3.LUT R30, R30, 0xffff, RZ, 0xc0, !PT ;  /* 0x0000ffff1e1e7812 */ /* 0x000fc400078ec0ff */
[----:B------:R-:W-:Y:S02]  /*2760*/  PRMT R24, R24, 0x3340, R25 ;  /* 0x0000334018187816 */ /* 0x000fe40000000019 */
[----:B------:R-:W-:Y:S02]  /*2770*/  VIMNMX R12, PT, PT, R8, R5, PT ;  /* 0x00000005080c7248 */ /* 0x000fe40003fe0100 */
[----:B------:R-:W-:Y:S02]  /*2780*/  LOP3.LUT R5, R29, 0xffff, RZ, 0xc0, !PT ;  /* 0x0000ffff1d057812 */ /* 0x000fe400078ec0ff */
[--C-:B------:R-:W-:Y:S02]  /*2790*/  VIADDMNMX R29, R12, UR4, R8.reuse, PT ;  /* 0x000000040c1d7c46 */ /* 0x100fe4000b800108 */
[----:B------:R-:W-:Y:S02]  /*27a0*/  PRMT R16, R16, 0x3340, R5 ;  /* 0x0000334010107816 */ /* 0x000fe40000000005 */
[----:B------:R-:W-:-:S02]  /*27b0*/  VIADDMNMX R26, R29, UR4, R8, PT ;  /* 0x000000041d1a7c46 */ /* 0x000fc4000b800108 */
[----:B------:R-:W-:Y:S02]  /*27c0*/  LOP3.LUT R5, R14, 0xffff, RZ, 0xc0, !PT ;  /* 0x0000ffff0e057812 */ /* 0x000fe400078ec0ff */
[----:B------:R-:W-:Y:S01]  /*27d0*/  VIADDMNMX R14, R29, -R12, R18, PT ;  /* 0x8000000c1d0e7246 */ /* 0x000fe20003800112 */
[----:B------:R-:W-:Y:S01]  /*27e0*/  IMAD.IADD R13, R26, 0x1, -R29 ;  /* 0x000000011a0d7824 */ /* 0x000fe200078e0a1d */
[----:B------:R-:W-:Y:S02]  /*27f0*/  PRMT R23, R22, 0x3340, R23 ;  /* 0x0000334016177816 */ /* 0x000fe40000000017 */
        /* <DEDUP_REMOVED lines=22> */
.L_x_546:
        /* <DEDUP_REMOVED lines=15> */
.L_x_545:
[----:B------:R-:W-:Y:S05]  /*2a50*/  BSYNC.RECONVERGENT B0 ;  /* 0x0000000000007941 */ /* 0x000fea0003800200 */
.L_x_544:
        /* <DEDUP_REMOVED lines=66> */
.L_x_548:
        /* <DEDUP_REMOVED lines=13> */
.L_x_549:
[----:B------:R-:W-:Y:S05]  /*2f50*/  BSYNC.RECONVERGENT B0 ;  /* 0x0000000000007941 */ /* 0x000fea0003800200 */
.L_x_547:
[----:B------:R-:W-:Y:S01]  /*2f60*/  ISETP.GE.AND P1, PT, R31, R26, PT ;  /* 0x0000001a1f00720c */ /* 0x000fe20003f26270 */
[----:B------:R-:W-:Y:S01]  /*2f70*/  UISETP.GE.U32.AND UP0, UPT, UR4, 0x81, UPT ;  /* 0x000000810400788c */ /* 0x000fe2000bf06070 */
[----:B------:R-:W-:Y:S01]  /*2f80*/  PLOP3.LUT P0, PT, PT, PT, PT, 0x8, 0x80 ;  /* 0x000000000080781c */ /* 0x000fe20003f0e170 */
[----:B------:R-:W-:-:S07]  /*2f90*/  USHF.L.U32 UR5, UR4, 0x1, URZ ;  /* 0x0000000104057899 */ /* 0x000fce00080006ff */
[----:B------:R-:W-:-:S03]  /*2fa0*/  UMOV UR4, UR5 ;  /* 0x0000000500047c82 */ /* 0x000fc60008000000 */
        /* <DEDUP_REMOVED lines=11> */
[----:B------:R-:W-:Y:S02]  /*3060*/  SEL R30, R42, R33, P0 ;  /* 0x000000212a1e7207 */ /* 0x000fe40000000000 */
[----:B------:R-:W-:Y:S02]  /*3070*/  FSEL R7, R7, R13, P0 ;  /* 0x0000000d07077208 */ /* 0x000fe40000000000 */
[----:B------:R-:W-:Y:S01]  /*3080*/  SEL R6, R6, R12, P0 ;  /* 0x0000000c06067207 */ /* 0x000fe20000000000 */
[----:B------:R-:W-:Y:S06]  /*3090*/  BRA.U !UP0, `(.L_x_550) ;  /* 0xfffffff508407547 */ /* 0x000fec000b83ffff */
[----:B------:R-:W0:Y:S01]  /*30a0*/  S2R R13, SR_TID.X ;  /* 0x00000000000d7919 */ /* 0x000e220000002100 */
[----:B------:R-:W1:Y:S01]  /*30b0*/  LDCU.U8 UR4, c[0x0][0x380] ;  /* 0x00007000ff0477ac */ /* 0x000e620008000000 */
[----:B------:R-:W2:Y:S01]  /*30c0*/  S2UR UR6, SR_CgaCtaId ;  /* 0x00000000000679c3 */ /* 0x000ea20000008800 */
[----:B------:R-:W3:Y:S01]  /*30d0*/  S2R R0, SR_LANEID ;  /* 0x0000000000007919 */ /* 0x000ee20000000000 */
[----:B------:R-:W-:Y:S01]  /*30e0*/  UMOV UR5, 0x400 ;  /* 0x0000040000057882 */ /* 0x000fe20000000000 */
        /* <DEDUP_REMOVED lines=9> */
[----:B------:R-:W-:Y:S05]  /*3180*/  BRA.U !UP0, `(.L_x_551) ;  /* 0x0000000508007547 */ /* 0x000fea000b800000 */
[----:B------:R-:W-:Y:S01]  /*3190*/  STS.64 [R17], R4 ;  /* 0x0000000411007388 */ /* 0x000fe20000000a00 */
[----:B------:R-:W-:Y:S02]  /*31a0*/  LOP3.LUT R25, R25, 0xffff, RZ, 0xc0, !PT ;  /* 0x0000ffff19197812 */ /* 0x000fe400078ec0ff */
[----:B------:R-:W-:Y:S01]  /*31b0*/  LOP3.LUT R24, R24, 0xffff, RZ, 0xc0, !PT ;  /* 0x0000ffff18187812 */ /* 0x000fe200078ec0ff */
[----:B------:R0:W-:Y:S01]  /*31c0*/  STS.64 [R17+0x8], R2 ;  /* 0x0000080211007388 */ /* 0x0001e20000000a00 */
[----:B------:R-:W-:Y:S02]  /*31d0*/  LOP3.LUT R23, R23, 0xffff, RZ, 0xc0, !PT ;  /* 0x0000ffff17177812 */ /* 0x000fe400078ec0ff */
[----:B------:R-:W-:Y:S01]  /*31e0*/  LOP3.LUT R22, R22, 0xffff, RZ, 0xc0, !PT ;  /* 0x0000ffff16167812 */ /* 0x000fe200078ec0ff */
[----:B------:R-:W-:Y:S01]  /*31f0*/  STS.64 [R17+0x18], R6 ;  /* 0x0000180611007388 */ /* 0x000fe20000000a00 */
[----:B------:R-:W-:Y:S02]  /*3200*/  LOP3.LUT R21, R21, 0xffff, RZ, 0xc0, !PT ;  /* 0x0000ffff15157812 */ /* 0x000fe400078ec0ff */
[----:B------:R-:W-:Y:S01]  /*3210*/  LOP3.LUT R20, R20, 0xffff, RZ, 0xc0, !PT ;  /* 0x0000ffff14147812 */ /* 0x000fe200078ec0ff */
[----:B------:R-:W-:Y:S01]  /*3220*/  STS.64 [R17+0x20], R10 ;  /* 0x0000200a11007388 */ /* 0x000fe20000000a00 */
[----:B------:R-:W-:-:S02]  /*3230*/  LOP3.LUT R19, R19, 0xffff, RZ, 0xc0, !PT ;  /* 0x0000ffff13137812 */ /* 0x000fc400078ec0ff */
[----:B------:R-:W-:Y:S01]  /*3240*/  LOP3.LUT R18, R18, 0xffff, RZ, 0xc0, !PT ;  /* 0x0000ffff12127812 */ /* 0x000fe200078ec0ff */
[----:B0-----:R-:W0:Y:S01]  /*3250*/  LDC.64 R2, c[0x0][0x398] ;  /* 0x0000e600ff027b82 */ /* 0x001e220000000a00 */
        /* <DEDUP_REMOVED lines=18> */
[----:B------:R-:W-:Y:S01]  /*3380*/  PRMT R20, R19, 0x5410, R20 ;  /* 0x0000541013147816 */ /* 0x000fe20000000014 */
[----:B------:R-:W1:Y:S01]  /*3390*/  S2R R24, SR_CTAID.X ;  /* 0x0000000000187919 */ /* 0x000e620000002500 */
[----:B------:R-:W-:Y:S02]  /*33a0*/  PRMT R31, R26, 0x5410, R31 ;  /* 0x000054101a1f7816 */ /* 0x000fe4000000001f */
[----:B------:R-:W-:Y:S01]  /*33b0*/  PRMT R30, R30, 0x5410, R5 ;  /* 0x000054101e1e7816 */ /* 0x000fe20000000005 */
[----:B------:R-:W-:Y:S01]  /*33c0*/  STS.64 [R17+0x10], R20 ;  /* 0x0000101411007388 */ /* 0x000fe20000000a00 */
[----:B------:R-:W-:-:S03]  /*33d0*/  LOP3.LUT R13, R13, 0x1f, RZ, 0xc0, !PT ;  /* 0x0000001f0d0d7812 */ /* 0x000fc600078ec0ff */
[----:B------:R-:W-:Y:S01]  /*33e0*/  STS.64 [R17+0x28], R30 ;  /* 0x0000281e11007388 */ /* 0x000fe20000000a00 */
[----:B------:R-:W-:-:S03]  /*33f0*/  NOP ;  /* 0x0000000000007918 */ /* 0x000fc60000000000 */
[----:B------:R-:W-:Y:S04]  /*3400*/  LDS.64 R4, [R9+0x8] ;  /* 0x0000080009047984 */ /* 0x000fe80000000a00 */
[----:B------:R-:W-:Y:S04]  /*3410*/  LDS.64 R14, [R9+0x308] ;  /* 0x00030800090e7984 */ /* 0x000fe80000000a00 */
[----:B------:R-:W-:Y:S04]  /*3420*/  LDS.64 R18, [R9] ;  /* 0x0000000009127984 */ /* 0x000fe80000000a00 */
[----:B------:R-:W-:Y:S04]  /*3430*/  LDS.64 R22, [R9+0x10] ;  /* 0x0000100009167984 */ /* 0x000fe80000000a00 */
[----:B------:R-:W-:Y:S01]  /*3440*/  LDS.64 R6, [R9+0x300] ;  /* 0x0003000009067984 */ /* 0x000fe20000000a00 */
[----:B-1----:R-:W-:-:S03]  /*3450*/  IMAD R13, R24, 0x200, R13 ;  /* 0x00000200180d7824 */ /* 0x002fc600078e020d */
[----:B------:R1:W-:Y:S04]  /*3460*/  LDS.64 R10, [R9+0x310] ;  /* 0x00031000090a7984 */ /* 0x0003e80000000a00 */
[----:B------:R-:W-:Y:S01]  /*3470*/  @!P0 STS [UR5+0x3000], R8 ;  /* 0x00300008ff008988 */ /* 0x000fe20008000805 */
[----:B------:R-:W-:Y:S01]  /*3480*/  BAR.SYNC.DEFER_BLOCKING 0x0 ;  /* 0x0000000000007b1d */ /* 0x000fe20000010000 */
[----:B------:R-:W-:-:S05]  /*3490*/  IADD3 R13, P0, PT, R16, R13, RZ ;  /* 0x0000000d100d7210 */ /* 0x000fca0007f1e0ff */
[----:B------:R-:W-:Y:S02]  /*34a0*/  IMAD.X R16, RZ, RZ, RZ, P0 ;  /* 0x000000ffff107224 */ /* 0x000fe400000e06ff */
[----:B0-----:R-:W-:-:S04]  /*34b0*/  IMAD.WIDE.U32 R2, R13, 0x18, R2 ;  /* 0x000000180d027825 */ /* 0x001fc800078e0002 */
[----:B-1----:R-:W-:-:S04]  /*34c0*/  IMAD R9, R16, 0x18, RZ ;  /* 0x0000001810097824 */ /* 0x002fc800078e02ff */
        /* <DEDUP_REMOVED lines=12> */
.L_x_551:
[----:B------:R-:W-:Y:S01]  /*3590*/  STS.64 [R17+0x8], R2 ;  /* 0x0000080211007388 */ /* 0x000fe20000000a00 */
[----:B------:R-:W-:Y:S02]  /*35a0*/  LOP3.LUT R25, R25, 0xffff, RZ, 0xc0, !PT ;  /* 0x0000ffff19197812 */ /* 0x000fe400078ec0ff */
[----:B------:R-:W-:Y:S01]  /*35b0*/  LOP3.LUT R24, R24, 0xffff, RZ, 0xc0, !PT ;  /* 0x0000ffff18187812 */ /* 0x000fe200078ec0ff */
[----:B------:R-:W-:Y:S01]  /*35c0*/  STS.64 [R17], R4 ;  /* 0x0000000411007388 */ /* 0x000fe20000000a00 */
        /* <DEDUP_REMOVED lines=9> */
[----:B------:R-:W-:Y:S01]  /*3660*/  LOP3.LUT R31, R31, 0xffff, RZ, 0xc0, !PT ;  /* 0x0000ffff1f1f7812 */ /* 0x000fe200078ec0ff */
[----:B0-----:R-:W0:Y:S01]  /*3670*/  LDC.64 R6, c[0x0][0x3b0] ;  /* 0x0000ec00ff067b82 */ /* 0x001e220000000a00 */
[----:B------:R-:W-:Y:S02]  /*3680*/  LOP3.LUT R29, R29, 0xffff, RZ, 0xc0, !PT ;  /* 0x0000ffff1d1d7812 */ /* 0x000fe400078ec0ff */
[----:B------:R-:W-:Y:S02]  /*3690*/  LOP3.LUT R26, R26, 0xffff, RZ, 0xc0, !PT ;  /* 0x0000ffff1a1a7812 */ /* 0x000fe400078ec0ff */
[----:B------:R-:W-:-:S02]  /*36a0*/  LOP3.LUT R28, R28, 0xffff, RZ, 0xc0, !PT ;  /* 0x0000ffff1c1c7812 */ /* 0x000fc400078ec0ff */
[----:B------:R-:W-:Y:S02]  /*36b0*/  LOP3.LUT R3, R14, 0xffff, RZ, 0xc0, !PT ;  /* 0x0000ffff0e037812 */ /* 0x000fe400078ec0ff */
[----:B------:R-:W-:Y:S02]  /*36c0*/  LOP3.LUT R15, R15, 0xffff, RZ, 0xc0, !PT ;  /* 0x0000ffff0f0f7812 */ /* 0x000fe400078ec0ff */
[----:B------:R-:W-:Y:S02]  /*36d0*/  LOP3.LUT R30, R30, 0xffff, RZ, 0xc0, !PT ;  /* 0x0000ffff1e1e7812 */ /* 0x000fe400078ec0ff */
[----:B------:R-:W-:Y:S02]  /*36e0*/  PRMT R24, R24, 0x3340, R25 ;  /* 0x0000334018187816 */ /* 0x000fe40000000019 */
[----:B------:R-:W-:Y:S02]  /*36f0*/  PRMT R23, R22, 0x3340, R23 ;  /* 0x0000334016177816 */ /* 0x000fe40000000017 */
[----:B------:R-:W-:-:S02]  /*3700*/  ISETP.NE.AND P0, PT, R13, RZ, PT ;  /* 0x000000ff0d00720c */ /* 0x000fc40003f05270 */
[----:B------:R-:W-:Y:S01]  /*3710*/  PRMT R20, R20, 0x3340, R21 ;  /* 0x0000334014147816 */ /* 0x000fe20000000015 */
[----:B------:R-:W2:Y:S01]  /*3720*/  S2R R13, SR_CTAID.X ;  /* 0x00000000000d7919 */ /* 0x000ea20000002500 */
        /* <DEDUP_REMOVED lines=19> */
[----:B------:R-:W-:Y:S01]  /*3860*/  BAR.SYNC.DEFER_BLOCKING 0x0 ;  /* 0x0000000000007b1d */ /* 0x000fe20000010000 */
[----:B--2---:R-:W-:-:S05]  /*3870*/  LEA R13, P0, R13, R12, 0x9 ;  /* 0x0000000c0d0d7211 */ /* 0x004fca00078048ff */
[----:B-1----:R-:W-:Y:S02]  /*3880*/  IMAD.X R10, RZ, RZ, RZ, P0 ;  /* 0x000000ffff0a7224 */ /* 0x002fe400000e06ff */
[----:B0-----:R-:W-:-:S04]  /*3890*/  IMAD.WIDE.U32 R6, R13, 0x18, R6 ;  /* 0x000000180d067825 */ /* 0x001fc800078e0006 */
[----:B------:R-:W-:-:S04]  /*38a0*/  IMAD R13, R10, 0x18, RZ ;  /* 0x000000180a0d7824 */ /* 0x000fc800078e02ff */
[----:B------:R-:W-:Y:S01]  /*38b0*/  IMAD.IADD R7, R13, 0x1, R7 ;  /* 0x000000010d077824 */ /* 0x000fe200078e0207 */
[----:B------:R-:W0:Y:S02]  /*38c0*/  LDS R11, [UR5+0x3000] ;  /* 0x00300005ff0b7984 */ /* 0x000e240008000800 */
[-C--:B0-----:R-:W-:Y:S02]  /*38d0*/  ISETP.GE.AND P0, PT, R12, R11.reuse, PT ;  /* 0x0000000b0c00720c */ /* 0x081fe40003f06270 */
        /* <DEDUP_REMOVED lines=9> */
.L_x_552:
        /* <DEDUP_REMOVED lines=9> */
.L_x_667:


//--------------------- .text._ZN3cub18CUB_300001_SM_10006detail9transform16transform_kernelINS2_10policy_hubILb1EN4cuda3std3__45tupleIJN6thrust24THRUST_300001_SM_1000_NS7pointerIcNSA_8cuda_cub3tagENSA_11use_defaultESE_EEEEEE10policy1000ElNS7_10__identityENSA_6detail15normal_iteratorINSA_10device_ptrIdEEEEJPcEEEvT0_iT1_T2_DpNS2_10kernel_argIT3_EE --------------------------
	.section	.text._ZN3cub18CUB_300001_SM_10006detail9transform16transform_kernelINS2_10policy_hubILb1EN4cuda3std3__45tupleIJN6thrust24THRUST_300001_SM_1000_NS7pointerIcNSA_8cuda_cub3tagENSA_11use_defaultESE_EEEEEE10policy1000ElNS7_10__identityENSA_6detail15normal_iteratorINSA_10device_ptrIdEEEEJPcEEEvT0_iT1_T2_DpNS2_10kernel_argIT3_EE,"ax",@progbits
	.align	128
        .global         _ZN3cub18CUB_300001_SM_10006detail9transform16transform_kernelINS2_10policy_hubILb1EN4cuda3std3__45tupleIJN6thrust24THRUST_300001_SM_1000_NS7pointerIcNSA_8cuda_cub3tagENSA_11use_defaultESE_EEEEEE10policy1000ElNS7_10__identityENSA_6detail15normal_iteratorINSA_10device_ptrIdEEEEJPcEEEvT0_iT1_T2_DpNS2_10kernel_argIT3_EE
        .type           _ZN3cub18CUB_300001_SM_10006detail9transform16transform_kernelINS2_10policy_hubILb1EN4cuda3std3__45tupleIJN6thrust24THRUST_300001_SM_1000_NS7pointerIcNSA_8cuda_cub3tagENSA_11use_defaultESE_EEEEEE10policy1000ElNS7_10__identityENSA_6detail15normal_iteratorINSA_10device_ptrIdEEEEJPcEEEvT0_iT1_T2_DpNS2_10kernel_argIT3_EE,@function
        .size           _ZN3cub18CUB_300001_SM_10006detail9transform16transform_kernelINS2_10policy_hubILb1EN4cuda3std3__45tupleIJN6thrust24THRUST_300001_SM_1000_NS7pointerIcNSA_8cuda_cub3tagENSA_11use_defaultESE_EEEEEE10policy1000ElNS7_10__identityENSA_6detail15normal_iteratorINSA_10device_ptrIdEEEEJPcEEEvT0_iT1_T2_DpNS2_10kernel_argIT3_EE,(.L_x_668 - _ZN3cub18CUB_300001_SM_10006detail9transform16transform_kernelINS2_10policy_hubILb1EN4cuda3std3__45tupleIJN6thrust24THRUST_300001_SM_1000_NS7pointerIcNSA_8cuda_cub3tagENSA_11use_defaultESE_EEEEEE10policy1000ElNS7_10__identityENSA_6detail15normal_iteratorINSA_10device_ptrIdEEEEJPcEEEvT0_iT1_T2_DpNS2_10kernel_argIT3_EE)
        .other          _ZN3cub18CUB_300001_SM_10006detail9transform16transform_kernelINS2_10policy_hubILb1EN4cuda3std3__45tupleIJN6thrust24THRUST_300001_SM_1000_NS7pointerIcNSA_8cuda_cub3tagENSA_11use_defaultESE_EEEEEE10policy1000ElNS7_10__identityENSA_6detail15normal_iteratorINSA_10device_ptrIdEEEEJPcEEEvT0_iT1_T2_DpNS2_10kernel_argIT3_EE,@"STO_CUDA_ENTRY STV_DEFAULT"
_ZN3cub18CUB_300001_SM_10006detail9transform16transform_kernelINS2_10policy_hubILb1EN4cuda3std3__45tupleIJN6thrust24THRUST_300001_SM_1000_NS7pointerIcNSA_8cuda_cub3tagENSA_11use_defaultESE_EEEEEE10policy1000ElNS7_10__identityENSA_6detail15normal_iteratorINSA_10device_ptrIdEEEEJPcEEEvT0_iT1_T2_DpNS2_10kernel_argIT3_EE:
.text._ZN3cub18CUB_300001_SM_10006detail9transform16transform_kernelINS2_10policy_hubILb1EN4cuda3std3__45tupleIJN6thrust24THRUST_300001_SM_1000_NS7pointerIcNSA_8cuda_cub3tagENSA_11use_defaultESE_EEEEEE10policy1000ElNS7_10__identityENSA_6detail15normal_iteratorINSA_10device_ptrIdEEEEJPcEEEvT0_iT1_T2_DpNS2_10kernel_argIT3_EE:
[----:B------:R-:W-:Y:S08]  /*0000*/  LDC R1, c[0x0][0x37c] ;  /* 0x0000df00ff017b82 */ /* 0x000ff00000000800 */
[----:B------:R-:W0:Y:S01]  /*0010*/  LDC R0, c[0x0][0x388] ;  /* 0x0000e200ff007b82 */ /* 0x000e220000000800 */
[----:B------:R-:W1:Y:S01]  /*0020*/  S2R R2, SR_TID.X ;  /* 0x0000000000027919 */ /* 0x000e620000002100 */
[----:B------:R-:W2:Y:S01]  /*0030*/  LDCU.64 UR6, c[0x0][0x380] ;  /* 0x00007000ff0677ac */ /* 0x000ea20008000a00 */
[----:B------:R-:W-:Y:S05]  /*0040*/  BSSY.RECONVERGENT B0, `(.L_x_553) ;  /* 0x0000021000007945 */ /* 0x000fea0003800200 */
[----:B------:R-:W3:Y:S08]  /*0050*/  S2UR UR4, SR_CTAID.X ;  /* 0x00000000000479c3 */ /* 0x000ef00000002500 */
[----:B------:R-:W4:Y:S01]  /*0060*/  LDC.64 R8, c[0x0][0x390] ;  /* 0x0000e400ff087b82 */ /* 0x000f220000000a00 */
[----:B0-----:R-:W-:-:S07]  /*0070*/  IMAD.SHL.U32 R4, R0, 0x80, RZ ;  /* 0x0000008000047824 */ /* 0x001fce00078e00ff */
[----:B------:R-:W0:Y:S01]  /*0080*/  LDC.64 R6, c[0x0][0x398] ;  /* 0x0000e600ff067b82 */ /* 0x000e220000000a00 */
[----:B------:R-:W-:Y:S01]  /*0090*/  SHF.R.S32.HI R3, RZ, 0x1f, R4 ;  /* 0x0000001fff037819 */ /* 0x000fe20000011404 */
[----:B---3--:R-:W-:-:S04]  /*00a0*/  IMAD.WIDE.U32 R10, R4, UR4, RZ ;  /* 0x00000004040a7c25 */ /* 0x008fc8000f8e00ff */
[----:B------:R-:W-:Y:S01]  /*00b0*/  IMAD R13, R3, UR4, RZ ;  /* 0x00000004030d7c24 */ /* 0x000fe2000f8e02ff */
[C---:B--2---:R-:W-:Y:S01]  /*00c0*/  IADD3 R5, P0, PT, -R10.reuse, UR6, RZ ;  /* 0x000000060a057c10 */ /* 0x044fe2000ff1e1ff */
[----:B------:R-:W2:Y:S02]  /*00d0*/  LDCU.64 UR4, c[0x0][0x358] ;  /* 0x00006b00ff0477ac */ /* 0x000ea40008000a00 */
[----:B------:R-:W-:Y:S01]  /*00e0*/  IMAD.IADD R13, R11, 0x1, R13 ;  /* 0x000000010b0d7824 */ /* 0x000fe200078e020d */
[----:B----4-:R-:W-:-:S04]  /*00f0*/  LEA R8, P2, R10, R8, 0x3 ;  /* 0x000000080a087211 */ /* 0x010fc800078418ff */
[----:B------:R-:W-:Y:S02]  /*0100*/  IADD3.X R12, PT, PT, ~R13, UR7, RZ, P0, !PT ;  /* 0x000000070d0c7c10 */ /* 0x000fe400087fe5ff */
[----:B------:R-:W-:-:S04]  /*0110*/  ISETP.LT.U32.AND P0, PT, R5, R4, PT ;  /* 0x000000040500720c */ /* 0x000fc80003f01070 */
[----:B------:R-:W-:Y:S01]  /*0120*/  ISETP.LT.AND.EX P0, PT, R12, R3, PT, P0 ;  /* 0x000000030c00720c */ /* 0x000fe20003f01300 */
[----:B-1----:R-:W-:Y:S01]  /*0130*/  IMAD.SHL.U32 R12, R2, 0x80, RZ ;  /* 0x00000080020c7824 */ /* 0x002fe200078e00ff */
[----:B0-----:R-:W-:Y:S02]  /*0140*/  IADD3 R3, P3, PT, R10, R6, RZ ;  /* 0x000000060a037210 */ /* 0x001fe40007f7e0ff */
[----:B------:R-:W-:-:S04]  /*0150*/  SEL R5, R5, R4, P0 ;  /* 0x0000000405057207 */ /* 0x000fc80000000000 */
[-C--:B------:R-:W-:Y:S02]  /*0160*/  ISETP.GE.AND P0, PT, R12, R5.reuse, PT ;  /* 0x000000050c00720c */ /* 0x080fe40003f06270 */
[----:B------:R-:W-:Y:S02]  /*0170*/  ISETP.NE.AND P1, PT, R4, R5, PT ;  /* 0x000000050400720c */ /* 0x000fe40003f25270 */
[----:B------:R-:W-:-:S05]  /*0180*/  SHF.L.U64.HI R4, R10, 0x3, R13 ;  /* 0x000000030a047819 */ /* 0x000fca000001020d */
[----:B------:R-:W-:-:S04]  /*0190*/  IMAD.X R9, R4, 0x1, R9, P2 ;  /* 0x0000000104097824 */ /* 0x000fc800010e0609 */
[----:B--2---:R-:W-:Y:S05]  /*01a0*/  @P0 BRA `(.L_x_554) ;  /* 0x0000000000280947 */ /* 0x004fea0003800000 */
[----:B------:R-:W0:Y:S02]  /*01b0*/  LDCU.64 UR6, c[0x0][0x398] ;  /* 0x00007300ff0677ac */ /* 0x000e240008000a00 */
[----:B0-----:R-:W-:-:S04]  /*01c0*/  IADD3 R10, P0, PT, R10, UR6, RZ ;  /* 0x000000060a0a7c10 */ /* 0x001fc8000ff1e0ff */
[----:B------:R-:W-:-:S03]  /*01d0*/  IADD3.X R11, PT, PT, R13, UR7, RZ, P0, !PT ;  /* 0x000000070d0b7c10 */ /* 0x000fc600087fe4ff */
[----:B------:R-:W-:-:S07]  /*01e0*/  IMAD.WIDE.U32 R10, R2, 0x80, R10 ;  /* 0x00000080020a7825 */ /* 0x000fce00078e000a */
.L_x_555:
[----:B------:R-:W-:Y:S01]  /*01f0*/  VIADD R12, R12, 0x4000 ;  /* 0x000040000c0c7836 */ /* 0x000fe20000000000 */
[----:B------:R0:W-:Y:S04]  /*0200*/  CCTL.E.PF2 [R10] ;  /* 0x000000000a00798f */ /* 0x0001e80000800100 */
[----:B------:R-:W-:Y:S02]  /*0210*/  ISETP.GE.AND P0, PT, R12, R5, PT ;  /* 0x000000050c00720c */ /* 0x000fe40003f06270 */
[----:B0-----:R-:W-:-:S05]  /*0220*/  IADD3 R10, P2, PT, R10, 0x4000, RZ ;  /* 0x000040000a0a7810 */ /* 0x001fca0007f5e0ff */
[----:B------:R-:W-:-:S06]  /*0230*/  IMAD.X R11, RZ, RZ, R11, P2 ;  /* 0x000000ffff0b7224 */ /* 0x000fcc00010e060b */
[----:B------:R-:W-:Y:S05]  /*0240*/  @!P0 BRA `(.L_x_555) ;  /* 0xfffffffc00e88947 */ /* 0x000fea000383ffff */
.L_x_554:
[----:B------:R-:W-:Y:S05]  /*0250*/  BSYNC.RECONVERGENT B0 ;  /* 0x0000000000007941 */ /* 0x000fea0003800200 */
.L_x_553:
[----:B------:R-:W-:Y:S01]  /*0260*/  IMAD.X R4, R13, 0x1, R7, P3 ;  /* 0x000000010d047824 */ /* 0x000fe200018e0607 */
[----:B------:R-:W-:Y:S06]  /*0270*/  @!P1 BRA `(.L_x_556) ;  /* 0x0000000c00189947 */ /* 0x000fec0003800000 */
[----:B------:R-:W-:-:S13]  /*0280*/  ISETP.GE.AND P0, PT, R0, 0x1, PT ;  /* 0x000000010000780c */ /* 0x000fda0003f06270 */
[----:B------:R-:W-:Y:S05]  /*0290*/  @!P0 EXIT ;  /* 0x000000000000894d */ /* 0x000fea0003800000 */
[C---:B------:R-:W-:Y:S01]  /*02a0*/  ISETP.GE.U32.AND P0, PT, R0.reuse, 0x8, PT ;  /* 0x000000080000780c */ /* 0x040fe20003f06070 */
[----:B------:R-:W-:Y:S01]  /*02b0*/  IMAD.MOV.U32 R11, RZ, RZ, RZ ;  /* 0x000000ffff0b7224 */ /* 0x000fe200078e00ff */
[----:B------:R-:W-:-:S11]  /*02c0*/  LOP3.LUT R16, R0, 0x7, RZ, 0xc0, !PT ;  /* 0x0000000700107812 */ /* 0x000fd600078ec0ff */
[----:B------:R-:W-:Y:S05]  /*02d0*/  @!P0 BRA `(.L_x_557) ;  /* 0x0000000400dc8947 */ /* 0x000fea0003800000 */
[----:B------:R-:W-:-:S13]  /*02e0*/  ISETP.GE.AND P1, PT, R2, R5, PT ;  /* 0x000000050200720c */ /* 0x000fda0003f26270 */
[----:B------:R-:W-:-:S05]  /*02f0*/  @!P1 IADD3 R18, P0, PT, R2, R3, RZ ;  /* 0x0000000302129210 */ /* 0x000fca0007f1e0ff */
[----:B------:R-:W-:-:S05]  /*0300*/  @!P1 IMAD.X R19, RZ, RZ, R4, P0 ;  /* 0x000000ffff139224 */ /* 0x000fca00000e0604 */
[----:B------:R-:W2:Y:S01]  /*0310*/  @!P1 LDG.E.S8 R10, desc[UR4][R18.64] ;  /* 0x00000004120a9981 */ /* 0x000ea2000c1e1300 */
[C---:B------:R-:W-:Y:S02]  /*0320*/  VIADD R17, R2.reuse, 0x80 ;  /* 0x0000008002117836 */ /* 0x040fe40000000000 */
[----:B------:R-:W-:-:S03]  /*0330*/  @!P1 IMAD.WIDE.U32 R12, R2, 0x8, R8 ;  /* 0x00000008020c9825 */ /* 0x000fc600078e0008 */
[C---:B------:R-:W-:Y:S02]  /*0340*/  ISETP.GE.AND P0, PT, R17.reuse, R5, PT ;  /* 0x000000051100720c */ /* 0x040fe40003f06270 */
[----:B------:R-:W-:-:S04]  /*0350*/  IADD3 R6, P2, PT, R17, R3, RZ ;  /* 0x0000000311067210 */ /* 0x000fc80007f5e0ff */
[----:B------:R-:W-:Y:S01]  /*0360*/  LEA.HI.X.SX32 R7, R17, R4, 0x1, P2 ;  /* 0x0000000411077211 */ /* 0x000fe200010f0eff */
[----:B--2---:R-:W0:Y:S02]  /*0370*/  @!P1 I2F.F64.S16 R10, R10 ;  /* 0x0000000a000a9312 */ /* 0x004e240000101c00 */
[----:B0-----:R0:W-:Y:S04]  /*0380*/  @!P1 STG.E.64 desc[UR4][R12.64], R10 ;  /* 0x0000000a0c009986 */ /* 0x0011e8000c101b04 */
[----:B------:R-:W2:Y:S01]  /*0390*/  @!P0 LDG.E.S8 R14, desc[UR4][R6.64] ;  /* 0x00000004060e8981 */ /* 0x000ea2000c1e1300 */
[C---:B------:R-:W-:Y:S01]  /*03a0*/  VIADD R20, R2.reuse, 0x100 ;  /* 0x0000010002147836 */ /* 0x040fe20000000000 */
[----:B------:R-:W-:Y:S01]  /*03b0*/  BSSY.RECONVERGENT B0, `(.L_x_558) ;  /* 0x0000015000007945 */ /* 0x000fe20003800200 */
[----:B------:R-:W-:-:S02]  /*03c0*/  VIADD R18, R2, 0x180 ;  /* 0x0000018002127836 */ /* 0x000fc40000000000 */
[----:B------:R-:W-:Y:S01]  /*03d0*/  VIADD R22, R2, 0x200 ;  /* 0x0000020002167836 */ /* 0x000fe20000000000 */
[-C--:B------:R-:W-:Y:S01]  /*03e0*/  ISETP.GE.AND P6, PT, R20, R5.reuse, PT ;  /* 0x000000051400720c */ /* 0x080fe20003fc6270 */
[----:B------:R-:W-:Y:S01]  /*03f0*/  VIADD R20, R2, 0x300 ;  /* 0x0000030002147836 */ /* 0x000fe20000000000 */
[-C--:B------:R-:W-:Y:S01]  /*0400*/  ISETP.GE.AND P5, PT, R18, R5.reuse, PT ;  /* 0x000000051200720c */ /* 0x080fe20003fa6270 */
[----:B------:R-:W-:Y:S01]  /*0410*/  VIADD R18, R2, 0x280 ;  /* 0x0000028002127836 */ /* 0x000fe20000000000 */
[----:B0-----:R-:W-:Y:S01]  /*0420*/  LOP3.LUT R11, R0, 0x7ffffff8, RZ, 0xc0, !PT ;  /* 0x7ffffff8000b7812 */ /* 0x001fe200078ec0ff */
[----:B------:R-:W-:Y:S01]  /*0430*/  IMAD.WIDE R12, R17, 0x8, R8 ;  /* 0x00000008110c7825 */ /* 0x000fe200078e0208 */
[-C--:B------:R-:W-:Y:S02]  /*0440*/  ISETP.GE.AND P4, PT, R22, R5.reuse, PT ;  /* 0x000000051600720c */ /* 0x080fe40003f86270 */
[-C--:B------:R-:W-:Y:S01]  /*0450*/  ISETP.GE.AND P3, PT, R18, R5.reuse, PT ;  /* 0x000000051200720c */ /* 0x080fe20003f66270 */
[----:B------:R-:W-:Y:S01]  /*0460*/  VIADD R10, R2, 0x380 ;  /* 0x00000380020a7836 */ /* 0x000fe20000000000 */
[----:B------:R-:W-:-:S04]  /*0470*/  ISETP.GE.AND P2, PT, R20, R5, PT ;  /* 0x000000051400720c */ /* 0x000fc80003f46270 */
[----:B------:R-:W-:Y:S01]  /*0480*/  ISETP.GE.AND P1, PT, R10, R5, PT ;  /* 0x000000050a00720c */ /* 0x000fe20003f26270 */
[----:B--2---:R-:W0:Y:S02]  /*0490*/  @!P0 I2F.F64.S16 R14, R14 ;  /* 0x0000000e000e8312 */ /* 0x004e240000101c00 */
[----:B0-----:R0:W-:Y:S01]  /*04a0*/  @!P0 STG.E.64 desc[UR4][R12.64], R14 ;  /* 0x0000000e0c008986 */ /* 0x0011e2000c101b04 */
[----:B------:R-:W-:Y:S01]  /*04b0*/  ISETP.NE.AND P0, PT, R11, 0x8, PT ;  /* 0x000000080b00780c */ /* 0x000fe20003f05270 */
[----:B------:R-:W-:-:S12]  /*04c0*/  @P6 BRA `(.L_x_559) ;  /* 0x00000000000c6947 */ /* 0x000fd80003800000 */
[----:B0-----:R-:W2:Y:S02]  /*04d0*/  LDG.E.S8 R14, desc[UR4][R6.64+0x80] ;  /* 0x00008004060e7981 */ /* 0x001ea4000c1e1300 */
[----:B--2---:R-:W0:Y:S02]  /*04e0*/  I2F.F64.S16 R14, R14 ;  /* 0x0000000e000e7312 */ /* 0x004e240000101c00 */
[----:B0-----:R1:W-:Y:S02]  /*04f0*/  STG.E.64 desc[UR4][R12.64+0x400], R14 ;  /* 0x0004000e0c007986 */ /* 0x0013e4000c101b04 */
.L_x_559:
[----:B------:R-:W-:Y:S05]  /*0500*/  BSYNC.RECONVERGENT B0 ;  /* 0x0000000000007941 */ /* 0x000fea0003800200 */
.L_x_558:
[----:B------:R-:W-:Y:S04]  /*0510*/  BSSY.RECONVERGENT B0, `(.L_x_560) ;  /* 0x0000005000007945 */ /* 0x000fe80003800200 */
[----:B------:R-:W-:Y:S05]  /*0520*/  @P5 BRA `(.L_x_561) ;  /* 0x00000000000c5947 */ /* 0x000fea0003800000 */
[----:B01----:R-:W2:Y:S02]  /*0530*/  LDG.E.S8 R14, desc[UR4][R6.64+0x100] ;  /* 0x00010004060e7981 */ /* 0x003ea4000c1e1300 */
[----:B--2---:R-:W0:Y:S02]  /*0540*/  I2F.F64.S16 R14, R14 ;  /* 0x0000000e000e7312 */ /* 0x004e240000101c00 */
[----:B0-----:R2:W-:Y:S02]  /*0550*/  STG.E.64 desc[UR4][R12.64+0x800], R14 ;  /* 0x0008000e0c007986 */ /* 0x0015e4000c101b04 */
.L_x_561:
[----:B------:R-:W-:Y:S05]  /*0560*/  BSYNC.RECONVERGENT B0 ;  /* 0x0000000000007941 */ /* 0x000fea0003800200 */
.L_x_560:
[----:B------:R-:W-:Y:S04]  /*0570*/  BSSY.RECONVERGENT B0, `(.L_x_562) ;  /* 0x0000005000007945 */ /* 0x000fe80003800200 */
[----:B------:R-:W-:Y:S05]  /*0580*/  @P4 BRA `(.L_x_563) ;  /* 0x00000000000c4947 */ /* 0x000fea0003800000 */
[----:B012---:R-:W2:Y:S02]  /*0590*/  LDG.E.S8 R14, desc[UR4][R6.64+0x180] ;  /* 0x00018004060e7981 */ /* 0x007ea4000c1e1300 */
[----:B--2---:R-:W0:Y:S02]  /*05a0*/  I2F.F64.S16 R14, R14 ;  /* 0x0000000e000e7312 */ /* 0x004e240000101c00 */
[----:B0-----:R3:W-:Y:S02]  /*05b0*/  STG.E.64 desc[UR4][R12.64+0xc00], R14 ;  /* 0x000c000e0c007986 */ /* 0x0017e4000c101b04 */
.L_x_563:
[----:B------:R-:W-:Y:S05]  /*05c0*/  BSYNC.RECONVERGENT B0 ;  /* 0x0000000000007941 */ /* 0x000fea0003800200 */
.L_x_562:
[----:B------:R-:W-:Y:S04]  /*05d0*/  BSSY.RECONVERGENT B0, `(.L_x_564) ;  /* 0x0000005000007945 */ /* 0x000fe80003800200 */
[----:B------:R-:W-:Y:S05]  /*05e0*/  @P3 BRA `(.L_x_565) ;  /* 0x00000000000c3947 */ /* 0x000fea0003800000 */
[----:B0123--:R-:W2:Y:S02]  /*05f0*/  LDG.E.S8 R14, desc[UR4][R6.64+0x200] ;  /* 0x00020004060e7981 */ /* 0x00fea4000c1e1300 */
[----:B--2---:R-:W0:Y:S02]  /*0600*/  I2F.F64.S16 R14, R14 ;  /* 0x0000000e000e7312 */ /* 0x004e240000101c00 */
[----:B0-----:R4:W-:Y:S02]  /*0610*/  STG.E.64 desc[UR4][R12.64+0x1000], R14 ;  /* 0x0010000e0c007986 */ /* 0x0019e4000c101b04 */
.L_x_565:
[----:B------:R-:W-:Y:S05]  /*0620*/  BSYNC.RECONVERGENT B0 ;  /* 0x0000000000007941 */ /* 0x000fea0003800200 */
.L_x_564:
[----:B------:R-:W-:Y:S04]  /*0630*/  BSSY.RECONVERGENT B0, `(.L_x_566) ;  /* 0x0000005000007945 */ /* 0x000fe80003800200 */
[----:B------:R-:W-:Y:S05]  /*0640*/  @P2 BRA `(.L_x_567) ;  /* 0x00000000000c2947 */ /* 0x000fea0003800000 */
[----:B01234-:R-:W2:Y:S02]  /*0650*/  LDG.E.S8 R14, desc[UR4][R6.64+0x280] ;  /* 0x00028004060e7981 */ /* 0x01fea4000c1e1300 */
[----:B--2---:R-:W0:Y:S02]  /*0660*/  I2F.F64.S16 R14, R14 ;  /* 0x0000000e000e7312 */ /* 0x004e240000101c00 */
[----:B0-----:R0:W-:Y:S02]  /*0670*/  STG.E.64 desc[UR4][R12.64+0x1400], R14 ;  /* 0x0014000e0c007986 */ /* 0x0011e4000c101b04 */
.L_x_567:
[----:B------:R-:W-:Y:S05]  /*0680*/  BSYNC.RECONVERGENT B0 ;  /* 0x0000000000007941 */ /* 0x000fea0003800200 */
.L_x_566:
[----:B------:R-:W-:Y:S04]  /*0690*/  BSSY.RECONVERGENT B0, `(.L_x_568) ;  /* 0x0000005000007945 */ /* 0x000fe80003800200 */
[----:B------:R-:W-:Y:S05]  /*06a0*/  @P1 BRA `(.L_x_569) ;  /* 0x00000000000c1947 */ /* 0x000fea0003800000 */
[----:B01234-:R-:W2:Y:S02]  /*06b0*/  LDG.E.S8 R14, desc[UR4][R6.64+0x300] ;  /* 0x00030004060e7981 */ /* 0x01fea4000c1e1300 */
[----:B--2---:R-:W0:Y:S02]  /*06c0*/  I2F.F64.S16 R14, R14 ;  /* 0x0000000e000e7312 */ /* 0x004e240000101c00 */
[----:B0-----:R0:W-:Y:S02]  /*06d0*/  STG.E.64 desc[UR4][R12.64+0x1800], R14 ;  /* 0x0018000e0c007986 */ /* 0x0011e4000c101b04 */
.L_x_569:
[----:B------:R-:W-:Y:S05]  /*06e0*/  BSYNC.RECONVERGENT B0 ;  /* 0x0000000000007941 */ /* 0x000fea0003800200 */
.L_x_568:
[----:B------:R-:W-:Y:S05]  /*06f0*/  @!P0 BRA `(.L_x_557) ;  /* 0x0000000000d48947 */ /* 0x000fea0003800000 */
[----:B------:R-:W-:-:S07]  /*0700*/  IMAD.MOV.U32 R0, RZ, RZ, 0x8 ;  /* 0x00000008ff007424 */ /* 0x000fce00078e00ff */
.L_x_572:
[----:B------:R-:W-:-:S05]  /*0710*/  IMAD R10, R0, 0x80, R2 ;  /* 0x00000080000a7824 */ /* 0x000fca00078e0202 */
[----:B------:R-:W-:-:S13]  /*0720*/  ISETP.GE.AND P0, PT, R10, R5, PT ;  /* 0x000000050a00720c */ /* 0x000fda0003f06270 */
[----:B0-----:R-:W-:-:S05]  /*0730*/  @!P0 IADD3 R6, P1, PT, R10, R3, RZ ;  /* 0x000000030a068210 */ /* 0x001fca0007f3e0ff */
[----:B------:R-:W-:-:S05]  /*0740*/  @!P0 IMAD.X R7, RZ, RZ, R4, P1 ;  /* 0x000000ffff078224 */ /* 0x000fca00008e0604 */
[----:B01234-:R-:W2:Y:S01]  /*0750*/  @!P0 LDG.E.S8 R14, desc[UR4][R6.64] ;  /* 0x00000004060e8981 */ /* 0x01fea2000c1e1300 */
[C---:B------:R-:W-:Y:S02]  /*0760*/  VIADD R17, R10.reuse, 0x80 ;  /* 0x000000800a117836 */ /* 0x040fe40000000000 */
[----:B------:R-:W-:-:S03]  /*0770*/  @!P0 IMAD.WIDE.U32 R22, R10, 0x8, R8 ;  /* 0x000000080a168825 */ /* 0x000fc600078e0008 */
[C---:B------:R-:W-:Y:S02]  /*0780*/  ISETP.GE.AND P1, PT, R17.reuse, R5, PT ;  /* 0x000000051100720c */ /* 0x040fe40003f26270 */
[----:B------:R-:W-:-:S04]  /*0790*/  IADD3 R12, P2, PT, R17, R3, RZ ;  /* 0x00000003110c7210 */ /* 0x000fc80007f5e0ff */
[C---:B------:R-:W-:Y:S01]  /*07a0*/  LEA.HI.X.SX32 R13, R17.reuse, R4, 0x1, P2 ;  /* 0x00000004110d7211 */ /* 0x040fe200010f0eff */
[----:B--2---:R-:W0:Y:S02]  /*07b0*/  @!P0 I2F.F64.S16 R14, R14 ;  /* 0x0000000e000e8312 */ /* 0x004e240000101c00 */
[----:B0-----:R0:W-:Y:S04]  /*07c0*/  @!P0 STG.E.64 desc[UR4][R22.64], R14 ;  /* 0x0000000e16008986 */ /* 0x0011e8000c101b04 */
[----:B------:R-:W2:Y:S01]  /*07d0*/  @!P1 LDG.E.S8 R20, desc[UR4][R12.64] ;  /* 0x000000040c149981 */ /* 0x000ea2000c1e1300 */
[----:B------:R-:W-:Y:S02]  /*07e0*/  VIADD R18, R10, 0x100 ;  /* 0x000001000a127836 */ /* 0x000fe40000000000 */
[----:B------:R-:W-:-:S03]  /*07f0*/  IMAD.WIDE R6, R17, 0x8, R8 ;  /* 0x0000000811067825 */ /* 0x000fc600078e0208 */
[----:B------:R-:W-:Y:S01]  /*0800*/  ISETP.GE.AND P0, PT, R18, R5, PT ;  /* 0x000000051200720c */ /* 0x000fe20003f06270 */
[----:B--2---:R-:W1:Y:S02]  /*0810*/  @!P1 I2F.F64.S16 R20, R20 ;  /* 0x0000001400149312 */ /* 0x004e640000101c00 */
[----:B-1----:R1:W-:Y:S10]  /*0820*/  @!P1 STG.E.64 desc[UR4][R6.64], R20 ;  /* 0x0000001406009986 */ /* 0x0023f4000c101b04 */
[----:B------:R-:W2:Y:S01]  /*0830*/  @!P0 LDG.E.S8 R18, desc[UR4][R12.64+0x80] ;  /* 0x000080040c128981 */ /* 0x000ea2000c1e1300 */
[----:B------:R-:W-:-:S05]  /*0840*/  VIADD R24, R10, 0x180 ;  /* 0x000001800a187836 */ /* 0x000fca0000000000 */
[----:B------:R-:W-:Y:S01]  /*0850*/  ISETP.GE.AND P1, PT, R24, R5, PT ;  /* 0x000000051800720c */ /* 0x000fe20003f26270 */
[----:B--2---:R-:W2:Y:S02]  /*0860*/  @!P0 I2F.F64.S16 R18, R18 ;  /* 0x0000001200128312 */ /* 0x004ea40000101c00 */
[----:B--2---:R2:W-:Y:S10]  /*0870*/  @!P0 STG.E.64 desc[UR4][R6.64+0x400], R18 ;  /* 0x0004001206008986 */ /* 0x0045f4000c101b04 */
[----:B0-----:R-:W3:Y:S01]  /*0880*/  @!P1 LDG.E.S8 R14, desc[UR4][R12.64+0x100] ;  /* 0x000100040c0e9981 */ /* 0x001ee2000c1e1300 */
[----:B------:R-:W-:-:S05]  /*0890*/  VIADD R22, R10, 0x200 ;  /* 0x000002000a167836 */ /* 0x000fca0000000000 */
[----:B------:R-:W-:Y:S01]  /*08a0*/  ISETP.GE.AND P0, PT, R22, R5, PT ;  /* 0x000000051600720c */ /* 0x000fe20003f06270 */
[----:B---3--:R-:W0:Y:S02]  /*08b0*/  @!P1 I2F.F64.S16 R14, R14 ;  /* 0x0000000e000e9312 */ /* 0x008e240000101c00 */
[----:B0-----:R0:W-:Y:S10]  /*08c0*/  @!P1 STG.E.64 desc[UR4][R6.64+0x800], R14 ;  /* 0x0008000e06009986 */ /* 0x0011f4000c101b04 */
[----:B-1----:R-:W3:Y:S01]  /*08d0*/  @!P0 LDG.E.S8 R20, desc[UR4][R12.64+0x180] ;  /* 0x000180040c148981 */ /* 0x002ee2000c1e1300 */
[----:B------:R-:W-:-:S05]  /*08e0*/  VIADD R22, R10, 0x280 ;  /* 0x000002800a167836 */ /* 0x000fca0000000000 */
[----:B------:R-:W-:Y:S01]  /*08f0*/  ISETP.GE.AND P1, PT, R22, R5, PT ;  /* 0x000000051600720c */ /* 0x000fe20003f26270 */
[----:B---3--:R-:W1:Y:S02]  /*0900*/  @!P0 I2F.F64.S16 R20, R20 ;  /* 0x0000001400148312 */ /* 0x008e640000101c00 */
[----:B-1----:R1:W-:Y:S10]  /*0910*/  @!P0 STG.E.64 desc[UR4][R6.64+0xc00], R20 ;  /* 0x000c001406008986 */ /* 0x0023f4000c101b04 */
[----:B--2---:R-:W2:Y:S01]  /*0920*/  @!P1 LDG.E.S8 R18, desc[UR4][R12.64+0x200] ;  /* 0x000200040c129981 */ /* 0x004ea2000c1e1300 */
[----:B------:R-:W-:-:S05]  /*0930*/  VIADD R22, R10, 0x300 ;  /* 0x000003000a167836 */ /* 0x000fca0000000000 */
[----:B------:R-:W-:Y:S01]  /*0940*/  ISETP.GE.AND P0, PT, R22, R5, PT ;  /* 0x000000051600720c */ /* 0x000fe20003f06270 */
[----:B--2---:R-:W2:Y:S02]  /*0950*/  @!P1 I2F.F64.S16 R18, R18 ;  /* 0x0000001200129312 */ /* 0x004ea40000101c00 */
[----:B--2---:R1:W-:Y:S10]  /*0960*/  @!P1 STG.E.64 desc[UR4][R6.64+0x1000], R18 ;  /* 0x0010001206009986 */ /* 0x0043f4000c101b04 */
[----:B0-----:R-:W2:Y:S01]  /*0970*/  @!P0 LDG.E.S8 R14, desc[UR4][R12.64+0x280] ;  /* 0x000280040c0e8981 */ /* 0x001ea2000c1e1300 */
[----:B------:R-:W-:Y:S01]  /*0980*/  VIADD R10, R10, 0x380 ;  /* 0x000003800a0a7836 */ /* 0x000fe20000000000 */
[----:B------:R-:W-:Y:S01]  /*0990*/  BSSY.RECONVERGENT B0, `(.L_x_570) ;  /* 0x000000a000007945 */ /* 0x000fe20003800200 */
[----:B------:R-:W-:-:S05]  /*09a0*/  VIADD R0, R0, 0x8 ;  /* 0x0000000800007836 */ /* 0x000fca0000000000 */
[----:B------:R-:W-:Y:S01]  /*09b0*/  ISETP.NE.AND P1, PT, R0, R11, PT ;  /* 0x0000000b0000720c */ /* 0x000fe20003f25270 */
[----:B--2---:R-:W0:Y:S02]  /*09c0*/  @!P0 I2F.F64.S16 R14, R14 ;  /* 0x0000000e000e8312 */ /* 0x004e240000101c00 */
[----:B0-----:R1:W-:Y:S01]  /*09d0*/  @!P0 STG.E.64 desc[UR4][R6.64+0x1400], R14 ;  /* 0x0014000e06008986 */ /* 0x0013e2000c101b04 */
[----:B------:R-:W-:-:S13]  /*09e0*/  ISETP.GE.AND P0, PT, R10, R5, PT ;  /* 0x000000050a00720c */ /* 0x000fda0003f06270 */
[----:B-1----:R-:W-:Y:S05]  /*09f0*/  @P0 BRA `(.L_x_571) ;  /* 0x00000000000c0947 */ /* 0x002fea0003800000 */
[----:B------:R-:W2:Y:S02]  /*0a00*/  LDG.E.S8 R14, desc[UR4][R12.64+0x300] ;  /* 0x000300040c0e7981 */ /* 0x000ea4000c1e1300 */
[----:B--2---:R-:W0:Y:S02]  /*0a10*/  I2F.F64.S16 R14, R14 ;  /* 0x0000000e000e7312 */ /* 0x004e240000101c00 */
[----:B0-----:R0:W-:Y:S02]  /*0a20*/  STG.E.64 desc[UR4][R6.64+0x1800], R14 ;  /* 0x0018000e06007986 */ /* 0x0011e4000c101b04 */
.L_x_571:
[----:B------:R-:W-:Y:S05]  /*0a30*/  BSYNC.RECONVERGENT B0 ;  /* 0x0000000000007941 */ /* 0x000fea0003800200 */
.L_x_570:
[----:B------:R-:W-:Y:S05]  /*0a40*/  @P1 BRA `(.L_x_572) ;  /* 0xfffffffc00301947 */ /* 0x000fea000383ffff */
.L_x_557:
[----:B------:R-:W-:-:S13]  /*0a50*/  ISETP.NE.AND P0, PT, R16, RZ, PT ;  /* 0x000000ff1000720c */ /* 0x000fda0003f05270 */
[----:B------:R-:W-:Y:S05]  /*0a60*/  @!P0 EXIT ;  /* 0x000000000000894d */ /* 0x000fea0003800000 */
[----:B------:R-:W5:Y:S01]  /*0a70*/  LDC R0, c[0x0][0x388] ;  /* 0x0000e200ff007b82 */ /* 0x000f620000000800 */
[----:B------:R-:W-:Y:S02]  /*0a80*/  ISETP.GE.U32.AND P1, PT, R16, 0x4, PT ;  /* 0x000000041000780c */ /* 0x000fe40003f26070 */
[----:B-----5:R-:W-:-:S04]  /*0a90*/  LOP3.LUT R10, R0, 0x3, RZ, 0xc0, !PT ;  /* 0x00000003000a7812 */ /* 0x020fc800078ec0ff */
[----:B------:R-:W-:-:S07]  /*0aa0*/  ISETP.NE.AND P0, PT, R10, RZ, PT ;  /* 0x000000ff0a00720c */ /* 0x000fce0003f05270 */
[----:B------:R-:W-:Y:S06]  /*0ab0*/  @!P1 BRA `(.L_x_573) ;  /* 0x0000000000849947 */ /* 0x000fec0003800000 */
[----:B------:R-:W-:-:S05]  /*0ac0*/  IMAD R22, R11, 0x80, R2 ;  /* 0x000000800b167824 */ /* 0x000fca00078e0202 */
[----:B------:R-:W-:-:S13]  /*0ad0*/  ISETP.GE.AND P1, PT, R22, R5, PT ;  /* 0x000000051600720c */ /* 0x000fda0003f26270 */
[----:B01234-:R-:W-:-:S04]  /*0ae0*/  @!P1 IADD3 R14, P2, PT, R22, R3, RZ ;  /* 0x00000003160e9210 */ /* 0x01ffc80007f5e0ff */
[----:B------:R-:W-:-:S05]  /*0af0*/  @!P1 LEA.HI.X.SX32 R15, R22, R4, 0x1, P2 ;  /* 0x00000004160f9211 */ /* 0x000fca00010f0eff */
[----:B------:R-:W2:Y:S01]  /*0b00*/  @!P1 LDG.E.S8 R6, desc[UR4][R14.64] ;  /* 0x000000040e069981 */ /* 0x000ea2000c1e1300 */
[C---:B------:R-:W-:Y:S02]  /*0b10*/  VIADD R16, R22.reuse, 0x80 ;  /* 0x0000008016107836 */ /* 0x040fe40000000000 */
[----:B------:R-:W-:-:S03]  /*0b20*/  @!P1 IMAD.WIDE R12, R22, 0x8, R8 ;  /* 0x00000008160c9825 */ /* 0x000fc600078e0208 */
[----:B------:R-:W-:-:S13]  /*0b30*/  ISETP.GE.AND P2, PT, R16, R5, PT ;  /* 0x000000051000720c */ /* 0x000fda0003f46270 */
[----:B------:R-:W-:-:S04]  /*0b40*/  @!P2 IADD3 R18, P3, PT, R16, R3, RZ ;  /* 0x000000031012a210 */ /* 0x000fc80007f7e0ff */
[----:B------:R-:W-:Y:S01]  /*0b50*/  @!P2 LEA.HI.X.SX32 R19, R16, R4, 0x1, P3 ;  /* 0x000000041013a211 */ /* 0x000fe200018f0eff */
[----:B--2---:R-:W0:Y:S02]  /*0b60*/  @!P1 I2F.F64.S16 R6, R6 ;  /* 0x0000000600069312 */ /* 0x004e240000101c00 */
[----:B0-----:R0:W-:Y:S04]  /*0b70*/  @!P1 STG.E.64 desc[UR4][R12.64], R6 ;  /* 0x000000060c009986 */ /* 0x0011e8000c101b04 */
[----:B------:R-:W2:Y:S01]  /*0b80*/  @!P2 LDG.E.S8 R18, desc[UR4][R18.64] ;  /* 0x000000041212a981 */ /* 0x000ea2000c1e1300 */
[----:B------:R-:W-:Y:S02]  /*0b90*/  VIADD R24, R22, 0x100 ;  /* 0x0000010016187836 */ /* 0x000fe40000000000 */
[----:B------:R-:W-:-:S03]  /*0ba0*/  @!P2 IMAD.WIDE R16, R16, 0x8, R8 ;  /* 0x000000081010a825 */ /* 0x000fc600078e0208 */
[----:B------:R-:W-:-:S13]  /*0bb0*/  ISETP.GE.AND P1, PT, R24, R5, PT ;  /* 0x000000051800720c */ /* 0x000fda0003f26270 */
[----:B------:R-:W-:-:S04]  /*0bc0*/  @!P1 IADD3 R20, P3, PT, R24, R3, RZ ;  /* 0x0000000318149210 */ /* 0x000fc80007f7e0ff */
[----:B------:R-:W-:Y:S01]  /*0bd0*/  @!P1 LEA.HI.X.SX32 R21, R24, R4, 0x1, P3 ;  /* 0x0000000418159211 */ /* 0x000fe200018f0eff */
[----:B--2---:R-:W1:Y:S02]  /*0be0*/  @!P2 I2F.F64.S16 R14, R18 ;  /* 0x00000012000ea312 */ /* 0x004e640000101c00 */
[----:B-1----:R1:W-:Y:S04]  /*0bf0*/  @!P2 STG.E.64 desc[UR4][R16.64], R14 ;  /* 0x0000000e1000a986 */ /* 0x0023e8000c101b04 */
[----:B------:R-:W2:Y:S01]  /*0c00*/  @!P1 LDG.E.S8 R20, desc[UR4][R20.64] ;  /* 0x0000000414149981 */ /* 0x000ea2000c1e1300 */
[----:B------:R-:W-:Y:S02]  /*0c10*/  VIADD R25, R22, 0x180 ;  /* 0x0000018016197836 */ /* 0x000fe40000000000 */
[----:B0-----:R-:W-:-:S03]  /*0c20*/  @!P1 IMAD.WIDE R12, R24, 0x8, R8 ;  /* 0x00000008180c9825 */ /* 0x001fc600078e0208 */
[----:B------:R-:W-:-:S13]  /*0c30*/  ISETP.GE.AND P2, PT, R25, R5, PT ;  /* 0x000000051900720c */ /* 0x000fda0003f46270 */
[----:B------:R-:W-:-:S04]  /*0c40*/  @!P2 IADD3 R22, P3, PT, R25, R3, RZ ;  /* 0x000000031916a210 */ /* 0x000fc80007f7e0ff */
[C---:B------:R-:W-:Y:S01]  /*0c50*/  @!P2 LEA.HI.X.SX32 R23, R25.reuse, R4, 0x1, P3 ;  /* 0x000000041917a211 */ /* 0x040fe200018f0eff */
[----:B--2---:R-:W0:Y:S02]  /*0c60*/  @!P1 I2F.F64.S16 R6, R20 ;  /* 0x0000001400069312 */ /* 0x004e240000101c00 */
[----:B0-----:R0:W-:Y:S04]  /*0c70*/  @!P1 STG.E.64 desc[UR4][R12.64], R6 ;  /* 0x000000060c009986 */ /* 0x0011e8000c101b04 */
[----:B------:R-:W2:Y:S01]  /*0c80*/  @!P2 LDG.E.S8 R18, desc[UR4][R22.64] ;  /* 0x000000041612a981 */ /* 0x000ea2000c1e1300 */
[----:B-1----:R-:W-:-:S04]  /*0c90*/  @!P2 IMAD.WIDE R14, R25, 0x8, R8 ;  /* 0x00000008190ea825 */ /* 0x002fc800078e0208 */
[----:B------:R-:W-:Y:S01]  /*0ca0*/  VIADD R11, R11, 0x4 ;  /* 0x000000040b0b7836 */ /* 0x000fe20000000000 */
[----:B--2---:R-:W1:Y:S02]  /*0cb0*/  @!P2 I2F.F64.S16 R18, R18 ;  /* 0x000000120012a312 */ /* 0x004e640000101c00 */
[----:B-1----:R0:W-:Y:S04]  /*0cc0*/  @!P2 STG.E.64 desc[UR4][R14.64], R18 ;  /* 0x000000120e00a986 */ /* 0x0021e8000c101b04 */
.L_x_573:
[----:B------:R-:W-:Y:S05]  /*0cd0*/  @!P0 EXIT ;  /* 0x000000000000894d */ /* 0x000fea0003800000 */
[----:B------:R-:W-:Y:S02]  /*0ce0*/  ISETP.NE.AND P0, PT, R10, 0x1, PT ;  /* 0x000000010a00780c */ /* 0x000fe40003f05270 */
[----:B------:R-:W-:-:S04]  /*0cf0*/  LOP3.LUT R0, R0, 0x1, RZ, 0xc0, !PT ;  /* 0x0000000100007812 */ /* 0x000fc800078ec0ff */
[----:B------:R-:W-:-:S07]  /*0d00*/  ISETP.NE.U32.AND P2, PT, R0, 0x1, PT ;  /* 0x000000010000780c */ /* 0x000fce0003f45070 */
[----:B------:R-:W-:Y:S06]  /*0d10*/  @!P0 BRA `(.L_x_574) ;  /* 0x0000000000448947 */ /* 0x000fec0003800000 */
[----:B01234-:R-:W-:-:S05]  /*0d20*/  IMAD R12, R11, 0x80, R2 ;  /* 0x000000800b0c7824 */ /* 0x01ffca00078e0202 */
[----:B------:R-:W-:-:S13]  /*0d30*/  ISETP.GE.AND P0, PT, R12, R5, PT ;  /* 0x000000050c00720c */ /* 0x000fda0003f06270 */
[----:B------:R-:W-:-:S04]  /*0d40*/  @!P0 IADD3 R18, P1, PT, R12, R3, RZ ;  /* 0x000000030c128210 */ /* 0x000fc80007f3e0ff */
[----:B------:R-:W-:-:S05]  /*0d50*/  @!P0 LEA.HI.X.SX32 R19, R12, R4, 0x1, P1 ;  /* 0x000000040c138211 */ /* 0x000fca00008f0eff */
[----:B------:R-:W2:Y:S01]  /*0d60*/  @!P0 LDG.E.S8 R6, desc[UR4][R18.64] ;  /* 0x0000000412068981 */ /* 0x000ea2000c1e1300 */
[C---:B------:R-:W-:Y:S02]  /*0d70*/  VIADD R16, R12.reuse, 0x80 ;  /* 0x000000800c107836 */ /* 0x040fe40000000000 */
[----:B------:R-:W-:-:S03]  /*0d80*/  @!P0 IMAD.WIDE R12, R12, 0x8, R8 ;  /* 0x000000080c0c8825 */ /* 0x000fc600078e0208 */
[----:B------:R-:W-:-:S13]  /*0d90*/  ISETP.GE.AND P1, PT, R16, R5, PT ;  /* 0x000000051000720c */ /* 0x000fda0003f26270 */
[----:B------:R-:W-:-:S04]  /*0da0*/  @!P1 IADD3 R20, P3, PT, R16, R3, RZ ;  /* 0x0000000310149210 */ /* 0x000fc80007f7e0ff */
[C---:B------:R-:W-:Y:S01]  /*0db0*/  @!P1 LEA.HI.X.SX32 R21, R16.reuse, R4, 0x1, P3 ;  /* 0x0000000410159211 */ /* 0x040fe200018f0eff */
[----:B--2---:R-:W0:Y:S02]  /*0dc0*/  @!P0 I2F.F64.S16 R6, R6 ;  /* 0x0000000600068312 */ /* 0x004e240000101c00 */
[----:B0-----:R0:W-:Y:S04]  /*0dd0*/  @!P0 STG.E.64 desc[UR4][R12.64], R6 ;  /* 0x000000060c008986 */ /* 0x0011e8000c101b04 */
[----:B------:R-:W2:Y:S01]  /*0de0*/  @!P1 LDG.E.S8 R14, desc[UR4][R20.64] ;  /* 0x00000004140e9981 */ /* 0x000ea2000c1e1300 */
[----:B------:R-:W-:-:S04]  /*0df0*/  @!P1 IMAD.WIDE R16, R16, 0x8, R8 ;  /* 0x0000000810109825 */ /* 0x000fc800078e0208 */
[----:B------:R-:W-:Y:S01]  /*0e00*/  VIADD R11, R11, 0x2 ;  /* 0x000000020b0b7836 */ /* 0x000fe20000000000 */
[----:B--2---:R-:W1:Y:S02]  /*0e10*/  @!P1 I2F.F64.S16 R14, R14 ;  /* 0x0000000e000e9312 */ /* 0x004e640000101c00 */
[----:B-1----:R0:W-:Y:S04]  /*0e20*/  @!P1 STG.E.64 desc[UR4][R16.64], R14 ;  /* 0x0000000e10009986 */ /* 0x0021e8000c101b04 */
.L_x_574:
[----:B------:R-:W-:Y:S05]  /*0e30*/  @P2 EXIT ;  /* 0x000000000000294d */ /* 0x000fea0003800000 */
[----:B------:R-:W-:-:S05]  /*0e40*/  IMAD R11, R11, 0x80, R2 ;  /* 0x000000800b0b7824 */ /* 0x000fca00078e0202 */
[----:B------:R-:W-:-:S13]  /*0e50*/  ISETP.GE.AND P0, PT, R11, R5, PT ;  /* 0x000000050b00720c */ /* 0x000fda0003f06270 */
[----:B------:R-:W-:Y:S05]  /*0e60*/  @P0 EXIT ;  /* 0x000000000000094d */ /* 0x000fea0003800000 */
[----:B0-----:R-:W-:-:S04]  /*0e70*/  IADD3 R6, P0, PT, R11, R3, RZ ;  /* 0x000000030b067210 */ /* 0x001fc80007f1e0ff */
[----:B------:R-:W-:-:S05]  /*0e80*/  LEA.HI.X.SX32 R7, R11, R4, 0x1, P0 ;  /* 0x000000040b077211 */ /* 0x000fca00000f0eff */
[----:B------:R-:W5:Y:S01]  /*0e90*/  LDG.E.S8 R2, desc[UR4][R6.64] ;  /* 0x0000000406027981 */ /* 0x000f62000c1e1300 */
[----:B------:R-:W-:Y:S01]  /*0ea0*/  IMAD.WIDE R8, R11, 0x8, R8 ;  /* 0x000000080b087825 */ /* 0x000fe200078e0208 */
[----:B-----5:R-:W0:Y:S04]  /*0eb0*/  I2F.F64.S16 R2, R2 ;  /* 0x0000000200027312 */ /* 0x020e280000101c00 */
[----:B0-----:R-:W-:Y:S01]  /*0ec0*/  STG.E.64 desc[UR4][R8.64], R2 ;  /* 0x0000000208007986 */ /* 0x001fe2000c101b04 */
[----:B------:R-:W-:Y:S05]  /*0ed0*/  EXIT ;  /* 0x000000000000794d */ /* 0x000fea0003800000 */
.L_x_556:
[----:B------:R-:W-:-:S13]  /*0ee0*/  ISETP.GE.AND P0, PT, R0, 0x1, PT ;  /* 0x000000010000780c */ /* 0x000fda0003f06270 */
[----:B------:R-:W-:Y:S05]  /*0ef0*/  @!P0 EXIT ;  /* 0x000000000000894d */ /* 0x000fea0003800000 */
[C---:B------:R-:W-:Y:S01]  /*0f00*/  ISETP.GE.U32.AND P1, PT, R0.reuse, 0x10, PT ;  /* 0x000000100000780c */ /* 0x040fe20003f26070 */
[----:B------:R-:W-:Y:S01]  /*0f10*/  IMAD.MOV.U32 R7, RZ, RZ, RZ ;  /* 0x000000ffff077224 */ /* 0x000fe200078e00ff */
[----:B------:R-:W-:-:S04]  /*0f20*/  LOP3.LUT R5, R0, 0xf, RZ, 0xc0, !PT ;  /* 0x0000000f00057812 */ /* 0x000fc800078ec0ff */
[----:B------:R-:W-:-:S07]  /*0f30*/  ISETP.NE.AND P0, PT, R5, RZ, PT ;  /* 0x000000ff0500720c */ /* 0x000fce0003f05270 */
[----:B------:R-:W-:Y:S06]  /*0f40*/  @!P1 BRA `(.L_x_575) ;  /* 0x0000000400149947 */ /* 0x000fec0003800000 */
[----:B------:R-:W-:Y:S01]  /*0f50*/  IMAD.WIDE.U32 R6, R2, 0x8, R8 ;  /* 0x0000000802067825 */ /* 0x000fe200078e0008 */
[----:B------:R-:W-:Y:S02]  /*0f60*/  IADD3 R10, P1, PT, R8, 0xc00, RZ ;  /* 0x00000c00080a7810 */ /* 0x000fe40007f3e0ff */
[----:B------:R-:W-:Y:S02]  /*0f70*/  IADD3 R14, P3, P4, R3, 0x200, R2 ;  /* 0x00000200030e7810 */ /* 0x000fe40007c7e002 */
[----:B------:R-:W-:Y:S01]  /*0f80*/  IADD3 R12, P2, PT, R6, 0x1000, RZ ;  /* 0x00001000060c7810 */ /* 0x000fe20007f5e0ff */
[----:B------:R-:W-:Y:S01]  /*0f90*/  VIADD R6, R2, 0x480 ;  /* 0x0000048002067836 */ /* 0x000fe20000000000 */
[----:B------:R-:W-:Y:S01]  /*0fa0*/  IADD3.X R15, PT, PT, R4, RZ, RZ, P3, P4 ;  /* 0x000000ff040f7210 */ /* 0x000fe20001fe84ff */
[----:B------:R-:W-:Y:S02]  /*0fb0*/  IMAD.X R11, RZ, RZ, R9, P1 ;  /* 0x000000ffff0b7224 */ /* 0x000fe400008e0609 */
[----:B------:R-:W-:Y:S01]  /*0fc0*/  IMAD.X R13, RZ, RZ, R7, P2 ;  /* 0x000000ffff0d7224 */ /* 0x000fe200010e0607 */
[----:B------:R-:W-:-:S05]  /*0fd0*/  LOP3.LUT R7, R0, 0x7ffffff0, RZ, 0xc0, !PT ;  /* 0x7ffffff000077812 */ /* 0x000fca00078ec0ff */
[----:B------:R-:W-:-:S07]  /*0fe0*/  IMAD.MOV R28, RZ, RZ, -R7 ;  /* 0x000000ffff1c7224 */ /* 0x000fce00078e0a07 */
.L_x_576:
[----:B---3--:R-:W2:Y:S02]  /*0ff0*/  LDG.E.S8 R16, desc[UR4][R14.64+-0x200] ;  /* 0xfffe00040e107981 */ /* 0x008ea4000c1e1300 */
[----:B--2---:R-:W0:Y:S02]  /*1000*/  I2F.F64.S16 R16, R16 ;  /* 0x0000001000107312 */ /* 0x004e240000101c00 */
[----:B0-----:R0:W-:Y:S04]  /*1010*/  STG.E.64 desc[UR4][R12.64+-0x1000], R16 ;  /* 0xfff000100c007986 */ /* 0x0011e8000c101b04 */
[----:B------:R-:W2:Y:S02]  /*1020*/  LDG.E.S8 R18, desc[UR4][R14.64+-0x180] ;  /* 0xfffe80040e127981 */ /* 0x000ea4000c1e1300 */
[----:B--2---:R-:W1:Y:S02]  /*1030*/  I2F.F64.S16 R18, R18 ;  /* 0x0000001200127312 */ /* 0x004e640000101c00 */
[----:B-1----:R-:W-:Y:S04]  /*1040*/  STG.E.64 desc[UR4][R12.64+-0xc00], R18 ;  /* 0xfff400120c007986 */ /* 0x002fe8000c101b04 */
[----:B------:R-:W2:Y:S02]  /*1050*/  LDG.E.S8 R20, desc[UR4][R14.64+-0x100] ;  /* 0xffff00040e147981 */ /* 0x000ea4000c1e1300 */
[----:B--2---:R-:W1:Y:S02]  /*1060*/  I2F.F64.S16 R20, R20 ;  /* 0x0000001400147312 */ /* 0x004e640000101c00 */
[----:B-1----:R1:W-:Y:S04]  /*1070*/  STG.E.64 desc[UR4][R12.64+-0x800], R20 ;  /* 0xfff800140c007986 */ /* 0x0023e8000c101b04 */
[----:B------:R-:W2:Y:S02]  /*1080*/  LDG.E.S8 R22, desc[UR4][R14.64+-0x80] ;  /* 0xffff80040e167981 */ /* 0x000ea4000c1e1300 */
[----:B--2---:R-:W2:Y:S02]  /*1090*/  I2F.F64.S16 R22, R22 ;  /* 0x0000001600167312 */ /* 0x004ea40000101c00 */
[----:B--2---:R2:W-:Y:S04]  /*10a0*/  STG.E.64 desc[UR4][R12.64+-0x400], R22 ;  /* 0xfffc00160c007986 */ /* 0x0045e8000c101b04 */
[----:B------:R-:W0:Y:S02]  /*10b0*/  LDG.E.S8 R26, desc[UR4][R14.64] ;  /* 0x000000040e1a7981 */ /* 0x000e24000c1e1300 */
[----:B0-----:R-:W0:Y:S02]  /*10c0*/  I2F.F64.S16 R16, R26 ;  /* 0x0000001a00107312 */ /* 0x001e240000101c00 */
[----:B0-----:R0:W-:Y:S04]  /*10d0*/  STG.E.64 desc[UR4][R12.64], R16 ;  /* 0x000000100c007986 */ /* 0x0011e8000c101b04 */
[----:B------:R-:W3:Y:S02]  /*10e0*/  LDG.E.S8 R24, desc[UR4][R14.64+0x80] ;  /* 0x000080040e187981 */ /* 0x000ee4000c1e1300 */
[----:B---3--:R-:W3:Y:S02]  /*10f0*/  I2F.F64.S16 R24, R24 ;  /* 0x0000001800187312 */ /* 0x008ee40000101c00 */
[----:B---3--:R3:W-:Y:S04]  /*1100*/  STG.E.64 desc[UR4][R12.64+0x400], R24 ;  /* 0x000400180c007986 */ /* 0x0087e8000c101b04 */
[----:B------:R-:W1:Y:S02]  /*1110*/  LDG.E.S8 R27, desc[UR4][R14.64+0x100] ;  /* 0x000100040e1b7981 */ /* 0x000e64000c1e1300 */
[----:B-1----:R-:W1:Y:S02]  /*1120*/  I2F.F64.S16 R20, R27 ;  /* 0x0000001b00147312 */ /* 0x002e640000101c00 */
[----:B-1----:R-:W-:Y:S04]  /*1130*/  STG.E.64 desc[UR4][R12.64+0x800], R20 ;  /* 0x000800140c007986 */ /* 0x002fe8000c101b04 */
[----:B------:R-:W2:Y:S02]  /*1140*/  LDG.E.S8 R29, desc[UR4][R14.64+0x180] ;  /* 0x000180040e1d7981 */ /* 0x000ea4000c1e1300 */
[----:B--2---:R-:W1:Y:S02]  /*1150*/  I2F.F64.S16 R22, R29 ;  /* 0x0000001d00167312 */ /* 0x004e640000101c00 */
[----:B-1----:R-:W-:Y:S04]  /*1160*/  STG.E.64 desc[UR4][R12.64+0xc00], R22 ;  /* 0x000c00160c007986 */ /* 0x002fe8000c101b04 */
[----:B------:R-:W0:Y:S01]  /*1170*/  LDG.E.S8 R26, desc[UR4][R14.64+0x200] ;  /* 0x000200040e1a7981 */ /* 0x000e22000c1e1300 */
[----:B------:R-:W-:-:S04]  /*1180*/  IADD3 R18, P1, PT, R6, R3, RZ ;  /* 0x0000000306127210 */ /* 0x000fc80007f3e0ff */
[C---:B------:R-:W-:Y:S01]  /*1190*/  LEA.HI.X.SX32 R19, R6.reuse, R4, 0x1, P1 ;  /* 0x0000000406137211 */ /* 0x040fe200008f0eff */
[----:B0-----:R-:W0:Y:S02]  /*11a0*/  I2F.F64.S16 R16, R26 ;  /* 0x0000001a00107312 */ /* 0x001e240000101c00 */
[----:B0-----:R0:W-:Y:S04]  /*11b0*/  STG.E.64 desc[UR4][R12.64+0x1000], R16 ;  /* 0x001000100c007986 */ /* 0x0011e8000c101b04 */
[----:B---3--:R-:W2:Y:S01]  /*11c0*/  LDG.E.S8 R24, desc[UR4][R18.64] ;  /* 0x0000000412187981 */ /* 0x008ea2000c1e1300 */
[----:B0-----:R-:W-:Y:S01]  /*11d0*/  IMAD.WIDE R16, R6, 0x8, R10 ;  /* 0x0000000806107825 */ /* 0x001fe200078e020a */
[----:B--2---:R-:W0:Y:S04]  /*11e0*/  I2F.F64.S16 R24, R24 ;  /* 0x0000001800187312 */ /* 0x004e280000101c00 */
[----:B0-----:R0:W-:Y:S04]  /*11f0*/  STG.E.64 desc[UR4][R16.64+-0xc00], R24 ;  /* 0xfff4001810007986 */ /* 0x0011e8000c101b04 */
[----:B------:R-:W2:Y:S02]  /*1200*/  LDG.E.S8 R27, desc[UR4][R18.64+0x80] ;  /* 0x00008004121b7981 */ /* 0x000ea4000c1e1300 */
[----:B--2---:R-:W1:Y:S02]  /*1210*/  I2F.F64.S16 R26, R27 ;  /* 0x0000001b001a7312 */ /* 0x004e640000101c00 */
[----:B-1----:R1:W-:Y:S04]  /*1220*/  STG.E.64 desc[UR4][R16.64+-0x800], R26 ;  /* 0xfff8001a10007986 */ /* 0x0023e8000c101b04 */
[----:B------:R-:W2:Y:S02]  /*1230*/  LDG.E.S8 R20, desc[UR4][R18.64+0x100] ;  /* 0x0001000412147981 */ /* 0x000ea4000c1e1300 */
[----:B--2---:R-:W2:Y:S02]  /*1240*/  I2F.F64.S16 R20, R20 ;  /* 0x0000001400147312 */ /* 0x004ea40000101c00 */
[----:B--2---:R2:W-:Y:S04]  /*1250*/  STG.E.64 desc[UR4][R16.64+-0x400], R20 ;  /* 0xfffc001410007986 */ /* 0x0045e8000c101b04 */
[----:B------:R-:W3:Y:S02]  /*1260*/  LDG.E.S8 R22, desc[UR4][R18.64+0x180] ;  /* 0x0001800412167981 */ /* 0x000ee4000c1e1300 */
[----:B---3--:R-:W3:Y:S02]  /*1270*/  I2F.F64.S16 R22, R22 ;  /* 0x0000001600167312 */ /* 0x008ee40000101c00 */
[----:B---3--:R3:W-:Y:S04]  /*1280*/  STG.E.64 desc[UR4][R16.64], R22 ;  /* 0x0000001610007986 */ /* 0x0087e8000c101b04 */
[----:B------:R-:W0:Y:S02]  /*1290*/  LDG.E.S8 R29, desc[UR4][R18.64+0x200] ;  /* 0x00020004121d7981 */ /* 0x000e24000c1e1300 */
[----:B0-----:R-:W0:Y:S02]  /*12a0*/  I2F.F64.S16 R24, R29 ;  /* 0x0000001d00187312 */ /* 0x001e240000101c00 */
[----:B0-----:R3:W-:Y:S04]  /*12b0*/  STG.E.64 desc[UR4][R16.64+0x400], R24 ;  /* 0x0004001810007986 */ /* 0x0017e8000c101b04 */
[----:B------:R-:W1:Y:S02]  /*12c0*/  LDG.E.S8 R29, desc[UR4][R18.64+0x280] ;  /* 0x00028004121d7981 */ /* 0x000e64000c1e1300 */
[----:B-1----:R-:W0:Y:S02]  /*12d0*/  I2F.F64.S16 R26, R29 ;  /* 0x0000001d001a7312 */ /* 0x002e240000101c00 */
[----:B0-----:R3:W-:Y:S04]  /*12e0*/  STG.E.64 desc[UR4][R16.64+0x800], R26 ;  /* 0x0008001a10007986 */ /* 0x0017e8000c101b04 */
[----:B--2---:R-:W2:Y:S01]  /*12f0*/  LDG.E.S8 R20, desc[UR4][R18.64+0x300] ;  /* 0x0003000412147981 */ /* 0x004ea2000c1e1300 */
[----:B------:R-:W-:Y:S01]  /*1300*/  VIADD R28, R28, 0x10 ;  /* 0x000000101c1c7836 */ /* 0x000fe20000000000 */
[----:B------:R-:W-:Y:S01]  /*1310*/  IADD3 R12, P2, PT, R12, 0x4000, RZ ;  /* 0x000040000c0c7810 */ /* 0x000fe20007f5e0ff */
[----:B------:R-:W-:Y:S01]  /*1320*/  VIADD R6, R6, 0x800 ;  /* 0x0000080006067836 */ /* 0x000fe20000000000 */
[----:B------:R-:W-:-:S02]  /*1330*/  IADD3 R14, P3, PT, R14, 0x800, RZ ;  /* 0x000008000e0e7810 */ /* 0x000fc40007f7e0ff */
[----:B------:R-:W-:Y:S01]  /*1340*/  ISETP.NE.AND P1, PT, R28, RZ, PT ;  /* 0x000000ff1c00720c */ /* 0x000fe20003f25270 */
[----:B------:R-:W-:Y:S02]  /*1350*/  IMAD.X R13, RZ, RZ, R13, P2 ;  /* 0x000000ffff0d7224 */ /* 0x000fe400010e060d */
[----:B------:R-:W-:Y:S01]  /*1360*/  IMAD.X R15, RZ, RZ, R15, P3 ;  /* 0x000000ffff0f7224 */ /* 0x000fe200018e060f */
[----:B--2---:R-:W0:Y:S02]  /*1370*/  I2F.F64.S16 R20, R20 ;  /* 0x0000001400147312 */ /* 0x004e240000101c00 */
[----:B0-----:R3:W-:Y:S07]  /*1380*/  STG.E.64 desc[UR4][R16.64+0xc00], R20 ;  /* 0x000c001410007986 */ /* 0x0017ee000c101b04 */
[----:B------:R-:W-:Y:S05]  /*1390*/  @P1 BRA `(.L_x_576) ;  /* 0xfffffffc00141947 */ /* 0x000fea000383ffff */
.L_x_575:
[----:B------:R-:W-:Y:S05]  /*13a0*/  @!P0 EXIT ;  /* 0x000000000000894d */ /* 0x000fea0003800000 */
[----:B------:R-:W-:Y:S02]  /*13b0*/  ISETP.GE.U32.AND P0, PT, R5, 0x8, PT ;  /* 0x000000080500780c */ /* 0x000fe40003f06070 */
[----:B------:R-:W-:-:S04]  /*13c0*/  LOP3.LUT R6, R0, 0x7, RZ, 0xc0, !PT ;  /* 0x0000000700067812 */ /* 0x000fc800078ec0ff */
[----:B------:R-:W-:-:S07]  /*13d0*/  ISETP.NE.AND P1, PT, R6, RZ, PT ;  /* 0x000000ff0600720c */ /* 0x000fce0003f25270 */
[----:B------:R-:W-:Y:S06]  /*13e0*/  @!P0 BRA `(.L_x_577) ;  /* 0x0000000000748947 */ /* 0x000fec0003800000 */
[----:B------:R-:W-:-:S05]  /*13f0*/  IMAD R11, R7, 0x80, R2 ;  /* 0x00000080070b7824 */ /* 0x000fca00078e0202 */
[----:B------:R-:W-:-:S04]  /*1400*/  IADD3 R12, P0, PT, R11, R3, RZ ;  /* 0x000000030b0c7210 */ /* 0x000fc80007f1e0ff */
[----:B------:R-:W-:-:S05]  /*1410*/  LEA.HI.X.SX32 R13, R11, R4, 0x1, P0 ;  /* 0x000000040b0d7211 */ /* 0x000fca00000f0eff */
[----:B------:R-:W2:Y:S01]  /*1420*/  LDG.E.S8 R14, desc[UR4][R12.64] ;  /* 0x000000040c0e7981 */ /* 0x000ea2000c1e1300 */
[----:B------:R-:W-:Y:S01]  /*1430*/  IMAD.WIDE R10, R11, 0x8, R8 ;  /* 0x000000080b0a7825 */ /* 0x000fe200078e0208 */
[----:B--2---:R-:W0:Y:S04]  /*1440*/  I2F.F64.S16 R14, R14 ;  /* 0x0000000e000e7312 */ /* 0x004e280000101c00 */
[----:B0-----:R0:W-:Y:S04]  /*1450*/  STG.E.64 desc[UR4][R10.64], R14 ;  /* 0x0000000e0a007986 */ /* 0x0011e8000c101b04 */
[----:B---3--:R-:W2:Y:S02]  /*1460*/  LDG.E.S8 R16, desc[UR4][R12.64+0x80] ;  /* 0x000080040c107981 */ /* 0x008ea4000c1e1300 */
        /* <DEDUP_REMOVED lines=12> */
[----:B-1----:R-:W1:Y:S02]  /*1530*/  I2F.F64.S16 R16, R22 ;  /* 0x0000001600107312 */ /* 0x002e640000101c00 */
[----:B-1----:R0:W-:Y:S04]  /*1540*/  STG.E.64 desc[UR4][R10.64+0x1400], R16 ;  /* 0x001400100a007986 */ /* 0x0021e8000c101b04 */
[----:B------:R-:W2:Y:S02]  /*1550*/  LDG.E.S8 R23, desc[UR4][R12.64+0x300] ;  /* 0x000300040c177981 */ /* 0x000ea4000c1e1300 */
[----:B--2---:R-:W1:Y:S02]  /*1560*/  I2F.F64.S16 R18, R23 ;  /* 0x0000001700127312 */ /* 0x004e640000101c00 */
[----:B-1----:R0:W-:Y:S04]  /*1570*/  STG.E.64 desc[UR4][R10.64+0x1800], R18 ;  /* 0x001800120a007986 */ /* 0x0021e8000c101b04 */
[----:B------:R-:W3:Y:S01]  /*1580*/  LDG.E.S8 R24, desc[UR4][R12.64+0x380] ;  /* 0x000380040c187981 */ /* 0x000ee2000c1e1300 */
[----:B------:R-:W-:Y:S01]  /*1590*/  VIADD R7, R7, 0x8 ;  /* 0x0000000807077836 */ /* 0x000fe20000000000 */
[----:B---3--:R-:W1:Y:S02]  /*15a0*/  I2F.F64.S16 R20, R24 ;  /* 0x0000001800147312 */ /* 0x008e640000101c00 */
[----:B-1----:R0:W-:Y:S04]  /*15b0*/  STG.E.64 desc[UR4][R10.64+0x1c00], R20 ;  /* 0x001c00140a007986 */ /* 0x0021e8000c101b04 */
.L_x_577:
[----:B------:R-:W-:Y:S05]  /*15c0*/  @!P1 EXIT ;  /* 0x000000000000994d */ /* 0x000fea0003800000 */
[----:B------:R-:W-:Y:S02]  /*15d0*/  ISETP.GE.U32.AND P0, PT, R6, 0x4, PT ;  /* 0x000000040600780c */ /* 0x000fe40003f06070 */
[----:B------:R-:W-:-:S04]  /*15e0*/  LOP3.LUT R0, R0, 0x3, RZ, 0xc0, !PT ;  /* 0x0000000300007812 */ /* 0x000fc800078ec0ff */
[----:B------:R-:W-:-:S07]  /*15f0*/  ISETP.NE.AND P1, PT, R0, RZ, PT ;  /* 0x000000ff0000720c */ /* 0x000fce0003f25270 */
[----:B------:R-:W-:Y:S06]  /*1600*/  @!P0 BRA `(.L_x_578) ;  /* 0x0000000000448947 */ /* 0x000fec0003800000 */
[----:B0-----:R-:W-:-:S05]  /*1610*/  IMAD R11, R7, 0x80, R2 ;  /* 0x00000080070b7824 */ /* 0x001fca00078e0202 */
[----:B------:R-:W-:-:S04]  /*1620*/  IADD3 R12, P0, PT, R11, R3, RZ ;  /* 0x000000030b0c7210 */ /* 0x000fc80007f1e0ff */
[----:B------:R-:W-:-:S05]  /*1630*/  LEA.HI.X.SX32 R13, R11, R4, 0x1, P0 ;  /* 0x000000040b0d7211 */ /* 0x000fca00000f0eff */
[----:B------:R-:W2:Y:S01]  /*1640*/  LDG.E.S8 R14, desc[UR4][R12.64] ;  /* 0x000000040c0e7981 */ /* 0x000ea2000c1e1300 */
[----:B------:R-:W-:Y:S01]  /*1650*/  IMAD.WIDE R10, R11, 0x8, R8 ;  /* 0x000000080b0a7825 */ /* 0x000fe200078e0208 */
[----:B--2---:R-:W0:Y:S04]  /*1660*/  I2F.F64.S16 R14, R14 ;  /* 0x0000000e000e7312 */ /* 0x004e280000101c00 */
[----:B0-----:R1:W-:Y:S04]  /*1670*/  STG.E.64 desc[UR4][R10.64], R14 ;  /* 0x0000000e0a007986 */ /* 0x0013e8000c101b04 */
[----:B---3--:R-:W2:Y:S02]  /*1680*/  LDG.E.S8 R16, desc[UR4][R12.64+0x80] ;  /* 0x000080040c107981 */ /* 0x008ea4000c1e1300 */
[----:B--2---:R-:W0:Y:S02]  /*1690*/  I2F.F64.S16 R16, R16 ;  /* 0x0000001000107312 */ /* 0x004e240000101c00 */
[----:B0-----:R1:W-:Y:S04]  /*16a0*/  STG.E.64 desc[UR4][R10.64+0x400], R16 ;  /* 0x000400100a007986 */ /* 0x0013e8000c101b04 */
[----:B------:R-:W2:Y:S02]  /*16b0*/  LDG.E.S8 R18, desc[UR4][R12.64+0x100] ;  /* 0x000100040c127981 */ /* 0x000ea4000c1e1300 */
[----:B--2---:R-:W0:Y:S02]  /*16c0*/  I2F.F64.S16 R18, R18 ;  /* 0x0000001200127312 */ /* 0x004e240000101c00 */
[----:B0-----:R1:W-:Y:S04]  /*16d0*/  STG.E.64 desc[UR4][R10.64+0x800], R18 ;  /* 0x000800120a007986 */ /* 0x0013e8000c101b04 */
[----:B------:R-:W2:Y:S01]  /*16e0*/  LDG.E.S8 R20, desc[UR4][R12.64+0x180] ;  /* 0x000180040c147981 */ /* 0x000ea2000c1e1300 */
[----:B------:R-:W-:Y:S01]  /*16f0*/  VIADD R7, R7, 0x4 ;  /* 0x0000000407077836 */ /* 0x000fe20000000000 */
[----:B--2---:R-:W0:Y:S02]  /*1700*/  I2F.F64.S16 R20, R20 ;  /* 0x0000001400147312 */ /* 0x004e240000101c00 */
[----:B0-----:R1:W-:Y:S04]  /*1710*/  STG.E.64 desc[UR4][R10.64+0xc00], R20 ;  /* 0x000c00140a007986 */ /* 0x0013e8000c101b04 */
.L_x_578:
[----:B------:R-:W-:Y:S05]  /*1720*/  @!P1 EXIT ;  /* 0x000000000000994d */ /* 0x000fea0003800000 */
[----:B------:R-:W-:Y:S02]  /*1730*/  IMAD R5, R7, 0x80, R2 ;  /* 0x0000008007057824 */ /* 0x000fe400078e0202 */
[----:B------:R-:W-:-:S07]  /*1740*/  IMAD.MOV R0, RZ, RZ, -R0 ;  /* 0x000000ffff007224 */ /* 0x000fce00078e0a00 */
.L_x_579:
[----:B------:R-:W-:-:S04]  /*1750*/  IADD3 R12, P0, PT, R5, R3, RZ ;  /* 0x00000003050c7210 */ /* 0x000fc80007f1e0ff */
[----:B------:R-:W-:-:S05]  /*1760*/  LEA.HI.X.SX32 R13, R5, R4, 0x1, P0 ;  /* 0x00000004050d7211 */ /* 0x000fca00000f0eff */
[----:B01----:R-:W2:Y:S01]  /*1770*/  LDG.E.S8 R10, desc[UR4][R12.64] ;  /* 0x000000040c0a7981 */ /* 0x003ea2000c1e1300 */
[----:B------:R-:W-:Y:S02]  /*1780*/  VIADD R0, R0, 0x1 ;  /* 0x0000000100007836 */ /* 0x000fe40000000000 */
[----:B------:R-:W-:-:S03]  /*1790*/  IMAD.WIDE R6, R5, 0x8, R8 ;  /* 0x0000000805067825 */ /* 0x000fc600078e0208 */
[----:B------:R-:W-:Y:S01]  /*17a0*/  ISETP.NE.AND P0, PT, R0, RZ, PT ;  /* 0x000000ff0000720c */ /* 0x000fe20003f05270 */
[----:B--2---:R-:W0:Y:S02]  /*17b0*/  I2F.F64.S16 R10, R10 ;  /* 0x0000000a000a7312 */ /* 0x004e240000101c00 */
[----:B0-----:R0:W-:Y:S10]  /*17c0*/  STG.E.64 desc[UR4][R6.64], R10 ;  /* 0x0000000a06007986 */ /* 0x0011f4000c101b04 */
[----:B------:R-:W-:Y:S05]  /*17d0*/  @!P0 EXIT ;  /* 0x000000000000894d */ /* 0x000fea0003800000 */
[----:B------:R-:W-:Y:S01]  /*17e0*/  VIADD R5, R5, 0x80 ;  /* 0x0000008005057836 */ /* 0x000fe20000000000 */
[----:B------:R-:W-:Y:S06]  /*17f0*/  BRA `(.L_x_579) ;  /* 0xfffffffc00d47947 */ /* 0x000fec000383ffff */
.L_x_580:
        /* <DEDUP_REMOVED lines=16> */
.L_x_668:


//--------------------- .text._ZN3cub18CUB_300001_SM_10006detail9transform16transform_kernelINS2_10policy_hubILb1EN4cuda3std3__45tupleIJN6thrust24THRUST_300001_SM_1000_NS7pointerIcNSA_8cuda_cub3tagENSA_11use_defaultESE_EEEEEE10policy1000EiNS7_10__identityENSA_6detail15normal_iteratorINSA_10device_ptrIdEEEEJPcEEEvT0_iT1_T2_DpNS2_10kernel_argIT3_EE --------------------------
	.section	.text._ZN3cub18CUB_300001_SM_10006detail9transform16transform_kernelINS2_10policy_hubILb1EN4cuda3std3__45tupleIJN6thrust24THRUST_300001_SM_1000_NS7pointerIcNSA_8cuda_cub3tagENSA_11use_defaultESE_EEEEEE10policy1000EiNS7_10__identityENSA_6detail15normal_iteratorINSA_10device_ptrIdEEEEJPcEEEvT0_iT1_T2_DpNS2_10kernel_argIT3_EE,"ax",@progbits
	.align	128
        .global         _ZN3cub18CUB_300001_SM_10006detail9transform16transform_kernelINS2_10policy_hubILb1EN4cuda3std3__45tupleIJN6thrust24THRUST_300001_SM_1000_NS7pointerIcNSA_8cuda_cub3tagENSA_11use_defaultESE_EEEEEE10policy1000EiNS7_10__identityENSA_6detail15normal_iteratorINSA_10device_ptrIdEEEEJPcEEEvT0_iT1_T2_DpNS2_10kernel_argIT3_EE
        .type           _ZN3cub18CUB_300001_SM_10006detail9transform16transform_kernelINS2_10policy_hubILb1EN4cuda3std3__45tupleIJN6thrust24THRUST_300001_SM_1000_NS7pointerIcNSA_8cuda_cub3tagENSA_11use_defaultESE_EEEEEE10policy1000EiNS7_10__identityENSA_6detail15normal_iteratorINSA_10device_ptrIdEEEEJPcEEEvT0_iT1_T2_DpNS2_10kernel_argIT3_EE,@function
        .size           _ZN3cub18CUB_300001_SM_10006detail9transform16transform_kernelINS2_10policy_hubILb1EN4cuda3std3__45tupleIJN6thrust24THRUST_300001_SM_1000_NS7pointerIcNSA_8cuda_cub3tagENSA_11use_defaultESE_EEEEEE10policy1000EiNS7_10__identityENSA_6detail15normal_iteratorINSA_10device_ptrIdEEEEJPcEEEvT0_iT1_T2_DpNS2_10kernel_argIT3_EE,(.L_x_669 - _ZN3cub18CUB_300001_SM_10006detail9transform16transform_kernelINS2_10policy_hubILb1EN4cuda3std3__45tupleIJN6thrust24THRUST_300001_SM_1000_NS7pointerIcNSA_8cuda_cub3tagENSA_11use_defaultESE_EEEEEE10policy1000EiNS7_10__identityENSA_6detail15normal_iteratorINSA_10device_ptrIdEEEEJPcEEEvT0_iT1_T2_DpNS2_10kernel_argIT3_EE)
        .other          _ZN3cub18CUB_300001_SM_10006detail9transform16transform_kernelINS2_10policy_hubILb1EN4cuda3std3__45tupleIJN6thrust24THRUST_300001_SM_1000_NS7pointerIcNSA_8cuda_cub3tagENSA_11use_defaultESE_EEEEEE10policy1000EiNS7_10__identityENSA_6detail15normal_iteratorINSA_10device_ptrIdEEEEJPcEEEvT0_iT1_T2_DpNS2_10kernel_argIT3_EE,@"STO_CUDA_ENTRY STV_DEFAULT"
_ZN3cub18CUB_300001_SM_10006detail9transform16transform_kernelINS2_10policy_hubILb1EN4cuda3std3__45tupleIJN6thrust24THRUST_300001_SM_1000_NS7pointerIcNSA_8cuda_cub3tagENSA_11use_defaultESE_EEEEEE10policy1000EiNS7_10__identityENSA_6detail15normal_iteratorINSA_10device_ptrIdEEEEJPcEEEvT0_iT1_T2_DpNS2_10kernel_argIT3_EE:
.text._ZN3cub18CUB_300001_SM_10006detail9transform16transform_kernelINS2_10policy_hubILb1EN4cuda3std3__45tupleIJN6thrust24THRUST_300001_SM_1000_NS7pointerIcNSA_8cuda_cub3tagENSA_11use_defaultESE_EEEEEE10policy1000EiNS7_10__identityENSA_6detail15normal_iteratorINSA_10device_ptrIdEEEEJPcEEEvT0_iT1_T2_DpNS2_10kernel_argIT3_EE:
[----:B------:R-:W-:Y:S08]  /*0000*/  LDC R1, c[0x0][0x37c] ;  /* 0x0000df00ff017b82 */ /* 0x000ff00000000800 */
[----:B------:R-:W0:Y:S01]  /*0010*/  LDC.64 R6, c[0x0][0x380] ;  /* 0x0000e000ff067b82 */ /* 0x000e220000000a00 */
[----:B------:R-:W1:Y:S01]  /*0020*/  S2R R5, SR_TID.X ;  /* 0x0000000000057919 */ /* 0x000e620000002100 */
[----:B------:R-:W2:Y:S01]  /*0030*/  LDCU.64 UR6, c[0x0][0x358] ;  /* 0x00006b00ff0677ac */ /* 0x000ea20008000a00 */
[----:B------:R-:W-:Y:S05]  /*0040*/  BSSY.RECONVERGENT B0, `(.L_x_581) ;  /* 0x000001d000007945 */ /* 0x000fea0003800200 */
[----:B------:R-:W3:Y:S08]  /*0050*/  S2UR UR4, SR_CTAID.X ;  /* 0x00000000000479c3 */ /* 0x000ef00000002500 */
[----:B------:R-:W4:Y:S01]  /*0060*/  LDC.64 R12, c[0x0][0x390] ;  /* 0x0000e400ff0c7b82 */ /* 0x000f220000000a00 */
[----:B0-----:R-:W-:-:S07]  /*0070*/  IMAD.SHL.U32 R0, R7, 0x80, RZ ;  /* 0x0000008007007824 */ /* 0x001fce00078e00ff */
[----:B------:R-:W0:Y:S01]  /*0080*/  LDC.64 R10, c[0x0][0x398] ;  /* 0x0000e600ff0a7b82 */ /* 0x000e220000000a00 */
[----:B---3--:R-:W-:Y:S02]  /*0090*/  IMAD R9, R0, UR4, RZ ;  /* 0x0000000400097c24 */ /* 0x008fe4000f8e02ff */
[----:B-1----:R-:W-:Y:S02]  /*00a0*/  IMAD.SHL.U32 R15, R5, 0x80, RZ ;  /* 0x00000080050f7824 */ /* 0x002fe400078e00ff */
[----:B------:R-:W-:Y:S01]  /*00b0*/  IMAD.IADD R3, R6, 0x1, -R9 ;  /* 0x0000000106037824 */ /* 0x000fe200078e0a09 */
[----:B----4-:R-:W-:-:S04]  /*00c0*/  LEA R2, P3, R9, R12, 0x3 ;  /* 0x0000000c09027211 */ /* 0x010fc800078618ff */
[CC--:B------:R-:W-:Y:S02]  /*00d0*/  VIMNMX R8, PT, PT, R0.reuse, R3.reuse, PT ;  /* 0x0000000300087248 */ /* 0x0c0fe40003fe0100 */
[----:B------:R-:W-:Y:S02]  /*00e0*/  ISETP.GT.AND P0, PT, R0, R3, PT ;  /* 0x000000030000720c */ /* 0x000fe40003f04270 */
[----:B------:R-:W-:Y:S02]  /*00f0*/  ISETP.GE.AND P2, PT, R15, R8, PT ;  /* 0x000000080f00720c */ /* 0x000fe40003f46270 */
[----:B------:R-:W-:Y:S02]  /*0100*/  SHF.R.S32.HI R0, RZ, 0x1f, R9 ;  /* 0x0000001fff007819 */ /* 0x000fe40000011409 */
[C---:B0-----:R-:W-:Y:S02]  /*0110*/  IADD3 R4, P1, PT, R9.reuse, R10, RZ ;  /* 0x0000000a09047210 */ /* 0x041fe40007f3e0ff */
[----:B------:R-:W-:-:S05]  /*0120*/  SHF.L.U64.HI R6, R9, 0x3, R0 ;  /* 0x0000000309067819 */ /* 0x000fca0000010200 */
[----:B------:R-:W-:Y:S02]  /*0130*/  IMAD.X R3, R6, 0x1, R13, P3 ;  /* 0x0000000106037824 */ /* 0x000fe400018e060d */
[----:B--2---:R-:W-:Y:S05]  /*0140*/  @P2 BRA `(.L_x_582) ;  /* 0x0000000000302947 */ /* 0x004fea0003800000 */
[----:B------:R-:W0:Y:S02]  /*0150*/  LDC.64 R12, c[0x0][0x398] ;  /* 0x0000e600ff0c7b82 */ /* 0x000e240000000a00 */
[----:B0-----:R-:W-:-:S03]  /*0160*/  IMAD.WIDE.U32 R12, R5, 0x80, R12 ;  /* 0x00000080050c7825 */ /* 0x001fc600078e000c */
[----:B------:R-:W-:-:S05]  /*0170*/  IADD3 R9, P2, PT, R9, R12, RZ ;  /* 0x0000000c09097210 */ /* 0x000fca0007f5e0ff */
[----:B------:R-:W-:-:S08]  /*0180*/  IMAD.X R6, R13, 0x1, R0, P2 ;  /* 0x000000010d067824 */ /* 0x000fd000010e0600 */
.L_x_583:
[----:B------:R-:W-:Y:S01]  /*0190*/  IMAD.MOV.U32 R12, RZ, RZ, R9 ;  /* 0x000000ffff0c7224 */ /* 0x000fe200078e0009 */
[----:B------:R-:W-:Y:S01]  /*01a0*/  IADD3 R9, P3, PT, R9, 0x4000, RZ ;  /* 0x0000400009097810 */ /* 0x000fe20007f7e0ff */
[--C-:B------:R-:W-:Y:S02]  /*01b0*/  IMAD.MOV.U32 R13, RZ, RZ, R6.reuse ;  /* 0x000000ffff0d7224 */ /* 0x100fe400078e0006 */
[----:B------:R-:W-:Y:S02]  /*01c0*/  VIADD R15, R15, 0x4000 ;  /* 0x000040000f0f7836 */ /* 0x000fe40000000000 */
[----:B------:R-:W-:Y:S01]  /*01d0*/  IMAD.X R6, RZ, RZ, R6, P3 ;  /* 0x000000ffff067224 */ /* 0x000fe200018e0606 */
[----:B------:R0:W-:Y:S02]  /*01e0*/  CCTL.E.PF2 [R12] ;  /* 0x000000000c00798f */ /* 0x0001e40000800100 */
[----:B------:R-:W-:-:S13]  /*01f0*/  ISETP.GE.AND P2, PT, R15, R8, PT ;  /* 0x000000080f00720c */ /* 0x000fda0003f46270 */
[----:B0-----:R-:W-:Y:S05]  /*0200*/  @!P2 BRA `(.L_x_583) ;  /* 0xfffffffc00e0a947 */ /* 0x001fea000383ffff */
.L_x_582:
[----:B------:R-:W-:Y:S05]  /*0210*/  BSYNC.RECONVERGENT B0 ;  /* 0x0000000000007941 */ /* 0x000fea0003800200 */
.L_x_581:
[----:B------:R-:W-:Y:S01]  /*0220*/  IMAD.X R0, R0, 0x1, R11, P1 ;  /* 0x0000000100007824 */ /* 0x000fe200008e060b */
[----:B------:R-:W-:Y:S06]  /*0230*/  @P0 BRA `(.L_x_584) ;  /* 0x00000008004c0947 */ /* 0x000fec0003800000 */
        /* <DEDUP_REMOVED lines=9> */
[----:B------:R-:W-:Y:S01]  /*02d0*/  LOP3.LUT R12, R7, 0x7ffffff0, RZ, 0xc0, !PT ;  /* 0x7ffffff0070c7812 */ /* 0x000fe200078ec0ff */
[----:B------:R-:W-:Y:S01]  /*02e0*/  VIADD R13, R5, 0x480 ;  /* 0x00000480050d7836 */ /* 0x000fe20000000000 */
[----:B------:R-:W-:Y:S01]  /*02f0*/  IADD3 R8, P2, PT, R8, 0x1000, RZ ;  /* 0x0000100008087810 */ /* 0x000fe20007f5e0ff */
[----:B------:R-:W-:Y:S01]  /*0300*/  IMAD.X R7, RZ, RZ, R3, P1 ;  /* 0x000000ffff077224 */ /* 0x000fe200008e0603 */
[----:B------:R-:W-:Y:S01]  /*0310*/  IADD3 R10, P3, P4, R4, 0x200, R5 ;  /* 0x00000200040a7810 */ /* 0x000fe20007c7e005 */
[----:B------:R-:W-:Y:S02]  /*0320*/  IMAD.MOV R14, RZ, RZ, -R12 ;  /* 0x000000ffff0e7224 */ /* 0x000fe400078e0a0c */
[----:B------:R-:W-:Y:S01]  /*0330*/  IMAD.X R9, RZ, RZ, R9, P2 ;  /* 0x000000ffff097224 */ /* 0x000fe200010e0609 */
[----:B------:R-:W-:-:S09]  /*0340*/  IADD3.X R11, PT, PT, R0, RZ, RZ, P3, P4 ;  /* 0x000000ff000b7210 */ /* 0x000fd20001fe84ff */
.L_x_586:
[----:B------:R-:W2:Y:S02]  /*0350*/  LDG.E.S8 R16, desc[UR6][R10.64+-0x200] ;  /* 0xfffe00060a107981 */ /* 0x000ea4000c1e1300 */
[----:B0-2---:R-:W0:Y:S02]  /*0360*/  I2F.F64.S16 R16, R16 ;  /* 0x0000001000107312 */ /* 0x005e240000101c00 */
        /* <DEDUP_REMOVED lines=17> */
[----:B--2---:R-:W2:Y:S02]  /*0480*/  I2F.F64.S16 R20, R27 ;  /* 0x0000001b00147312 */ /* 0x004ea40000101c00 */
[----:B--2---:R2:W-:Y:S04]  /*0490*/  STG.E.64 desc[UR6][R8.64+0x800], R20 ;  /* 0x0008001408007986 */ /* 0x0045e8000c101b06 */
[----:B------:R-:W3:Y:S02]  /*04a0*/  LDG.E.S8 R28, desc[UR6][R10.64+0x180] ;  /* 0x000180060a1c7981 */ /* 0x000ee4000c1e1300 */
[----:B---3--:R-:W3:Y:S02]  /*04b0*/  I2F.F64.S16 R22, R28 ;  /* 0x0000001c00167312 */ /* 0x008ee40000101c00 */
[----:B---3--:R3:W-:Y:S04]  /*04c0*/  STG.E.64 desc[UR6][R8.64+0xc00], R22 ;  /* 0x000c001608007986 */ /* 0x0087e8000c101b06 */
[----:B------:R-:W4:Y:S01]  /*04d0*/  LDG.E.S8 R24, desc[UR6][R10.64+0x200] ;  /* 0x000200060a187981 */ /* 0x000f22000c1e1300 */
[----:B0-----:R-:W-:-:S04]  /*04e0*/  IADD3 R16, P1, PT, R13, R4, RZ ;  /* 0x000000040d107210 */ /* 0x001fc80007f3e0ff */
[C---:B------:R-:W-:Y:S01]  /*04f0*/  LEA.HI.X.SX32 R17, R13.reuse, R0, 0x1, P1 ;  /* 0x000000000d117211 */ /* 0x040fe200008f0eff */
[----:B----4-:R-:W0:Y:S02]  /*0500*/  I2F.F64.S16 R24, R24 ;  /* 0x0000001800187312 */ /* 0x010e240000101c00 */
[----:B0-----:R0:W-:Y:S04]  /*0510*/  STG.E.64 desc[UR6][R8.64+0x1000], R24 ;  /* 0x0010001808007986 */ /* 0x0011e8000c101b06 */
[----:B------:R-:W4:Y:S01]  /*0520*/  LDG.E.S8 R26, desc[UR6][R16.64] ;  /* 0x00000006101a7981 */ /* 0x000f22000c1e1300 */
[C---:B-1----:R-:W-:Y:S01]  /*0530*/  IMAD.WIDE R18, R13.reuse, 0x8, R6 ;  /* 0x000000080d127825 */ /* 0x042fe200078e0206 */
[----:B----4-:R-:W1:Y:S04]  /*0540*/  I2F.F64.S16 R26, R26 ;  /* 0x0000001a001a7312 */ /* 0x010e680000101c00 */
[----:B-1----:R1:W-:Y:S04]  /*0550*/  STG.E.64 desc[UR6][R18.64+-0xc00], R26 ;  /* 0xfff4001a12007986 */ /* 0x0023e8000c101b06 */
[----:B--2---:R-:W2:Y:S02]  /*0560*/  LDG.E.S8 R20, desc[UR6][R16.64+0x80] ;  /* 0x0000800610147981 */ /* 0x004ea4000c1e1300 */
[----:B--2---:R-:W2:Y:S02]  /*0570*/  I2F.F64.S16 R20, R20 ;  /* 0x0000001400147312 */ /* 0x004ea40000101c00 */
[----:B--2---:R2:W-:Y:S04]  /*0580*/  STG.E.64 desc[UR6][R18.64+-0x800], R20 ;  /* 0xfff8001412007986 */ /* 0x0045e8000c101b06 */
[----:B---3--:R-:W3:Y:S02]  /*0590*/  LDG.E.S8 R22, desc[UR6][R16.64+0x100] ;  /* 0x0001000610167981 */ /* 0x008ee4000c1e1300 */
[----:B---3--:R-:W3:Y:S02]  /*05a0*/  I2F.F64.S16 R22, R22 ;  /* 0x0000001600167312 */ /* 0x008ee40000101c00 */
[----:B---3--:R3:W-:Y:S04]  /*05b0*/  STG.E.64 desc[UR6][R18.64+-0x400], R22 ;  /* 0xfffc001612007986 */ /* 0x0087e8000c101b06 */
[----:B0-----:R-:W4:Y:S02]  /*05c0*/  LDG.E.S8 R24, desc[UR6][R16.64+0x180] ;  /* 0x0001800610187981 */ /* 0x001f24000c1e1300 */
[----:B----4-:R-:W0:Y:S02]  /*05d0*/  I2F.F64.S16 R24, R24 ;  /* 0x0000001800187312 */ /* 0x010e240000101c00 */
        /* <DEDUP_REMOVED lines=9> */
[----:B------:R-:W-:Y:S01]  /*0670*/  IADD3 R8, P2, PT, R8, 0x4000, RZ ;  /* 0x0000400008087810 */ /* 0x000fe20007f5e0ff */
[----:B------:R-:W-:Y:S01]  /*0680*/  VIADD R13, R13, 0x800 ;  /* 0x000008000d0d7836 */ /* 0x000fe20000000000 */
[----:B------:R-:W-:-:S02]  /*0690*/  IADD3 R10, P3, PT, R10, 0x800, RZ ;  /* 0x000008000a0a7810 */ /* 0x000fc40007f7e0ff */
[----:B------:R-:W-:Y:S01]  /*06a0*/  ISETP.NE.AND P1, PT, R14, RZ, PT ;  /* 0x000000ff0e00720c */ /* 0x000fe20003f25270 */
[----:B------:R-:W-:Y:S02]  /*06b0*/  IMAD.X R9, RZ, RZ, R9, P2 ;  /* 0x000000ffff097224 */ /* 0x000fe400010e0609 */
[----:B------:R-:W-:Y:S01]  /*06c0*/  IMAD.X R11, RZ, RZ, R11, P3 ;  /* 0x000000ffff0b7224 */ /* 0x000fe200018e060b */
[----:B---3--:R-:W1:Y:S02]  /*06d0*/  I2F.F64.S16 R22, R28 ;  /* 0x0000001c00167312 */ /* 0x008e640000101c00 */
[----:B-1----:R0:W-:Y:S07]  /*06e0*/  STG.E.64 desc[UR6][R18.64+0xc00], R22 ;  /* 0x000c001612007986 */ /* 0x0021ee000c101b06 */
[----:B------:R-:W-:Y:S05]  /*06f0*/  @P1 BRA `(.L_x_586) ;  /* 0xfffffffc00141947 */ /* 0x000fea000383ffff */
.L_x_585:
[----:B------:R-:W-:Y:S05]  /*0700*/  @!P0 EXIT ;  /* 0x000000000000894d */ /* 0x000fea0003800000 */
[----:B------:R-:W1:Y:S01]  /*0710*/  LDCU UR4, c[0x0][0x384] ;  /* 0x00007080ff0477ac */ /* 0x000e620008000800 */
[----:B------:R-:W-:Y:S01]  /*0720*/  ISETP.GE.U32.AND P0, PT, R15, 0x8, PT ;  /* 0x000000080f00780c */ /* 0x000fe20003f06070 */
[----:B-1----:R-:W-:-:S06]  /*0730*/  ULOP3.LUT UR5, UR4, 0x7, URZ, 0xc0, !UPT ;  /* 0x0000000704057892 */ /* 0x002fcc000f8ec0ff */
[----:B------:R-:W-:-:S06]  /*0740*/  ISETP.NE.AND P1, PT, RZ, UR5, PT ;  /* 0x00000005ff007c0c */ /* 0x000fcc000bf25270 */
[----:B------:R-:W-:Y:S07]  /*0750*/  @!P0 BRA `(.L_x_587) ;  /* 0x0000000000748947 */ /* 0x000fee0003800000 */
[----:B------:R-:W-:-:S05]  /*0760*/  IMAD R7, R12, 0x80, R5 ;  /* 0x000000800c077824 */ /* 0x000fca00078e0205 */
[----:B------:R-:W-:-:S04]  /*0770*/  IADD3 R8, P0, PT, R7, R4, RZ ;  /* 0x0000000407087210 */ /* 0x000fc80007f1e0ff */
[----:B------:R-:W-:-:S05]  /*0780*/  LEA.HI.X.SX32 R9, R7, R0, 0x1, P0 ;  /* 0x0000000007097211 */ /* 0x000fca00000f0eff */
[----:B------:R-:W2:Y:S01]  /*0790*/  LDG.E.S8 R10, desc[UR6][R8.64] ;  /* 0x00000006080a7981 */ /* 0x000ea2000c1e1300 */
[----:B------:R-:W-:Y:S01]  /*07a0*/  IMAD.WIDE R6, R7, 0x8, R2 ;  /* 0x0000000807067825 */ /* 0x000fe200078e0202 */
[----:B--2---:R-:W1:Y:S04]  /*07b0*/  I2F.F64.S16 R10, R10 ;  /* 0x0000000a000a7312 */ /* 0x004e680000101c00 */
[----:B-1----:R1:W-:Y:S04]  /*07c0*/  STG.E.64 desc[UR6][R6.64], R10 ;  /* 0x0000000a06007986 */ /* 0x0023e8000c101b06 */
[----:B------:R-:W2:Y:S02]  /*07d0*/  LDG.E.S8 R14, desc[UR6][R8.64+0x80] ;  /* 0x00008006080e7981 */ /* 0x000ea4000c1e1300 */
[----:B--2---:R-:W2:Y:S02]  /*07e0*/  I2F.F64.S16 R14, R14 ;  /* 0x0000000e000e7312 */ /* 0x004ea40000101c00 */
[----:B--2---:R2:W-:Y:S04]  /*07f0*/  STG.E.64 desc[UR6][R6.64+0x400], R14 ;  /* 0x0004000e06007986 */ /* 0x0045e8000c101b06 */
[----:B------:R-:W3:Y:S02]  /*0800*/  LDG.E.S8 R16, desc[UR6][R8.64+0x100] ;  /* 0x0001000608107981 */ /* 0x000ee4000c1e1300 */
        /* <DEDUP_REMOVED lines=12> */
[----:B---3--:R-:W2:Y:S02]  /*08d0*/  I2F.F64.S16 R16, R21 ;  /* 0x0000001500107312 */ /* 0x008ea40000101c00 */
[----:B--2---:R1:W-:Y:S04]  /*08e0*/  STG.E.64 desc[UR6][R6.64+0x1800], R16 ;  /* 0x0018001006007986 */ /* 0x0043e8000c101b06 */
[----:B------:R-:W0:Y:S01]  /*08f0*/  LDG.E.S8 R22, desc[UR6][R8.64+0x380] ;  /* 0x0003800608167981 */ /* 0x000e22000c1e1300 */
[----:B------:R-:W-:Y:S01]  /*0900*/  VIADD R12, R12, 0x8 ;  /* 0x000000080c0c7836 */ /* 0x000fe20000000000 */
[----:B0-----:R-:W0:Y:S02]  /*0910*/  I2F.F64.S16 R18, R22 ;  /* 0x0000001600127312 */ /* 0x001e240000101c00 */
[----:B0-----:R1:W-:Y:S04]  /*0920*/  STG.E.64 desc[UR6][R6.64+0x1c00], R18 ;  /* 0x001c001206007986 */ /* 0x0013e8000c101b06 */
.L_x_587:
[----:B------:R-:W-:Y:S05]  /*0930*/  @!P1 EXIT ;  /* 0x000000000000994d */ /* 0x000fea0003800000 */
[----:B------:R-:W-:Y:S02]  /*0940*/  UISETP.GE.U32.AND UP0, UPT, UR5, 0x4, UPT ;  /* 0x000000040500788c */ /* 0x000fe4000bf06070 */
[----:B------:R-:W-:-:S06]  /*0950*/  ULOP3.LUT UR4, UR4, 0x3, URZ, 0xc0, !UPT ;  /* 0x0000000304047892 */ /* 0x000fcc000f8ec0ff */
[----:B------:R-:W-:Y:S01]  /*0960*/  ISETP.NE.AND P0, PT, RZ, UR4, PT ;  /* 0x00000004ff007c0c */ /* 0x000fe2000bf05270 */
[----:B------:R-:W-:-:S12]  /*0970*/  BRA.U !UP0, `(.L_x_588) ;  /* 0x0000000108447547 */ /* 0x000fd8000b800000 */
[----:B01----:R-:W-:-:S05]  /*0980*/  IMAD R19, R12, 0x80, R5 ;  /* 0x000000800c137824 */ /* 0x003fca00078e0205 */
[----:B------:R-:W-:-:S04]  /*0990*/  IADD3 R16, P1, PT, R19, R4, RZ ;  /* 0x0000000413107210 */ /* 0x000fc80007f3e0ff */
[----:B------:R-:W-:-:S05]  /*09a0*/  LEA.HI.X.SX32 R17, R19, R0, 0x1, P1 ;  /* 0x0000000013117211 */ /* 0x000fca00008f0eff */
[----:B------:R-:W2:Y:S01]  /*09b0*/  LDG.E.S8 R6, desc[UR6][R16.64] ;  /* 0x0000000610067981 */ /* 0x000ea2000c1e1300 */
[----:B------:R-:W-:Y:S01]  /*09c0*/  IMAD.WIDE R18, R19, 0x8, R2 ;  /* 0x0000000813127825 */ /* 0x000fe200078e0202 */
[----:B--2---:R-:W0:Y:S04]  /*09d0*/  I2F.F64.S16 R6, R6 ;  /* 0x0000000600067312 */ /* 0x004e280000101c00 */
[----:B0-----:R2:W-:Y:S04]  /*09e0*/  STG.E.64 desc[UR6][R18.64], R6 ;  /* 0x0000000612007986 */ /* 0x0015e8000c101b06 */
[----:B------:R-:W3:Y:S02]  /*09f0*/  LDG.E.S8 R8, desc[UR6][R16.64+0x80] ;  /* 0x0000800610087981 */ /* 0x000ee4000c1e1300 */
[----:B---3--:R-:W0:Y:S02]  /*0a00*/  I2F.F64.S16 R8, R8 ;  /* 0x0000000800087312 */ /* 0x008e240000101c00 */
[----:B0-----:R2:W-:Y:S04]  /*0a10*/  STG.E.64 desc[UR6][R18.64+0x400], R8 ;  /* 0x0004000812007986 */ /* 0x0015e8000c101b06 */
[----:B------:R-:W3:Y:S02]  /*0a20*/  LDG.E.S8 R10, desc[UR6][R16.64+0x100] ;  /* 0x00010006100a7981 */ /* 0x000ee4000c1e1300 */
[----:B---3--:R-:W0:Y:S02]  /*0a30*/  I2F.F64.S16 R10, R10 ;  /* 0x0000000a000a7312 */ /* 0x008e240000101c00 */
[----:B0-----:R2:W-:Y:S04]  /*0a40*/  STG.E.64 desc[UR6][R18.64+0x800], R10 ;  /* 0x0008000a12007986 */ /* 0x0015e8000c101b06 */
[----:B------:R-:W3:Y:S01]  /*0a50*/  LDG.E.S8 R14, desc[UR6][R16.64+0x180] ;  /* 0x00018006100e7981 */ /* 0x000ee2000c1e1300 */
[----:B------:R-:W-:Y:S01]  /*0a60*/  VIADD R12, R12, 0x4 ;  /* 0x000000040c0c7836 */ /* 0x000fe20000000000 */
[----:B---3--:R-:W0:Y:S02]  /*0a70*/  I2F.F64.S16 R14, R14 ;  /* 0x0000000e000e7312 */ /* 0x008e240000101c00 */
[----:B0-----:R2:W-:Y:S04]  /*0a80*/  STG.E.64 desc[UR6][R18.64+0xc00], R14 ;  /* 0x000c000e12007986 */ /* 0x0015e8000c101b06 */
.L_x_588:
[----:B------:R-:W-:Y:S05]  /*0a90*/  @!P0 EXIT ;  /* 0x000000000000894d */ /* 0x000fea0003800000 */
[----:B------:R-:W-:Y:S01]  /*0aa0*/  IMAD R5, R12, 0x80, R5 ;  /* 0x000000800c057824 */ /* 0x000fe200078e0205 */
[----:B------:R-:W-:-:S12]  /*0ab0*/  UIADD3 UR4, UPT, UPT, -UR4, URZ, URZ ;  /* 0x000000ff04047290 */ /* 0x000fd8000fffe1ff */
.L_x_589:
[----:B-12---:R-:W-:-:S04]  /*0ac0*/  IADD3 R10, P0, PT, R5, R4, RZ ;  /* 0x00000004050a7210 */ /* 0x006fc80007f1e0ff */
[----:B------:R-:W-:-:S05]  /*0ad0*/  LEA.HI.X.SX32 R11, R5, R0, 0x1, P0 ;  /* 0x00000000050b7211 */ /* 0x000fca00000f0eff */
[----:B---3--:R-:W2:Y:S01]  /*0ae0*/  LDG.E.S8 R8, desc[UR6][R10.64] ;  /* 0x000000060a087981 */ /* 0x008ea2000c1e1300 */
[----:B------:R-:W-:Y:S01]  /*0af0*/  IMAD.WIDE R6, R5, 0x8, R2 ;  /* 0x0000000805067825 */ /* 0x000fe200078e0202 */
[----:B------:R-:W-:-:S03]  /*0b00*/  UIADD3 UR4, UPT, UPT, UR4, 0x1, URZ ;  /* 0x0000000104047890 */ /* 0x000fc6000fffe0ff */
[----:B------:R-:W-:Y:S01]  /*0b10*/  VIADD R5, R5, 0x80 ;  /* 0x0000008005057836 */ /* 0x000fe20000000000 */
[----:B------:R-:W-:Y:S01]  /*0b20*/  UISETP.NE.AND UP0, UPT, UR4, URZ, UPT ;  /* 0x000000ff0400728c */ /* 0x000fe2000bf05270 */
[----:B--2---:R-:W1:Y:S02]  /*0b30*/  I2F.F64.S16 R8, R8 ;  /* 0x0000000800087312 */ /* 0x004e640000101c00 */
[----:B-1----:R3:W-:Y:S06]  /*0b40*/  STG.E.64 desc[UR6][R6.64], R8 ;  /* 0x0000000806007986 */ /* 0x0027ec000c101b06 */
[----:B------:R-:W-:Y:S05]  /*0b50*/  BRA.U UP0, `(.L_x_589) ;  /* 0xfffffffd00d87547 */ /* 0x000fea000b83ffff */
[----:B------:R-:W-:Y:S05]  /*0b60*/  EXIT ;  /* 0x000000000000794d */ /* 0x000fea0003800000 */
.L_x_584:
[----:B------:R-:W-:-:S13]  /*0b70*/  ISETP.GE.AND P0, PT, R7, 0x1, PT ;  /* 0x000000010700780c */ /* 0x000fda0003f06270 */
[----:B------:R-:W-:Y:S05]  /*0b80*/  @!P0 EXIT ;  /* 0x000000000000894d */ /* 0x000fea0003800000 */
[C---:B------:R-:W-:Y:S01]  /*0b90*/  ISETP.GE.U32.AND P0, PT, R7.reuse, 0x8, PT ;  /* 0x000000080700780c */ /* 0x040fe20003f06070 */
[----:B------:R-:W-:Y:S01]  /*0ba0*/  IMAD.MOV.U32 R12, RZ, RZ, RZ ;  /* 0x000000ffff0c7224 */ /* 0x000fe200078e00ff */
[----:B------:R-:W-:-:S11]  /*0bb0*/  LOP3.LUT R22, R7, 0x7, RZ, 0xc0, !PT ;  /* 0x0000000707167812 */ /* 0x000fd600078ec0ff */
[----:B------:R-:W-:Y:S05]  /*0bc0*/  @!P0 BRA `(.L_x_590) ;  /* 0x0000000000d88947 */ /* 0x000fea0003800000 */
[----:B------:R-:W-:Y:S01]  /*0bd0*/  LOP3.LUT R12, R7, 0x7ffffff8, RZ, 0xc0, !PT ;  /* 0x7ffffff8070c7812 */ /* 0x000fe200078ec0ff */
[----:B------:R-:W-:-:S07]  /*0be0*/  IMAD.MOV.U32 R9, RZ, RZ, RZ ;  /* 0x000000ffff097224 */ /* 0x000fce00078e00ff */
.L_x_593:
[----:B------:R-:W-:-:S05]  /*0bf0*/  IMAD R13, R9, 0x80, R5 ;  /* 0x00000080090d7824 */ /* 0x000fca00078e0205 */
[----:B------:R-:W-:-:S13]  /*0c00*/  ISETP.GE.AND P0, PT, R13, R8, PT ;  /* 0x000000080d00720c */ /* 0x000fda0003f06270 */
[----:B0-----:R-:W-:-:S05]  /*0c10*/  @!P0 IADD3 R10, P1, PT, R13, R4, RZ ;  /* 0x000000040d0a8210 */ /* 0x001fca0007f3e0ff */
        /* <DEDUP_REMOVED lines=25> */
[----:B------:R-:W3:Y:S01]  /*0db0*/  @!P0 LDG.E.S8 R16, desc[UR6][R6.64+0x180] ;  /* 0x0001800606108981 */ /* 0x000ee2000c1e1300 */
[----:B-1----:R-:W-:-:S05]  /*0dc0*/  VIADD R19, R13, 0x280 ;  /* 0x000002800d137836 */ /* 0x002fca0000000000 */
[----:B------:R-:W-:Y:S01]  /*0dd0*/  ISETP.GE.AND P1, PT, R19, R8, PT ;  /* 0x000000081300720c */ /* 0x000fe20003f26270 */
[----:B---3--:R-:W1:Y:S02]  /*0de0*/  @!P0 I2F.F64.S16 R16, R16 ;  /* 0x0000001000108312 */ /* 0x008e640000101c00 */
[----:B-1----:R1:W-:Y:S10]  /*0df0*/  @!P0 STG.E.64 desc[UR6][R10.64+0xc00], R16 ;  /* 0x000c00100a008986 */ /* 0x0023f4000c101b06 */
[----:B------:R-:W3:Y:S01]  /*0e00*/  @!P1 LDG.E.S8 R18, desc[UR6][R6.64+0x200] ;  /* 0x0002000606129981 */ /* 0x000ee2000c1e1300 */
[----:B--2---:R-:W-:-:S05]  /*0e10*/  VIADD R21, R13, 0x300 ;  /* 0x000003000d157836 */ /* 0x004fca0000000000 */
[----:B------:R-:W-:Y:S01]  /*0e20*/  ISETP.GE.AND P0, PT, R21, R8, PT ;  /* 0x000000081500720c */ /* 0x000fe20003f06270 */
[----:B---3--:R-:W2:Y:S02]  /*0e30*/  @!P1 I2F.F64.S16 R18, R18 ;  /* 0x0000001200129312 */ /* 0x008ea40000101c00 */
        /* <DEDUP_REMOVED lines=13> */
.L_x_592:
[----:B------:R-:W-:Y:S05]  /*0f10*/  BSYNC.RECONVERGENT B0 ;  /* 0x0000000000007941 */ /* 0x000fea0003800200 */
.L_x_591:
[----:B------:R-:W-:Y:S05]  /*0f20*/  @P1 BRA `(.L_x_593) ;  /* 0xfffffffc00301947 */ /* 0x000fea000383ffff */
.L_x_590:
[----:B------:R-:W-:-:S13]  /*0f30*/  ISETP.NE.AND P0, PT, R22, RZ, PT ;  /* 0x000000ff1600720c */ /* 0x000fda0003f05270 */
[----:B------:R-:W-:Y:S05]  /*0f40*/  @!P0 EXIT ;  /* 0x000000000000894d */ /* 0x000fea0003800000 */
[----:B------:R-:W1:Y:S01]  /*0f50*/  LDC R6, c[0x0][0x384] ;  /* 0x0000e100ff067b82 */ /* 0x000e620000000800 */
[----:B------:R-:W-:Y:S02]  /*0f60*/  ISETP.GE.U32.AND P1, PT, R22, 0x4, PT ;  /* 0x000000041600780c */ /* 0x000fe40003f26070 */
[----:B-1----:R-:W-:-:S04]  /*0f70*/  LOP3.LUT R7, R6, 0x3, RZ, 0xc0, !PT ;  /* 0x0000000306077812 */ /* 0x002fc800078ec0ff */
[----:B------:R-:W-:-:S07]  /*0f80*/  ISETP.NE.AND P0, PT, R7, RZ, PT ;  /* 0x000000ff0700720c */ /* 0x000fce0003f05270 */
[----:B------:R-:W-:Y:S06]  /*0f90*/  @!P1 BRA `(.L_x_594) ;  /* 0x0000000000849947 */ /* 0x000fec0003800000 */
[----:B------:R-:W-:-:S05]  /*0fa0*/  IMAD R9, R12, 0x80, R5 ;  /* 0x000000800c097824 */ /* 0x000fca00078e0205 */
[----:B------:R-:W-:-:S13]  /*0fb0*/  ISETP.GE.AND P2, PT, R9, R8, PT ;  /* 0x000000080900720c */ /* 0x000fda0003f46270 */
[----:B------:R-:W-:-:S04]  /*0fc0*/  @!P2 IADD3 R16, P1, PT, R9, R4, RZ ;  /* 0x000000040910a210 */ /* 0x000fc80007f3e0ff */
[----:B------:R-:W-:-:S05]  /*0fd0*/  @!P2 LEA.HI.X.SX32 R17, R9, R0, 0x1, P1 ;  /* 0x000000000911a211 */ /* 0x000fca00008f0eff */
[----:B0-----:R-:W2:Y:S01]  /*0fe0*/  @!P2 LDG.E.S8 R10, desc[UR6][R16.64] ;  /* 0x00000006100aa981 */ /* 0x001ea2000c1e1300 */
        /* <DEDUP_REMOVED lines=23> */
[----:B------:R-:W3:Y:S01]  /*1160*/  @!P1 LDG.E.S8 R20, desc[UR6][R24.64] ;  /* 0x0000000618149981 */ /* 0x000ee2000c1e1300 */
[----:B-1----:R-:W-:-:S04]  /*1170*/  @!P1 IMAD.WIDE R16, R9, 0x8, R2 ;  /* 0x0000000809109825 */ /* 0x002fc800078e0202 */
[----:B------:R-:W-:Y:S01]  /*1180*/  VIADD R12, R12, 0x4 ;  /* 0x000000040c0c7836 */ /* 0x000fe20000000000 */
[----:B---3--:R-:W0:Y:S02]  /*1190*/  @!P1 I2F.F64.S16 R20, R20 ;  /* 0x0000001400149312 */ /* 0x008e240000101c00 */
[----:B0-----:R2:W-:Y:S04]  /*11a0*/  @!P1 STG.E.64 desc[UR6][R16.64], R20 ;  /* 0x0000001410009986 */ /* 0x0015e8000c101b06 */
.L_x_594:
[----:B------:R-:W-:Y:S05]  /*11b0*/  @!P0 EXIT ;  /* 0x000000000000894d */ /* 0x000fea0003800000 */
[----:B------:R-:W-:Y:S02]  /*11c0*/  ISETP.NE.AND P1, PT, R7, 0x1, PT ;  /* 0x000000010700780c */ /* 0x000fe40003f25270 */
[----:B------:R-:W-:-:S04]  /*11d0*/  LOP3.LUT R6, R6, 0x1, RZ, 0xc0, !PT ;  /* 0x0000000106067812 */ /* 0x000fc800078ec0ff */
[----:B------:R-:W-:-:S07]  /*11e0*/  ISETP.NE.U32.AND P0, PT, R6, 0x1, PT ;  /* 0x000000010600780c */ /* 0x000fce0003f05070 */
[----:B------:R-:W-:Y:S06]  /*11f0*/  @!P1 BRA `(.L_x_595) ;  /* 0x0000000000449947 */ /* 0x000fec0003800000 */
[----:B0-2---:R-:W-:-:S05]  /*1200*/  IMAD R11, R12, 0x80, R5 ;  /* 0x000000800c0b7824 */ /* 0x005fca00078e0205 */
        /* <DEDUP_REMOVED lines=14> */
[----:B--2---:R-:W0:Y:S02]  /*12f0*/  @!P2 I2F.F64.S16 R14, R14 ;  /* 0x0000000e000ea312 */ /* 0x004e240000101c00 */
[----:B0-----:R1:W-:Y:S04]  /*1300*/  @!P2 STG.E.64 desc[UR6][R16.64], R14 ;  /* 0x0000000e1000a986 */ /* 0x0013e8000c101b06 */
.L_x_595:
[----:B------:R-:W-:Y:S05]  /*1310*/  @P0 EXIT ;  /* 0x000000000000094d */ /* 0x000fea0003800000 */
[----:B------:R-:W-:-:S05]  /*1320*/  IMAD R9, R12, 0x80, R5 ;  /* 0x000000800c097824 */ /* 0x000fca00078e0205 */
[----:B------:R-:W-:-:S13]  /*1330*/  ISETP.GE.AND P0, PT, R9, R8, PT ;  /* 0x000000080900720c */ /* 0x000fda0003f06270 */
[----:B------:R-:W-:Y:S05]  /*1340*/  @P0 EXIT ;  /* 0x000000000000094d */ /* 0x000fea0003800000 */
[----:B-1----:R-:W-:-:S04]  /*1350*/  IADD3 R6, P0, PT, R9, R4, RZ ;  /* 0x0000000409067210 */ /* 0x002fc80007f1e0ff */
[----:B------:R-:W-:-:S05]  /*1360*/  LEA.HI.X.SX32 R7, R9, R0, 0x1, P0 ;  /* 0x0000000009077211 */ /* 0x000fca00000f0eff */
[----:B------:R-:W3:Y:S01]  /*1370*/  LDG.E.S8 R4, desc[UR6][R6.64] ;  /* 0x0000000606047981 */ /* 0x000ee2000c1e1300 */
[----:B------:R-:W-:Y:S01]  /*1380*/  IMAD.WIDE R2, R9, 0x8, R2 ;  /* 0x0000000809027825 */ /* 0x000fe200078e0202 */
[----:B---3--:R-:W1:Y:S04]  /*1390*/  I2F.F64.S16 R4, R4 ;  /* 0x0000000400047312 */ /* 0x008e680000101c00 */
[----:B-1----:R-:W-:Y:S01]  /*13a0*/  STG.E.64 desc[UR6][R2.64], R4 ;  /* 0x0000000402007986 */ /* 0x002fe2000c101b06 */
[----:B------:R-:W-:Y:S05]  /*13b0*/  EXIT ;  /* 0x000000000000794d */ /* 0x000fea0003800000 */
.L_x_596:
        /* <DEDUP_REMOVED lines=12> */
.L_x_669:


//--------------------- .text._ZN3cub18CUB_300001_SM_10006detail9transform16transform_kernelINS2_10policy_hubILb1EN4cuda3std3__45tupleIJN6thrust24THRUST_300001_SM_1000_NS7pointerIcNSA_8cuda_cub3tagENSA_11use_defaultESE_EEEEEE10policy1000ElNS7_10__identityENSA_10device_ptrIdEEJPcEEEvT0_iT1_T2_DpNS2_10kernel_argIT3_EE --------------------------
	.section	.text._ZN3cub18CUB_300001_SM_10006detail9transform16transform_kernelINS2_10policy_hubILb1EN4cuda3std3__45tupleIJN6thrust24THRUST_300001_SM_1000_NS7pointerIcNSA_8cuda_cub3tagENSA_11use_defaultESE_EEEEEE10policy1000ElNS7_10__identityENSA_10device_ptrIdEEJPcEEEvT0_iT1_T2_DpNS2_10kernel_argIT3_EE,"ax",@progbits
	.align	128
        .global         _ZN3cub18CUB_300001_SM_10006detail9transform16transform_kernelINS2_10policy_hubILb1EN4cuda3std3__45tupleIJN6thrust24THRUST_300001_SM_1000_NS7pointerIcNSA_8cuda_cub3tagENSA_11use_defaultESE_EEEEEE10policy1000ElNS7_10__identityENSA_10device_ptrIdEEJPcEEEvT0_iT1_T2_DpNS2_10kernel_argIT3_EE
        .type           _ZN3cub18CUB_300001_SM_10006detail9transform16transform_kernelINS2_10policy_hubILb1EN4cuda3std3__45tupleIJN6thrust24THRUST_300001_SM_1000_NS7pointerIcNSA_8cuda_cub3tagENSA_11use_defaultESE_EEEEEE10policy1000ElNS7_10__identityENSA_10device_ptrIdEEJPcEEEvT0_iT1_T2_DpNS2_10kernel_argIT3_EE,@function
        .size           _ZN3cub18CUB_300001_SM_10006detail9transform16transform_kernelINS2_10policy_hubILb1EN4cuda3std3__45tupleIJN6thrust24THRUST_300001_SM_1000_NS7pointerIcNSA_8cuda_cub3tagENSA_11use_defaultESE_EEEEEE10policy1000ElNS7_10__identityENSA_10device_ptrIdEEJPcEEEvT0_iT1_T2_DpNS2_10kernel_argIT3_EE,(.L_x_670 - _ZN3cub18CUB_300001_SM_10006detail9transform16transform_kernelINS2_10policy_hubILb1EN4cuda3std3__45tupleIJN6thrust24THRUST_300001_SM_1000_NS7pointerIcNSA_8cuda_cub3tagENSA_11use_defaultESE_EEEEEE10policy1000ElNS7_10__identityENSA_10device_ptrIdEEJPcEEEvT0_iT1_T2_DpNS2_10kernel_argIT3_EE)
        .other          _ZN3cub18CUB_300001_SM_10006detail9transform16transform_kernelINS2_10policy_hubILb1EN4cuda3std3__45tupleIJN6thrust24THRUST_300001_SM_1000_NS7pointerIcNSA_8cuda_cub3tagENSA_11use_defaultESE_EEEEEE10policy1000ElNS7_10__identityENSA_10device_ptrIdEEJPcEEEvT0_iT1_T2_DpNS2_10kernel_argIT3_EE,@"STO_CUDA_ENTRY STV_DEFAULT"
_ZN3cub18CUB_300001_SM_10006detail9transform16transform_kernelINS2_10policy_hubILb1EN4cuda3std3__45tupleIJN6thrust24THRUST_300001_SM_1000_NS7pointerIcNSA_8cuda_cub3tagENSA_11use_defaultESE_EEEEEE10policy1000ElNS7_10__identityENSA_10device_ptrIdEEJPcEEEvT0_iT1_T2_DpNS2_10kernel_argIT3_EE:
.text._ZN3cub18CUB_300001_SM_10006detail9transform16transform_kernelINS2_10policy_hubILb1EN4cuda3std3__45tupleIJN6thrust24THRUST_300001_SM_1000_NS7pointerIcNSA_8cuda_cub3tagENSA_11use_defaultESE_EEEEEE10policy1000ElNS7_10__identityENSA_10device_ptrIdEEJPcEEEvT0_iT1_T2_DpNS2_10kernel_argIT3_EE:
        /* <DEDUP_REMOVED lines=31> */
.L_x_599:
[----:B------:R-:W-:Y:S01]  /*01f0*/  VIADD R12, R12, 0x4000 ;  /* 0x000040000c0c7836 */ /* 0x000fe20000000000 */
[----:B------:R0:W-:Y:S04]  /*0200*/  CCTL.E.PF2 [R10] ;  /* 0x000000000a00798f */ /* 0x0001e80000800100 */
[----:B------:R-:W-:Y:S02]  /*0210*/  ISETP.GE.AND P0, PT, R12, R5, PT ;  /* 0x000000050c00720c */ /* 0x000fe40003f06270 */
[----:B0-----:R-:W-:-:S05]  /*0220*/  IADD3 R10, P2, PT, R10, 0x4000, RZ ;  /* 0x000040000a0a7810 */ /* 0x001fca0007f5e0ff */
[----:B------:R-:W-:-:S06]  /*0230*/  IMAD.X R11, RZ, RZ, R11, P2 ;  /* 0x000000ffff0b7224 */ /* 0x000fcc00010e060b */
[----:B------:R-:W-:Y:S05]  /*0240*/  @!P0 BRA `(.L_x_599) ;  /* 0xfffffffc00e88947 */ /* 0x000fea000383ffff */
.L_x_598:
[----:B------:R-:W-:Y:S05]  /*0250*/  BSYNC.RECONVERGENT B0 ;  /* 0x0000000000007941 */ /* 0x000fea0003800200 */
.L_x_597:
        /* <DEDUP_REMOVED lines=42> */
.L_x_603:
[----:B------:R-:W-:Y:S05]  /*0500*/  BSYNC.RECONVERGENT B0 ;  /* 0x0000000000007941 */ /* 0x000fea0003800200 */
.L_x_602:
[----:B------:R-:W-:Y:S04]  /*0510*/  BSSY.RECONVERGENT B0, `(.L_x_604) ;  /* 0x0000005000007945 */ /* 0x000fe80003800200 */
[----:B------:R-:W-:Y:S05]  /*0520*/  @P5 BRA `(.L_x_605) ;  /* 0x00000000000c5947 */ /* 0x000fea0003800000 */
[----:B01----:R-:W2:Y:S02]  /*0530*/  LDG.E.S8 R14, desc[UR4][R6.64+0x100] ;  /* 0x00010004060e7981 */ /* 0x003ea4000c1e1300 */
[----:B--2---:R-:W0:Y:S02]  /*0540*/  I2F.F64.S16 R14, R14 ;  /* 0x0000000e000e7312 */ /* 0x004e240000101c00 */
[----:B0-----:R2:W-:Y:S02]  /*0550*/  STG.E.64 desc[UR4][R12.64+0x800], R14 ;  /* 0x0008000e0c007986 */ /* 0x0015e4000c101b04 */
.L_x_605:
[----:B------:R-:W-:Y:S05]  /*0560*/  BSYNC.RECONVERGENT B0 ;  /* 0x0000000000007941 */ /* 0x000fea0003800200 */
.L_x_604:
[----:B------:R-:W-:Y:S04]  /*0570*/  BSSY.RECONVERGENT B0, `(.L_x_606) ;  /* 0x0000005000007945 */ /* 0x000fe80003800200 */
[----:B------:R-:W-:Y:S05]  /*0580*/  @P4 BRA `(.L_x_607) ;  /* 0x00000000000c4947 */ /* 0x000fea0003800000 */
[----:B012---:R-:W2:Y:S02]  /*0590*/  LDG.E.S8 R14, desc[UR4][R6.64+0x180] ;  /* 0x00018004060e7981 */ /* 0x007ea4000c1e1300 */
[----:B--2---:R-:W0:Y:S02]  /*05a0*/  I2F.F64.S16 R14, R14 ;  /* 0x0000000e000e7312 */ /* 0x004e240000101c00 */
[----:B0-----:R3:W-:Y:S02]  /*05b0*/  STG.E.64 desc[UR4][R12.64+0xc00], R14 ;  /* 0x000c000e0c007986 */ /* 0x0017e4000c101b04 */
.L_x_607:
[----:B------:R-:W-:Y:S05]  /*05c0*/  BSYNC.RECONVERGENT B0 ;  /* 0x0000000000007941 */ /* 0x000fea0003800200 */
.L_x_606:
[----:B------:R-:W-:Y:S04]  /*05d0*/  BSSY.RECONVERGENT B0, `(.L_x_608) ;  /* 0x0000005000007945 */ /* 0x000fe80003800200 */
[----:B------:R-:W-:Y:S05]  /*05e0*/  @P3 BRA `(.L_x_609) ;  /* 0x00000000000c3947 */ /* 0x000fea0003800000 */
[----:B0123--:R-:W2:Y:S02]  /*05f0*/  LDG.E.S8 R14, desc[UR4][R6.64+0x200] ;  /* 0x00020004060e7981 */ /* 0x00fea4000c1e1300 */
[----:B--2---:R-:W0:Y:S02]  /*0600*/  I2F.F64.S16 R14, R14 ;  /* 0x0000000e000e7312 */ /* 0x004e240000101c00 */
[----:B0-----:R4:W-:Y:S02]  /*0610*/  STG.E.64 desc[UR4][R12.64+0x1000], R14 ;  /* 0x0010000e0c007986 */ /* 0x0019e4000c101b04 */
.L_x_609:
[----:B------:R-:W-:Y:S05]  /*0620*/  BSYNC.RECONVERGENT B0 ;  /* 0x0000000000007941 */ /* 0x000fea0003800200 */
.L_x_608:
[----:B------:R-:W-:Y:S04]  /*0630*/  BSSY.RECONVERGENT B0, `(.L_x_610) ;  /* 0x0000005000007945 */ /* 0x000fe80003800200 */
[----:B------:R-:W-:Y:S05]  /*0640*/  @P2 BRA `(.L_x_611) ;  /* 0x00000000000c2947 */ /* 0x000fea0003800000 */
[----:B01234-:R-:W2:Y:S02]  /*0650*/  LDG.E.S8 R14, desc[UR4][R6.64+0x280] ;  /* 0x00028004060e7981 */ /* 0x01fea4000c1e1300 */
[----:B--2---:R-:W0:Y:S02]  /*0660*/  I2F.F64.S16 R14, R14 ;  /* 0x0000000e000e7312 */ /* 0x004e240000101c00 */
[----:B0-----:R0:W-:Y:S02]  /*0670*/  STG.E.64 desc[UR4][R12.64+0x1400], R14 ;  /* 0x0014000e0c007986 */ /* 0x0011e4000c101b04 */
.L_x_611:
[----:B------:R-:W-:Y:S05]  /*0680*/  BSYNC.RECONVERGENT B0 ;  /* 0x0000000000007941 */ /* 0x000fea0003800200 */
.L_x_610:
[----:B------:R-:W-:Y:S04]  /*0690*/  BSSY.RECONVERGENT B0, `(.L_x_612) ;  /* 0x0000005000007945 */ /* 0x000fe80003800200 */
[----:B------:R-:W-:Y:S05]  /*06a0*/  @P1 BRA `(.L_x_613) ;  /* 0x00000000000c1947 */ /* 0x000fea0003800000 */
[----:B01234-:R-:W2:Y:S02]  /*06b0*/  LDG.E.S8 R14, desc[UR4][R6.64+0x300] ;  /* 0x00030004060e7981 */ /* 0x01fea4000c1e1300 */
[----:B--2---:R-:W0:Y:S02]  /*06c0*/  I2F.F64.S16 R14, R14 ;  /* 0x0000000e000e7312 */ /* 0x004e240000101c00 */
[----:B0-----:R0:W-:Y:S02]  /*06d0*/  STG.E.64 desc[UR4][R12.64+0x1800], R14 ;  /* 0x0018000e0c007986 */ /* 0x0011e4000c101b04 */
.L_x_613:
[----:B------:R-:W-:Y:S05]  /*06e0*/  BSYNC.RECONVERGENT B0 ;  /* 0x0000000000007941 */ /* 0x000fea0003800200 */
.L_x_612:
[----:B------:R-:W-:Y:S05]  /*06f0*/  @!P0 BRA `(.L_x_601) ;  /* 0x0000000000d48947 */ /* 0x000fea0003800000 */
[----:B------:R-:W-:-:S07]  /*0700*/  IMAD.MOV.U32 R0, RZ, RZ, 0x8 ;  /* 0x00000008ff007424 */ /* 0x000fce00078e00ff */
.L_x_616:
        /* <DEDUP_REMOVED lines=50> */
.L_x_615:
[----:B------:R-:W-:Y:S05]  /*0a30*/  BSYNC.RECONVERGENT B0 ;  /* 0x0000000000007941 */ /* 0x000fea0003800200 */
.L_x_614:
[----:B------:R-:W-:Y:S05]  /*0a40*/  @P1 BRA `(.L_x_616) ;  /* 0xfffffffc00301947 */ /* 0x000fea000383ffff */
.L_x_601:
        /* <DEDUP_REMOVED lines=40> */
.L_x_617:
        /* <DEDUP_REMOVED lines=22> */
.L_x_618:
        /* <DEDUP_REMOVED lines=11> */
.L_x_600:
        /* <DEDUP_REMOVED lines=17> */
.L_x_620:
        /* <DEDUP_REMOVED lines=59> */
.L_x_619:
        /* <DEDUP_REMOVED lines=34> */
.L_x_621:
        /* <DEDUP_REMOVED lines=22> */
.L_x_622:
[----:B------:R-:W-:Y:S05]  /*1720*/  @!P1 EXIT ;  /* 0x000000000000994d */ /* 0x000fea0003800000 */
[----:B------:R-:W-:Y:S02]  /*1730*/  IMAD R5, R7, 0x80, R2 ;  /* 0x0000008007057824 */ /* 0x000fe400078e0202 */
[----:B------:R-:W-:-:S07]  /*1740*/  IMAD.MOV R0, RZ, RZ, -R0 ;  /* 0x000000ffff007224 */ /* 0x000fce00078e0a00 */
.L_x_623:
        /* <DEDUP_REMOVED lines=11> */
.L_x_624:
        /* <DEDUP_REMOVED lines=16> */
.L_x_670:


//--------------------- .text._ZN3cub18CUB_300001_SM_10006detail9transform16transform_kernelINS2_10policy_hubILb1EN4cuda3std3__45tupleIJN6thrust24THRUST_300001_SM_1000_NS7pointerIcNSA_8cuda_cub3tagENSA_11use_defaultESE_EEEEEE10policy1000EiNS7_10__identityENSA_10device_ptrIdEEJPcEEEvT0_iT1_T2_DpNS2_10kernel_argIT3_EE --------------------------
	.section	.text._ZN3cub18CUB_300001_SM_10006detail9transform16transform_kernelINS2_10policy_hubILb1EN4cuda3std3__45tupleIJN6thrust24THRUST_300001_SM_1000_NS7pointerIcNSA_8cuda_cub3tagENSA_11use_defaultESE_EEEEEE10policy1000EiNS7_10__identityENSA_10device_ptrIdEEJPcEEEvT0_iT1_T2_DpNS2_10kernel_argIT3_EE,"ax",@progbits
	.align	128
        .global         _ZN3cub18CUB_300001_SM_10006detail9transform16transform_kernelINS2_10policy_hubILb1EN4cuda3std3__45tupleIJN6thrust24THRUST_300001_SM_1000_NS7pointerIcNSA_8cuda_cub3tagENSA_11use_defaultESE_EEEEEE10policy1000EiNS7_10__identityENSA_10device_ptrIdEEJPcEEEvT0_iT1_T2_DpNS2_10kernel_argIT3_EE
        .type           _ZN3cub18CUB_300001_SM_10006detail9transform16transform_kernelINS2_10policy_hubILb1EN4cuda3std3__45tupleIJN6thrust24THRUST_300001_SM_1000_NS7pointerIcNSA_8cuda_cub3tagENSA_11use_defaultESE_EEEEEE10policy1000EiNS7_10__identityENSA_10device_ptrIdEEJPcEEEvT0_iT1_T2_DpNS2_10kernel_argIT3_EE,@function
        .size           _ZN3cub18CUB_300001_SM_10006detail9transform16transform_kernelINS2_10policy_hubILb1EN4cuda3std3__45tupleIJN6thrust24THRUST_300001_SM_1000_NS7pointerIcNSA_8cuda_cub3tagENSA_11use_defaultESE_EEEEEE10policy1000EiNS7_10__identityENSA_10device_ptrIdEEJPcEEEvT0_iT1_T2_DpNS2_10kernel_argIT3_EE,(.L_x_671 - _ZN3cub18CUB_300001_SM_10006detail9transform16transform_kernelINS2_10policy_hubILb1EN4cuda3std3__45tupleIJN6thrust24THRUST_300001_SM_1000_NS7pointerIcNSA_8cuda_cub3tagENSA_11use_defaultESE_EEEEEE10policy1000EiNS7_10__identityENSA_10device_ptrIdEEJPcEEEvT0_iT1_T2_DpNS2_10kernel_argIT3_EE)
        .other          _ZN3cub18CUB_300001_SM_10006detail9transform16transform_kernelINS2_10policy_hubILb1EN4cuda3std3__45tupleIJN6thrust24THRUST_300001_SM_1000_NS7pointerIcNSA_8cuda_cub3tagENSA_11use_defaultESE_EEEEEE10policy1000EiNS7_10__identityENSA_10device_ptrIdEEJPcEEEvT0_iT1_T2_DpNS2_10kernel_argIT3_EE,@"STO_CUDA_ENTRY STV_DEFAULT"
_ZN3cub18CUB_300001_SM_10006detail9transform16transform_kernelINS2_10policy_hubILb1EN4cuda3std3__45tupleIJN6thrust24THRUST_300001_SM_1000_NS7pointerIcNSA_8cuda_cub3tagENSA_11use_defaultESE_EEEEEE10policy1000EiNS7_10__identityENSA_10device_ptrIdEEJPcEEEvT0_iT1_T2_DpNS2_10kernel_argIT3_EE:
.text._ZN3cub18CUB_300001_SM_10006detail9transform16transform_kernelINS2_10policy_hubILb1EN4cuda3std3__45tupleIJN6thrust24THRUST_300001_SM_1000_NS7pointerIcNSA_8cuda_cub3tagENSA_11use_defaultESE_EEEEEE10policy1000EiNS7_10__identityENSA_10device_ptrIdEEJPcEEEvT0_iT1_T2_DpNS2_10kernel_argIT3_EE:
        /* <DEDUP_REMOVED lines=25> */
.L_x_627:
        /* <DEDUP_REMOVED lines=8> */
.L_x_626:
[----:B------:R-:W-:Y:S05]  /*0210*/  BSYNC.RECONVERGENT B0 ;  /* 0x0000000000007941 */ /* 0x000fea0003800200 */
.L_x_625:
        /* <DEDUP_REMOVED lines=19> */
.L_x_630:
        /* <DEDUP_REMOVED lines=59> */
.L_x_629:
        /* <DEDUP_REMOVED lines=35> */
.L_x_631:
        /* <DEDUP_REMOVED lines=22> */
.L_x_632:
[----:B------:R-:W-:Y:S05]  /*0a90*/  @!P0 EXIT ;  /* 0x000000000000894d */ /* 0x000fea0003800000 */
[----:B------:R-:W-:Y:S01]  /*0aa0*/  IMAD R5, R12, 0x80, R5 ;  /* 0x000000800c057824 */ /* 0x000fe200078e0205 */
[----:B------:R-:W-:-:S12]  /*0ab0*/  UIADD3 UR4, UPT, UPT, -UR4, URZ, URZ ;  /* 0x000000ff04047290 */ /* 0x000fd8000fffe1ff */
.L_x_633:
        /* <DEDUP_REMOVED lines=11> */
.L_x_628:
        /* <DEDUP_REMOVED lines=8> */
.L_x_637:
        /* <DEDUP_REMOVED lines=50> */
.L_x_636:
[----:B------:R-:W-:Y:S05]  /*0f10*/  BSYNC.RECONVERGENT B0 ;  /* 0x0000000000007941 */ /* 0x000fea0003800200 */
.L_x_635:
[----:B------:R-:W-:Y:S05]  /*0f20*/  @P1 BRA `(.L_x_637) ;  /* 0xfffffffc00301947 */ /* 0x000fea000383ffff */
.L_x_634:
        /* <DEDUP_REMOVED lines=40> */
.L_x_638:
        /* <DEDUP_REMOVED lines=22> */
.L_x_639:
        /* <DEDUP_REMOVED lines=11> */
.L_x_640:
        /* <DEDUP_REMOVED lines=12> */
.L_x_671:


//--------------------- .text._ZN3cub18CUB_300001_SM_10006detail8for_each13static_kernelINS2_12policy_hub_t12policy_500_tElN6thrust24THRUST_300001_SM_1000_NS8cuda_cub20__uninitialized_copy7functorINS7_6detail15normal_iteratorINS7_10device_ptrIdEEEENS7_7pointerIdNS8_3tagENS7_11use_defaultESI_EEEEEEvT0_T1_ --------------------------
	.section	.text._ZN3cub18CUB_300001_SM_10006detail8for_each13static_kernelINS2_12policy_hub_t12policy_500_tElN6thrust24THRUST_300001_SM_1000_NS8cuda_cub20__uninitialized_copy7functorINS7_6detail15normal_iteratorINS7_10device_ptrIdEEEENS7_7pointerIdNS8_3tagENS7_11use_defaultESI_EEEEEEvT0_T1_,"ax",@progbits
	.align	128
        .global         _ZN3cub18CUB_300001_SM_10006detail8for_each13static_kernelINS2_12policy_hub_t12policy_500_tElN6thrust24THRUST_300001_SM_1000_NS8cuda_cub20__uninitialized_copy7functorINS7_6detail15normal_iteratorINS7_10device_ptrIdEEEENS7_7pointerIdNS8_3tagENS7_11use_defaultESI_EEEEEEvT0_T1_
        .type           _ZN3cub18CUB_300001_SM_10006detail8for_each13static_kernelINS2_12policy_hub_t12policy_500_tElN6thrust24THRUST_300001_SM_1000_NS8cuda_cub20__uninitialized_copy7functorINS7_6detail15normal_iteratorINS7_10device_ptrIdEEEENS7_7pointerIdNS8_3tagENS7_11use_defaultESI_EEEEEEvT0_T1_,@function
        .size           _ZN3cub18CUB_300001_SM_10006detail8for_each13static_kernelINS2_12policy_hub_t12policy_500_tElN6thrust24THRUST_300001_SM_1000_NS8cuda_cub20__uninitialized_copy7functorINS7_6detail15normal_iteratorINS7_10device_ptrIdEEEENS7_7pointerIdNS8_3tagENS7_11use_defaultESI_EEEEEEvT0_T1_,(.L_x_672 - _ZN3cub18CUB_300001_SM_10006detail8for_each13static_kernelINS2_12policy_hub_t12policy_500_tElN6thrust24THRUST_300001_SM_1000_NS8cuda_cub20__uninitialized_copy7functorINS7_6detail15normal_iteratorINS7_10device_ptrIdEEEENS7_7pointerIdNS8_3tagENS7_11use_defaultESI_EEEEEEvT0_T1_)
        .other          _ZN3cub18CUB_300001_SM_10006detail8for_each13static_kernelINS2_12policy_hub_t12policy_500_tElN6thrust24THRUST_300001_SM_1000_NS8cuda_cub20__uninitialized_copy7functorINS7_6detail15normal_iteratorINS7_10device_ptrIdEEEENS7_7pointerIdNS8_3tagENS7_11use_defaultESI_EEEEEEvT0_T1_,@"STO_CUDA_ENTRY STV_DEFAULT"
_ZN3cub18CUB_300001_SM_10006detail8for_each13static_kernelINS2_12policy_hub_t12policy_500_tElN6thrust24THRUST_300001_SM_1000_NS8cuda_cub20__uninitialized_copy7functorINS7_6detail15normal_iteratorINS7_10device_ptrIdEEEENS7_7pointerIdNS8_3tagENS7_11use_defaultESI_EEEEEEvT0_T1_:
.text._ZN3cub18CUB_300001_SM_10006detail8for_each13static_kernelINS2_12policy_hub_t12policy_500_tElN6thrust24THRUST_300001_SM_1000_NS8cuda_cub20__uninitialized_copy7functorINS7_6detail15normal_iteratorINS7_10device_ptrIdEEEENS7_7pointerIdNS8_3tagENS7_11use_defaultESI_EEEEEEvT0_T1_:
[----:B------:R-:W-:Y:S08]  /*0000*/  LDC R1, c[0x0][0x37c] ;  /* 0x0000df00ff017b82 */ /* 0x000ff00000000800 */
[----:B------:R-:W0:Y:S01]  /*0010*/  S2UR UR4, SR_CTAID.X ;  /* 0x00000000000479c3 */ /* 0x000e220000002500 */
[----:B------:R-:W1:Y:S01]  /*0020*/  LDCU.64 UR6, c[0x0][0x380] ;  /* 0x00007000ff0677ac */ /* 0x000e620008000a00 */
[----:B------:R-:W2:Y:S01]  /*0030*/  LDCU.64 UR8, c[0x0][0x358] ;  /* 0x00006b00ff0877ac */ /* 0x000ea20008000a00 */
[----:B0-----:R-:W-:-:S04]  /*0040*/  UIMAD.WIDE.U32 UR4, UR4, 0x200, URZ ;  /* 0x00000200040478a5 */ /* 0x001fc8000f8e00ff */
[----:B-1----:R-:W-:-:S04]  /*0050*/  UIADD3 UR6, UP0, UPT, -UR4, UR6, URZ ;  /* 0x0000000604067290 */ /* 0x002fc8000ff1e1ff */
[----:B------:R-:W-:Y:S02]  /*0060*/  UIADD3.X UR7, UPT, UPT, ~UR5, UR7, URZ, UP0, !UPT ;  /* 0x0000000705077290 */ /* 0x000fe400087fe5ff */
[----:B------:R-:W-:-:S04]  /*0070*/  UISETP.GE.U32.AND UP0, UPT, UR6, 0x200, UPT ;  /* 0x000002000600788c */ /* 0x000fc8000bf06070 */
[----:B------:R-:W-:-:S09]  /*0080*/  UISETP.GE.AND.EX UP0, UPT, UR7, URZ, UPT, UP0 ;  /* 0x000000ff0700728c */ /* 0x000fd2000bf06300 */
[----:B--2---:R-:W-:Y:S05]  /*0090*/  BRA.U !UP0, `(.L_x_641) ;  /* 0x0000000108407547 */ /* 0x004fea000b800000 */
[----:B------:R-:W0:Y:S01]  /*00a0*/  S2R R0, SR_TID.X ;  /* 0x0000000000007919 */ /* 0x000e220000002100 */
[----:B------:R-:W1:Y:S01]  /*00b0*/  LDCU.64 UR10, c[0x0][0x388] ;  /* 0x00007100ff0a77ac */ /* 0x000e620008000a00 */
[----:B0-----:R-:W-:-:S05]  /*00c0*/  IADD3 R0, P0, PT, R0, UR4, RZ ;  /* 0x0000000400007c10 */ /* 0x001fca000ff1e0ff */
[----:B------:R-:W-:Y:S02]  /*00d0*/  IMAD.X R3, RZ, RZ, UR5, P0 ;  /* 0x00000005ff037e24 */ /* 0x000fe400080e06ff */
[----:B------:R-:W-:-:S03]  /*00e0*/  IMAD.SHL.U32 R4, R0, 0x8, RZ ;  /* 0x0000000800047824 */ /* 0x000fc600078e00ff */
[----:B------:R-:W-:Y:S02]  /*00f0*/  SHF.L.U64.HI R0, R0, 0x3, R3 ;  /* 0x0000000300007819 */ /* 0x000fe40000010203 */
[----:B-1----:R-:W-:-:S04]  /*0100*/  IADD3 R2, P0, PT, R4, UR10, RZ ;  /* 0x0000000a04027c10 */ /* 0x002fc8000ff1e0ff */
[----:B------:R-:W-:Y:S01]  /*0110*/  IADD3.X R3, PT, PT, R0, UR11, RZ, P0, !PT ;  /* 0x0000000b00037c10 */ /* 0x000fe200087fe4ff */
[----:B------:R-:W0:Y:S04]  /*0120*/  LDCU.64 UR10, c[0x0][0x390] ;  /* 0x00007200ff0a77ac */ /* 0x000e280008000a00 */
[----:B------:R-:W2:Y:S01]  /*0130*/  LDG.E.64 R6, desc[UR8][R2.64] ;  /* 0x0000000802067981 */ /* 0x000ea2000c1e1b00 */
[----:B0-----:R-:W-:-:S04]  /*0140*/  IADD3 R4, P0, PT, R4, UR10, RZ ;  /* 0x0000000a04047c10 */ /* 0x001fc8000ff1e0ff */
[----:B------:R-:W-:-:S05]  /*0150*/  IADD3.X R5, PT, PT, R0, UR11, RZ, P0, !PT ;  /* 0x0000000b00057c10 */ /* 0x000fca00087fe4ff */
[----:B--2---:R-:W-:Y:S04]  /*0160*/  STG.E.64 desc[UR8][R4.64], R6 ;  /* 0x0000000604007986 */ /* 0x004fe8000c101b08 */
[----:B------:R-:W2:Y:S04]  /*0170*/  LDG.E.64 R8, desc[UR8][R2.64+0x800] ;  /* 0x0008000802087981 */ /* 0x000ea8000c1e1b00 */
[----:B--2---:R-:W-:Y:S01]  /*0180*/  STG.E.64 desc[UR8][R4.64+0x800], R8 ;  /* 0x0008000804007986 */ /* 0x004fe2000c101b08 */
[----:B------:R-:W-:Y:S05]  /*0190*/  EXIT ;  /* 0x000000000000794d */ /* 0x000fea0003800000 */
.L_x_641:
[----:B------:R-:W0:Y:S01]  /*01a0*/  S2R R0, SR_TID.X ;  /* 0x0000000000007919 */ /* 0x000e220000002100 */
[----:B------:R-:W-:Y:S01]  /*01b0*/  USHF.R.S32.HI UR7, URZ, 0x1f, UR6 ;  /* 0x0000001fff077899 */ /* 0x000fe20008011406 */
[----:B------:R-:W-:Y:S05]  /*01c0*/  BSSY.RECONVERGENT B0, `(.L_x_642) ;  /* 0x0000015000007945 */ /* 0x000fea0003800200 */
[----:B------:R-:W-:Y:S01]  /*01d0*/  IMAD.U32 R3, RZ, RZ, UR7 ;  /* 0x00000007ff037e24 */ /* 0x000fe2000f8e00ff */
[C---:B0-----:R-:W-:Y:S01]  /*01e0*/  ISETP.LT.U32.AND P0, PT, R0.reuse, UR6, PT ;  /* 0x0000000600007c0c */ /* 0x041fe2000bf01070 */
[----:B------:R-:W-:-:S03]  /*01f0*/  VIADD R2, R0, 0x100 ;  /* 0x0000010000027836 */ /* 0x000fc60000000000 */
[----:B------:R-:W-:Y:S02]  /*0200*/  ISETP.GT.AND.EX P0, PT, R3, RZ, PT, P0 ;  /* 0x000000ff0300720c */ /* 0x000fe40003f04300 */
[----:B------:R-:W-:Y:S01]  /*0210*/  ISETP.LT.U32.AND P1, PT, R2, UR6, PT ;  /* 0x0000000602007c0c */ /* 0x000fe2000bf21070 */
[----:B------:R-:W-:-:S05]  /*0220*/  IMAD.U32 R2, RZ, RZ, UR7 ;  /* 0x00000007ff027e24 */ /* 0x000fca000f8e00ff */
[----:B------:R-:W-:-:S05]  /*0230*/  ISETP.GT.AND.EX P1, PT, R2, RZ, PT, P1 ;  /* 0x000000ff0200720c */ /* 0x000fca0003f24310 */
[----:B------:R-:W-:Y:S08]  /*0240*/  @!P0 BRA `(.L_x_643) ;  /* 0x0000000000308947 */ /* 0x000ff00003800000 */
[----:B------:R-:W0:Y:S01]  /*0250*/  LDCU.64 UR10, c[0x0][0x388] ;  /* 0x00007100ff0a77ac */ /* 0x000e220008000a00 */
[----:B------:R-:W-:-:S05]  /*0260*/  IADD3 R2, P0, PT, R0, UR4, RZ ;  /* 0x0000000400027c10 */ /* 0x000fca000ff1e0ff */
[----:B------:R-:W-:Y:S02]  /*0270*/  IMAD.X R3, RZ, RZ, UR5, P0 ;  /* 0x00000005ff037e24 */ /* 0x000fe400080e06ff */
[----:B------:R-:W-:-:S03]  /*0280*/  IMAD.SHL.U32 R4, R2, 0x8, RZ ;  /* 0x0000000802047824 */ /* 0x000fc600078e00ff */
[----:B------:R-:W-:Y:S02]  /*0290*/  SHF.L.U64.HI R5, R2, 0x3, R3 ;  /* 0x0000000302057819 */ /* 0x000fe40000010203 */
[----:B0-----:R-:W-:-:S04]  /*02a0*/  IADD3 R2, P0, PT, R4, UR10, RZ ;  /* 0x0000000a04027c10 */ /* 0x001fc8000ff1e0ff */
[----:B------:R-:W-:Y:S01]  /*02b0*/  IADD3.X R3, PT, PT, R5, UR11, RZ, P0, !PT ;  /* 0x0000000b05037c10 */ /* 0x000fe200087fe4ff */
[----:B------:R-:W0:Y:S05]  /*02c0*/  LDCU.64 UR10, c[0x0][0x390] ;  /* 0x00007200ff0a77ac */ /* 0x000e2a0008000a00 */
[----:B------:R-:W2:Y:S01]  /*02d0*/  LDG.E.64 R2, desc[UR8][R2.64] ;  /* 0x0000000802027981 */ /* 0x000ea2000c1e1b00 */
[----:B0-----:R-:W-:-:S04]  /*02e0*/  IADD3 R4, P0, PT, R4, UR10, RZ ;  /* 0x0000000a04047c10 */ /* 0x001fc8000ff1e0ff */
[----:B------:R-:W-:-:S05]  /*02f0*/  IADD3.X R5, PT, PT, R5, UR11, RZ, P0, !PT ;  /* 0x0000000b05057c10 */ /* 0x000fca00087fe4ff */
[----:B--2---:R0:W-:Y:S04]  /*0300*/  STG.E.64 desc[UR8][R4.64], R2 ;  /* 0x0000000204007986 */ /* 0x0041e8000c101b08 */
.L_x_643:
[----:B------:R-:W-:Y:S05]  /*0310*/  BSYNC.RECONVERGENT B0 ;  /* 0x0000000000007941 */ /* 0x000fea0003800200 */
.L_x_642:
[----:B------:R-:W-:Y:S05]  /*0320*/  @!P1 EXIT ;  /* 0x000000000000994d */ /* 0x000fea0003800000 */
[----:B------:R-:W1:Y:S01]  /*0330*/  LDCU.64 UR6, c[0x0][0x388] ;  /* 0x00007100ff0677ac */ /* 0x000e620008000a00 */
[----:B------:R-:W-:-:S05]  /*0340*/  IADD3 R0, P0, PT, R0, UR4, RZ ;  /* 0x0000000400007c10 */ /* 0x000fca000ff1e0ff */
[----:B0-----:R-:W-:Y:S02]  /*0350*/  IMAD.X R3, RZ, RZ, UR5, P0 ;  /* 0x00000005ff037e24 */ /* 0x001fe400080e06ff */
[----:B------:R-:W-:-:S03]  /*0360*/  IMAD.SHL.U32 R4, R0, 0x8, RZ ;  /* 0x0000000800047824 */ /* 0x000fc600078e00ff */
[----:B------:R-:W-:Y:S02]  /*0370*/  SHF.L.U64.HI R0, R0, 0x3, R3 ;  /* 0x0000000300007819 */ /* 0x000fe40000010203 */
[----:B-1----:R-:W-:-:S04]  /*0380*/  IADD3 R2, P0, PT, R4, UR6, RZ ;  /* 0x0000000604027c10 */ /* 0x002fc8000ff1e0ff */
[----:B------:R-:W-:Y:S01]  /*0390*/  IADD3.X R3, PT, PT, R0, UR7, RZ, P0, !PT ;  /* 0x0000000700037c10 */ /* 0x000fe200087fe4ff */
[----:B------:R-:W0:Y:S05]  /*03a0*/  LDCU.64 UR6, c[0x0][0x390] ;  /* 0x00007200ff0677ac */ /* 0x000e2a0008000a00 */
[----:B------:R-:W2:Y:S01]  /*03b0*/  LDG.E.64 R2, desc[UR8][R2.64+0x800] ;  /* 0x0008000802027981 */ /* 0x000ea2000c1e1b00 */
[----:B0-----:R-:W-:-:S04]  /*03c0*/  IADD3 R4, P0, PT, R4, UR6, RZ ;  /* 0x0000000604047c10 */ /* 0x001fc8000ff1e0ff */
[----:B------:R-:W-:-:S05]  /*03d0*/  IADD3.X R5, PT, PT, R0, UR7, RZ, P0, !PT ;  /* 0x0000000700057c10 */ /* 0x000fca00087fe4ff */
[----:B--2---:R-:W-:Y:S01]  /*03e0*/  STG.E.64 desc[UR8][R4.64+0x800], R2 ;  /* 0x0008000204007986 */ /* 0x004fe2000c101b08 */
[----:B------:R-:W-:Y:S05]  /*03f0*/  EXIT ;  /* 0x000000000000794d */ /* 0x000fea0003800000 */
.L_x_644:
        /* <DEDUP_REMOVED lines=16> */
.L_x_672:


//--------------------- .text._ZN3cub18CUB_300001_SM_10006detail8for_each13static_kernelINS2_12policy_hub_t12policy_500_tEmN6thrust24THRUST_300001_SM_1000_NS8cuda_cub20__uninitialized_fill7functorINS7_10device_ptrIcEEcEEEEvT0_T1_ --------------------------
	.section	.text._ZN3cub18CUB_300001_SM_10006detail8for_each13static_kernelINS2_12policy_hub_t12policy_500_tEmN6thrust24THRUST_300001_SM_1000_NS8cuda_cub20__uninitialized_fill7functorINS7_10device_ptrIcEEcEEEEvT0_T1_,"ax",@progbits
	.align	128
        .global         _ZN3cub18CUB_300001_SM_10006detail8for_each13static_kernelINS2_12policy_hub_t12policy_500_tEmN6thrust24THRUST_300001_SM_1000_NS8cuda_cub20__uninitialized_fill7functorINS7_10device_ptrIcEEcEEEEvT0_T1_
        .type           _ZN3cub18CUB_300001_SM_10006detail8for_each13static_kernelINS2_12policy_hub_t12policy_500_tEmN6thrust24THRUST_300001_SM_1000_NS8cuda_cub20__uninitialized_fill7functorINS7_10device_ptrIcEEcEEEEvT0_T1_,@function
        .size           _ZN3cub18CUB_300001_SM_10006detail8for_each13static_kernelINS2_12policy_hub_t12policy_500_tEmN6thrust24THRUST_300001_SM_1000_NS8cuda_cub20__uninitialized_fill7functorINS7_10device_ptrIcEEcEEEEvT0_T1_,(.L_x_673 - _ZN3cub18CUB_300001_SM_10006detail8for_each13static_kernelINS2_12policy_hub_t12policy_500_tEmN6thrust24THRUST_300001_SM_1000_NS8cuda_cub20__uninitialized_fill7functorINS7_10device_ptrIcEEcEEEEvT0_T1_)
        .other          _ZN3cub18CUB_300001_SM_10006detail8for_each13static_kernelINS2_12policy_hub_t12policy_500_tEmN6thrust24THRUST_300001_SM_1000_NS8cuda_cub20__uninitialized_fill7functorINS7_10device_ptrIcEEcEEEEvT0_T1_,@"STO_CUDA_ENTRY STV_DEFAULT"
_ZN3cub18CUB_300001_SM_10006detail8for_each13static_kernelINS2_12policy_hub_t12policy_500_tEmN6thrust24THRUST_300001_SM_1000_NS8cuda_cub20__uninitialized_fill7functorINS7_10device_ptrIcEEcEEEEvT0_T1_:
.text._ZN3cub18CUB_300001_SM_10006detail8for_each13static_kernelINS2_12policy_hub_t12policy_500_tEmN6thrust24THRUST_300001_SM_1000_NS8cuda_cub20__uninitialized_fill7functorINS7_10device_ptrIcEEcEEEEvT0_T1_:
[----:B------:R-:W-:Y:S08]  /*0000*/  LDC R1, c[0x0][0x37c] ;  /* 0x0000df00ff017b82 */ /* 0x000ff00000000800 */
[----:B------:R-:W0:Y:S01]  /*0010*/  S2UR UR4, SR_CTAID.X ;  /* 0x00000000000479c3 */ /* 0x000e220000002500 */
[----:B------:R-:W1:Y:S01]  /*0020*/  LDCU.64 UR6, c[0x0][0x380] ;  /* 0x00007000ff0677ac */ /* 0x000e620008000a00 */
[----:B------:R-:W2:Y:S06]  /*0030*/  LDCU.64 UR8, c[0x0][0x358] ;  /* 0x00006b00ff0877ac */ /* 0x000eac0008000a00 */
[----:B------:R-:W3:Y:S01]  /*0040*/  LDC R5, c[0x0][0x390] ;  /* 0x0000e400ff057b82 */ /* 0x000ee20000000800 */
[----:B0-----:R-:W-:-:S04]  /*0050*/  UIMAD.WIDE.U32 UR4, UR4, 0x200, URZ ;  /* 0x00000200040478a5 */ /* 0x001fc8000f8e00ff */
[----:B-1----:R-:W-:-:S04]  /*0060*/  UIADD3 UR6, UP0, UPT, -UR4, UR6, URZ ;  /* 0x0000000604067290 */ /* 0x002fc8000ff1e1ff */
[----:B------:R-:W-:Y:S01]  /*0070*/  UIADD3.X UR7, UPT, UPT, ~UR5, UR7, URZ, UP0, !UPT ;  /* 0x0000000705077290 */ /* 0x000fe200087fe5ff */
[----:B---3--:R-:W-:Y:S01]  /*0080*/  PRMT R5, R5, 0x7770, RZ ;  /* 0x0000777005057816 */ /* 0x008fe200000000ff */
[----:B------:R-:W-:-:S04]  /*0090*/  UISETP.GE.U32.AND UP0, UPT, UR6, 0x200, UPT ;  /* 0x000002000600788c */ /* 0x000fc8000bf06070 */
[----:B------:R-:W-:-:S09]  /*00a0*/  UISETP.GE.U32.AND.EX UP0, UPT, UR7, URZ, UPT, UP0 ;  /* 0x000000ff0700728c */ /* 0x000fd2000bf06100 */
[----:B--2---:R-:W-:Y:S05]  /*00b0*/  BRA.U !UP0, `(.L_x_645) ;  /* 0x00000001081c7547 */ /* 0x004fea000b800000 */
[----:B------:R-:W0:Y:S01]  /*00c0*/  S2R R3, SR_TID.X ;  /* 0x0000000000037919 */ /* 0x000e220000002100 */
[----:B------:R-:W0:Y:S02]  /*00d0*/  LDC.64 R6, c[0x0][0x388] ;  /* 0x0000e200ff067b82 */ /* 0x000e240000000a00 */
[----:B0-----:R-:W-:-:S04]  /*00e0*/  IADD3 R2, P0, P1, R6, UR4, R3 ;  /* 0x0000000406027c10 */ /* 0x001fc8000f91e003 */
[----:B------:R-:W-:-:S05]  /*00f0*/  IADD3.X R3, PT, PT, R7, UR5, RZ, P0, P1 ;  /* 0x0000000507037c10 */ /* 0x000fca00087e24ff */
[----:B------:R-:W-:Y:S04]  /*0100*/  STG.E.U8 desc[UR8][R2.64], R5 ;  /* 0x0000000502007986 */ /* 0x000fe8000c101108 */
[----:B------:R-:W-:Y:S01]  /*0110*/  STG.E.U8 desc[UR8][R2.64+0x100], R5 ;  /* 0x0001000502007986 */ /* 0x000fe2000c101108 */
[----:B------:R-:W-:Y:S05]  /*0120*/  EXIT ;  /* 0x000000000000794d */ /* 0x000fea0003800000 */
.L_x_645:
[----:B------:R-:W0:Y:S01]  /*0130*/  S2R R3, SR_TID.X ;  /* 0x0000000000037919 */ /* 0x000e220000002100 */
[----:B------:R-:W1:Y:S01]  /*0140*/  LDC.64 R6, c[0x0][0x388] ;  /* 0x0000e200ff067b82 */ /* 0x000e620000000a00 */
[----:B------:R-:W-:Y:S02]  /*0150*/  IMAD.U32 R2, RZ, RZ, UR7 ;  /* 0x00000007ff027e24 */ /* 0x000fe4000f8e00ff */
[C---:B0-----:R-:W-:Y:S01]  /*0160*/  VIADD R0, R3.reuse, 0x100 ;  /* 0x0000010003007836 */ /* 0x041fe20000000000 */
[----:B------:R-:W-:-:S04]  /*0170*/  ISETP.LT.U32.AND P0, PT, R3, UR6, PT ;  /* 0x0000000603007c0c */ /* 0x000fc8000bf01070 */
[----:B------:R-:W-:Y:S01]  /*0180*/  ISETP.LT.U32.AND P1, PT, R0, UR6, PT ;  /* 0x0000000600007c0c */ /* 0x000fe2000bf21070 */
[----:B------:R-:W-:Y:S01]  /*0190*/  IMAD.U32 R0, RZ, RZ, UR7 ;  /* 0x00000007ff007e24 */ /* 0x000fe2000f8e00ff */
[----:B------:R-:W-:Y:S02]  /*01a0*/  ISETP.GT.U32.AND.EX P0, PT, R2, RZ, PT, P0 ;  /* 0x000000ff0200720c */ /* 0x000fe40003f04100 */
[----:B-1----:R-:W-:Y:S02]  /*01b0*/  IADD3 R2, P2, P3, R6, UR4, R3 ;  /* 0x0000000406027c10 */ /* 0x002fe4000fb5e003 */
[----:B------:R-:W-:Y:S02]  /*01c0*/  ISETP.GT.U32.AND.EX P1, PT, R0, RZ, PT, P1 ;  /* 0x000000ff0000720c */ /* 0x000fe40003f24110 */
[----:B------:R-:W-:-:S07]  /*01d0*/  IADD3.X R3, PT, PT, R7, UR5, RZ, P2, P3 ;  /* 0x0000000507037c10 */ /* 0x000fce00097e64ff */
[----:B------:R0:W-:Y:S04]  /*01e0*/  @P0 STG.E.U8 desc[UR8][R2.64], R5 ;  /* 0x0000000502000986 */ /* 0x0001e8000c101108 */
[----:B------:R-:W-:Y:S05]  /*01f0*/  @!P1 EXIT ;  /* 0x000000000000994d */ /* 0x000fea0003800000 */
[----:B------:R-:W-:Y:S01]  /*0200*/  STG.E.U8 desc[UR8][R2.64+0x100], R5 ;  /* 0x0001000502007986 */ /* 0x000fe2000c101108 */
[----:B------:R-:W-:Y:S05]  /*0210*/  EXIT ;  /* 0x000000000000794d */ /* 0x000fea0003800000 */
.L_x_646:
        /* <DEDUP_REMOVED lines=14> */
.L_x_673:


//--------------------- .text._ZN3cub18CUB_300001_SM_10006detail8for_each13static_kernelINS2_12policy_hub_t12policy_500_tEmN6thrust24THRUST_300001_SM_1000_NS8cuda_cub20__uninitialized_fill7functorINS7_10device_ptrIdEEdEEEEvT0_T1_ --------------------------
	.section	.text._ZN3cub18CUB_300001_SM_10006detail8for_each13static_kernelINS2_12policy_hub_t12policy_500_tEmN6thrust24THRUST_300001_SM_1000_NS8cuda_cub20__uninitialized_fill7functorINS7_10device_ptrIdEEdEEEEvT0_T1_,"ax",@progbits
	.align	128
        .global         _ZN3cub18CUB_300001_SM_10006detail8for_each13static_kernelINS2_12policy_hub_t12policy_500_tEmN6thrust24THRUST_300001_SM_1000_NS8cuda_cub20__uninitialized_fill7functorINS7_10device_ptrIdEEdEEEEvT0_T1_
        .type           _ZN3cub18CUB_300001_SM_10006detail8for_each13static_kernelINS2_12policy_hub_t12policy_500_tEmN6thrust24THRUST_300001_SM_1000_NS8cuda_cub20__uninitialized_fill7functorINS7_10device_ptrIdEEdEEEEvT0_T1_,@function
        .size           _ZN3cub18CUB_300001_SM_10006detail8for_each13static_kernelINS2_12policy_hub_t12policy_500_tEmN6thrust24THRUST_300001_SM_1000_NS8cuda_cub20__uninitialized_fill7functorINS7_10device_ptrIdEEdEEEEvT0_T1_,(.L_x_674 - _ZN3cub18CUB_300001_SM_10006detail8for_each13static_kernelINS2_12policy_hub_t12policy_500_tEmN6thrust24THRUST_300001_SM_1000_NS8cuda_cub20__uninitialized_fill7functorINS7_10device_ptrIdEEdEEEEvT0_T1_)
        .other          _ZN3cub18CUB_300001_SM_10006detail8for_each13static_kernelINS2_12policy_hub_t12policy_500_tEmN6thrust24THRUST_300001_SM_1000_NS8cuda_cub20__uninitialized_fill7functorINS7_10device_ptrIdEEdEEEEvT0_T1_,@"STO_CUDA_ENTRY STV_DEFAULT"
_ZN3cub18CUB_300001_SM_10006detail8for_each13static_kernelINS2_12policy_hub_t12policy_500_tEmN6thrust24THRUST_300001_SM_1000_NS8cuda_cub20__uninitialized_fill7functorINS7_10device_ptrIdEEdEEEEvT0_T1_:
.text._ZN3cub18CUB_300001_SM_10006detail8for_each13static_kernelINS2_12policy_hub_t12policy_500_tEmN6thrust24THRUST_300001_SM_1000_NS8cuda_cub20__uninitialized_fill7functorINS7_10device_ptrIdEEdEEEEvT0_T1_:
        /* <DEDUP_REMOVED lines=8> */
[----:B------:R-:W-:-:S09]  /*0080*/  UISETP.GE.U32.AND.EX UP0, UPT, UR7, URZ, UPT, UP0 ;  /* 0x000000ff0700728c */ /* 0x000fd2000bf06100 */
[----:B--2---:R-:W-:Y:S05]  /*0090*/  BRA.U !UP0, `(.L_x_647) ;  /* 0x0000000108287547 */ /* 0x004fea000b800000 */
[----:B------:R-:W0:Y:S01]  /*00a0*/  S2R R0, SR_TID.X ;  /* 0x0000000000007919 */ /* 0x000e220000002100 */
[----:B------:R-:W1:Y:S01]  /*00b0*/  LDCU.64 UR6, c[0x0][0x388] ;  /* 0x00007100ff0677ac */ /* 0x000e620008000a00 */
[----:B------:R-:W2:Y:S01]  /*00c0*/  LDC.64 R4, c[0x0][0x390] ;  /* 0x0000e400ff047b82 */ /* 0x000ea20000000a00 */
[----:B0-----:R-:W-:-:S05]  /*00d0*/  IADD3 R0, P0, PT, R0, UR4, RZ ;  /* 0x0000000400007c10 */ /* 0x001fca000ff1e0ff */
[----:B------:R-:W-:Y:S01]  /*00e0*/  IMAD.X R3, RZ, RZ, UR5, P0 ;  /* 0x00000005ff037e24 */ /* 0x000fe200080e06ff */
[----:B-1----:R-:W-:-:S04]  /*00f0*/  LEA R2, P0, R0, UR6, 0x3 ;  /* 0x0000000600027c11 */ /* 0x002fc8000f8018ff */
[----:B------:R-:W-:-:S05]  /*0100*/  LEA.HI.X R3, R0, UR7, R3, 0x3, P0 ;  /* 0x0000000700037c11 */ /* 0x000fca00080f1c03 */
[----:B--2---:R-:W-:Y:S04]  /*0110*/  STG.E.64 desc[UR8][R2.64], R4 ;  /* 0x0000000402007986 */ /* 0x004fe8000c101b08 */
[----:B------:R-:W-:Y:S01]  /*0120*/  STG.E.64 desc[UR8][R2.64+0x800], R4 ;  /* 0x0008000402007986 */ /* 0x000fe2000c101b08 */
[----:B------:R-:W-:Y:S05]  /*0130*/  EXIT ;  /* 0x000000000000794d */ /* 0x000fea0003800000 */
.L_x_647:
[----:B------:R-:W0:Y:S01]  /*0140*/  S2R R0, SR_TID.X ;  /* 0x0000000000007919 */ /* 0x000e220000002100 */
[----:B------:R-:W-:Y:S01]  /*0150*/  IMAD.U32 R2, RZ, RZ, UR7 ;  /* 0x00000007ff027e24 */ /* 0x000fe2000f8e00ff */
[----:B------:R-:W1:Y:S01]  /*0160*/  LDCU.64 UR10, c[0x0][0x388] ;  /* 0x00007100ff0a77ac */ /* 0x000e620008000a00 */
[----:B------:R-:W-:Y:S01]  /*0170*/  IMAD.U32 R6, RZ, RZ, UR7 ;  /* 0x00000007ff067e24 */ /* 0x000fe2000f8e00ff */
[----:B0-----:R-:W-:-:S04]  /*0180*/  ISETP.LT.U32.AND P0, PT, R0, UR6, PT ;  /* 0x0000000600007c0c */ /* 0x001fc8000bf01070 */
[----:B------:R-:W-:Y:S01]  /*0190*/  ISETP.GT.U32.AND.EX P0, PT, R2, RZ, PT, P0 ;  /* 0x000000ff0200720c */ /* 0x000fe20003f04100 */
[C---:B------:R-:W-:Y:S01]  /*01a0*/  VIADD R2, R0.reuse, 0x100 ;  /* 0x0000010000027836 */ /* 0x040fe20000000000 */
[----:B------:R-:W-:-:S04]  /*01b0*/  IADD3 R0, P2, PT, R0, UR4, RZ ;  /* 0x0000000400007c10 */ /* 0x000fc8000ff5e0ff */
[----:B------:R-:W-:Y:S01]  /*01c0*/  ISETP.LT.U32.AND P1, PT, R2, UR6, PT ;  /* 0x0000000602007c0c */ /* 0x000fe2000bf21070 */
[----:B------:R-:W-:Y:S01]  /*01d0*/  IMAD.X R3, RZ, RZ, UR5, P2 ;  /* 0x00000005ff037e24 */ /* 0x000fe200090e06ff */
[----:B-1----:R-:W-:Y:S02]  /*01e0*/  LEA R2, P2, R0, UR10, 0x3 ;  /* 0x0000000a00027c11 */ /* 0x002fe4000f8418ff */
[----:B------:R-:W-:Y:S02]  /*01f0*/  ISETP.GT.U32.AND.EX P1, PT, R6, RZ, PT, P1 ;  /* 0x000000ff0600720c */ /* 0x000fe40003f24110 */
[----:B------:R-:W-:Y:S01]  /*0200*/  LEA.HI.X R3, R0, UR11, R3, 0x3, P2 ;  /* 0x0000000b00037c11 */ /* 0x000fe200090f1c03 */
[----:B------:R-:W0:Y:S04]  /*0210*/  @P0 LDC.64 R4, c[0x0][0x390] ;  /* 0x0000e400ff040b82 */ /* 0x000e280000000a00 */
[----:B0-----:R0:W-:Y:S06]  /*0220*/  @P0 STG.E.64 desc[UR8][R2.64], R4 ;  /* 0x0000000402000986 */ /* 0x0011ec000c101b08 */
[----:B------:R-:W-:Y:S05]  /*0230*/  @!P1 EXIT ;  /* 0x000000000000994d */ /* 0x000fea0003800000 */
[----:B0-----:R-:W0:Y:S02]  /*0240*/  LDC.64 R4, c[0x0][0x390] ;  /* 0x0000e400ff047b82 */ /* 0x001e240000000a00 */
[----:B0-----:R-:W-:Y:S01]  /*0250*/  STG.E.64 desc[UR8][R2.64+0x800], R4 ;  /* 0x0008000402007986 */ /* 0x001fe2000c101b08 */
[----:B------:R-:W-:Y:S05]  /*0260*/  EXIT ;  /* 0x000000000000794d */ /* 0x000fea0003800000 */
.L_x_648:
        /* <DEDUP_REMOVED lines=9> */
.L_x_674:


//--------------------- .text._ZN3cub18CUB_300001_SM_10006detail8for_each13static_kernelINS2_12policy_hub_t12policy_500_tEmN6thrust24THRUST_300001_SM_1000_NS8cuda_cub20__uninitialized_fill7functorINS7_10device_ptrI4TestEESC_EEEEvT0_T1_ --------------------------
	.section	.text._ZN3cub18CUB_300001_SM_10006detail8for_each13static_kernelINS2_12policy_hub_t12policy_500_tEmN6thrust24THRUST_300001_SM_1000_NS8cuda_cub20__uninitialized_fill7functorINS7_10device_ptrI4TestEESC_EEEEvT0_T1_,"ax",@progbits
	.align	128
        .global         _ZN3cub18CUB_300001_SM_10006detail8for_each13static_kernelINS2_12policy_hub_t12policy_500_tEmN6thrust24THRUST_300001_SM_1000_NS8cuda_cub20__uninitialized_fill7functorINS7_10device_ptrI4TestEESC_EEEEvT0_T1_
        .type           _ZN3cub18CUB_300001_SM_10006detail8for_each13static_kernelINS2_12policy_hub_t12policy_500_tEmN6thrust24THRUST_300001_SM_1000_NS8cuda_cub20__uninitialized_fill7functorINS7_10device_ptrI4TestEESC_EEEEvT0_T1_,@function
        .size           _ZN3cub18CUB_300001_SM_10006detail8for_each13static_kernelINS2_12policy_hub_t12policy_500_tEmN6thrust24THRUST_300001_SM_1000_NS8cuda_cub20__uninitialized_fill7functorINS7_10device_ptrI4TestEESC_EEEEvT0_T1_,(.L_x_675 - _ZN3cub18CUB_300001_SM_10006detail8for_each13static_kernelINS2_12policy_hub_t12policy_500_tEmN6thrust24THRUST_300001_SM_1000_NS8cuda_cub20__uninitialized_fill7functorINS7_10device_ptrI4TestEESC_EEEEvT0_T1_)
        .other          _ZN3cub18CUB_300001_SM_10006detail8for_each13static_kernelINS2_12policy_hub_t12policy_500_tEmN6thrust24THRUST_300001_SM_1000_NS8cuda_cub20__uninitialized_fill7functorINS7_10device_ptrI4TestEESC_EEEEvT0_T1_,@"STO_CUDA_ENTRY STV_DEFAULT"
_ZN3cub18CUB_300001_SM_10006detail8for_each13static_kernelINS2_12policy_hub_t12policy_500_tEmN6thrust24THRUST_300001_SM_1000_NS8cuda_cub20__uninitialized_fill7functorINS7_10device_ptrI4TestEESC_EEEEvT0_T1_:
.text._ZN3cub18CUB_300001_SM_10006detail8for_each13static_kernelINS2_12policy_hub_t12policy_500_tEmN6thrust24THRUST_300001_SM_1000_NS8cuda_cub20__uninitialized_fill7functorINS7_10device_ptrI4TestEESC_EEEEvT0_T1_:
[----:B------:R-:W-:Y:S08]  /*0000*/  LDC R1, c[0x0][0x37c] ;  /* 0x0000df00ff017b82 */ /* 0x000ff00000000800 */
[----:B------:R-:W0:Y:S01]  /*0010*/  S2UR UR4, SR_CTAID.X ;  /* 0x00000000000479c3 */ /* 0x000e220000002500 */
[----:B------:R-:W1:Y:S01]  /*0020*/  LDCU.64 UR6, c[0x0][0x380] ;  /* 0x00007000ff0677ac */ /* 0x000e620008000a00 */
[----:B------:R-:W2:Y:S06]  /*0030*/  LDCU.64 UR8, c[0x0][0x358] ;  /* 0x00006b00ff0877ac */ /* 0x000eac0008000a00 */
[----:B------:R-:W3:Y:S01]  /*0040*/  LDC.64 R6, c[0x0][0x3a0] ;  /* 0x0000e800ff067b82 */ /* 0x000ee20000000a00 */
[----:B0-----:R-:W-:-:S04]  /*0050*/  UIMAD.WIDE.U32 UR4, UR4, 0x200, URZ ;  /* 0x00000200040478a5 */ /* 0x001fc8000f8e00ff */
[----:B-1----:R-:W-:-:S04]  /*0060*/  UIADD3 UR6, UP0, UPT, -UR4, UR6, URZ ;  /* 0x0000000604067290 */ /* 0x002fc8000ff1e1ff */
[----:B------:R-:W-:Y:S01]  /*0070*/  UIADD3.X UR7, UPT, UPT, ~UR5, UR7, URZ, UP0, !UPT ;  /* 0x0000000705077290 */ /* 0x000fe200087fe5ff */
[C---:B---3--:R-:W-:Y:S01]  /*0080*/  PRMT R0, R7.reuse, 0x7773, RZ ;  /* 0x0000777307007816 */ /* 0x048fe200000000ff */
[----:B------:R-:W-:Y:S01]  /*0090*/  UISETP.GE.U32.AND UP0, UPT, UR6, 0x200, UPT ;  /* 0x000002000600788c */ /* 0x000fe2000bf06070 */
[C---:B------:R-:W-:Y:S02]  /*00a0*/  PRMT R3, R7.reuse, 0x7772, RZ ;  /* 0x0000777207037816 */ /* 0x040fe400000000ff */
[C---:B------:R-:W-:Y:S01]  /*00b0*/  PRMT R2, R7.reuse, 0x7771, RZ ;  /* 0x0000777107027816 */ /* 0x040fe200000000ff */
[----:B------:R-:W-:Y:S01]  /*00c0*/  UISETP.GE.U32.AND.EX UP0, UPT, UR7, URZ, UPT, UP0 ;  /* 0x000000ff0700728c */ /* 0x000fe2000bf06100 */
[----:B------:R-:W-:Y:S02]  /*00d0*/  PRMT R5, R7, 0x7770, RZ ;  /* 0x0000777007057816 */ /* 0x000fe400000000ff */
[C---:B------:R-:W-:Y:S02]  /*00e0*/  PRMT R11, R6.reuse, 0x7773, RZ ;  /* 0x00007773060b7816 */ /* 0x040fe400000000ff */
[----:B------:R-:W-:-:S02]  /*00f0*/  PRMT R4, R6, 0x7772, RZ ;  /* 0x0000777206047816 */ /* 0x000fc400000000ff */
[C---:B------:R-:W-:Y:S02]  /*0100*/  PRMT R10, R6.reuse, 0x7771, RZ ;  /* 0x00007771060a7816 */ /* 0x040fe400000000ff */
[----:B------:R-:W-:Y:S01]  /*0110*/  PRMT R15, R6, 0x7770, RZ ;  /* 0x00007770060f7816 */ /* 0x000fe200000000ff */
[----:B--2---:R-:W-:Y:S06]  /*0120*/  BRA.U !UP0, `(.L_x_649) ;  /* 0x00000001085c7547 */ /* 0x004fec000b800000 */
[----:B------:R-:W0:Y:S01]  /*0130*/  S2R R14, SR_TID.X ;  /* 0x00000000000e7919 */ /* 0x000e220000002100 */
[----:B------:R-:W1:Y:S01]  /*0140*/  LDC.64 R12, c[0x0][0x388] ;  /* 0x0000e200ff0c7b82 */ /* 0x000e620000000a00 */
[----:B------:R-:W-:Y:S02]  /*0150*/  PRMT R10, R15, 0x3340, R10 ;  /* 0x000033400f0a7816 */ /* 0x000fe4000000000a */
[----:B------:R-:W-:Y:S02]  /*0160*/  PRMT R11, R4, 0x3340, R11 ;  /* 0x00003340040b7816 */ /* 0x000fe4000000000b */
[----:B------:R-:W-:Y:S02]  /*0170*/  PRMT R2, R5, 0x3340, R2 ;  /* 0x0000334005027816 */ /* 0x000fe40000000002 */
[----:B------:R-:W-:Y:S01]  /*0180*/  PRMT R5, R3, 0x3340, R0 ;  /* 0x0000334003057816 */ /* 0x000fe20000000000 */
[----:B------:R-:W2:Y:S01]  /*0190*/  LDC.64 R8, c[0x0][0x390] ;  /* 0x0000e400ff087b82 */ /* 0x000ea20000000a00 */
[----:B------:R-:W-:-:S02]  /*01a0*/  PRMT R10, R10, 0x5410, R11 ;  /* 0x000054100a0a7816 */ /* 0x000fc4000000000b */
[----:B------:R-:W-:-:S05]  /*01b0*/  PRMT R11, R2, 0x5410, R5 ;  /* 0x00005410020b7816 */ /* 0x000fca0000000005 */
[----:B------:R-:W3:Y:S01]  /*01c0*/  LDC.64 R6, c[0x0][0x398] ;  /* 0x0000e600ff067b82 */ /* 0x000ee20000000a00 */
[----:B0-----:R-:W-:-:S05]  /*01d0*/  IADD3 R17, P0, PT, R14, UR4, RZ ;  /* 0x000000040e117c10 */ /* 0x001fca000ff1e0ff */
[----:B------:R-:W-:Y:S02]  /*01e0*/  IMAD.X R14, RZ, RZ, UR5, P0 ;  /* 0x00000005ff0e7e24 */ /* 0x000fe400080e06ff */
[----:B-1----:R-:W-:-:S04]  /*01f0*/  IMAD.WIDE.U32 R12, R17, 0x18, R12 ;  /* 0x00000018110c7825 */ /* 0x002fc800078e000c */
[----:B------:R-:W-:Y:S02]  /*0200*/  IMAD R15, R14, 0x18, RZ ;  /* 0x000000180e0f7824 */ /* 0x000fe400078e02ff */
[----:B------:R-:W-:Y:S02]  /*0210*/  IMAD.MOV.U32 R2, RZ, RZ, R12 ;  /* 0x000000ffff027224 */ /* 0x000fe400078e000c */
[----:B------:R-:W-:-:S05]  /*0220*/  IMAD.IADD R3, R13, 0x1, R15 ;  /* 0x000000010d037824 */ /* 0x000fca00078e020f */
[----:B------:R-:W-:Y:S04]  /*0230*/  STG.E.64 desc[UR8][R2.64+0x10], R10 ;  /* 0x0000100a02007986 */ /* 0x000fe8000c101b08 */
[----:B------:R-:W-:Y:S04]  /*0240*/  STG.E.64 desc[UR8][R2.64+0x1810], R10 ;  /* 0x0018100a02007986 */ /* 0x000fe8000c101b08 */
[----:B--2---:R-:W-:Y:S04]  /*0250*/  STG.E.64 desc[UR8][R2.64], R8 ;  /* 0x0000000802007986 */ /* 0x004fe8000c101b08 */
[----:B------:R-:W-:Y:S04]  /*0260*/  STG.E.64 desc[UR8][R2.64+0x1800], R8 ;  /* 0x0018000802007986 */ /* 0x000fe8000c101b08 */
[----:B---3--:R-:W-:Y:S04]  /*0270*/  STG.E.64 desc[UR8][R2.64+0x8], R6 ;  /* 0x0000080602007986 */ /* 0x008fe8000c101b08 */
[----:B------:R-:W-:Y:S01]  /*0280*/  STG.E.64 desc[UR8][R2.64+0x1808], R6 ;  /* 0x0018080602007986 */ /* 0x000fe2000c101b08 */
[----:B------:R-:W-:Y:S05]  /*0290*/  EXIT ;  /* 0x000000000000794d */ /* 0x000fea0003800000 */
.L_x_649:
[----:B------:R-:W0:Y:S01]  /*02a0*/  S2R R8, SR_TID.X ;  /* 0x0000000000087919 */ /* 0x000e220000002100 */
[----:B------:R-:W1:Y:S01]  /*02b0*/  LDC.64 R6, c[0x0][0x388] ;  /* 0x0000e200ff067b82 */ /* 0x000e620000000a00 */
[----:B------:R-:W-:Y:S01]  /*02c0*/  IMAD.U32 R13, RZ, RZ, UR7 ;  /* 0x00000007ff0d7e24 */ /* 0x000fe2000f8e00ff */
[----:B------:R-:W-:Y:S01]  /*02d0*/  BSSY.RECONVERGENT B0, `(.L_x_650) ;  /* 0x0000018000007945 */ /* 0x000fe20003800200 */
[C---:B0-----:R-:W-:Y:S01]  /*02e0*/  IADD3 R9, P0, PT, R8.reuse, UR4, RZ ;  /* 0x0000000408097c10 */ /* 0x041fe2000ff1e0ff */
[C---:B------:R-:W-:Y:S01]  /*02f0*/  VIADD R12, R8.reuse, 0x100 ;  /* 0x00000100080c7836 */ /* 0x040fe20000000000 */
[----:B------:R-:W-:-:S03]  /*0300*/  ISETP.LT.U32.AND P1, PT, R8, UR6, PT ;  /* 0x0000000608007c0c */ /* 0x000fc6000bf21070 */
[----:B------:R-:W-:Y:S01]  /*0310*/  IMAD.X R8, RZ, RZ, UR5, P0 ;  /* 0x00000005ff087e24 */ /* 0x000fe200080e06ff */
[----:B------:R-:W-:Y:S01]  /*0320*/  ISETP.LT.U32.AND P0, PT, R12, UR6, PT ;  /* 0x000000060c007c0c */ /* 0x000fe2000bf01070 */
[----:B------:R-:W-:Y:S02]  /*0330*/  IMAD.U32 R12, RZ, RZ, UR7 ;  /* 0x00000007ff0c7e24 */ /* 0x000fe4000f8e00ff */
[----:B-1----:R-:W-:Y:S01]  /*0340*/  IMAD.WIDE.U32 R6, R9, 0x18, R6 ;  /* 0x0000001809067825 */ /* 0x002fe200078e0006 */
[----:B------:R-:W-:Y:S02]  /*0350*/  ISETP.GT.U32.AND.EX P0, PT, R13, RZ, PT, P0 ;  /* 0x000000ff0d00720c */ /* 0x000fe40003f04100 */
[----:B------:R-:W-:Y:S01]  /*0360*/  ISETP.GT.U32.AND.EX P1, PT, R12, RZ, PT, P1 ;  /* 0x000000ff0c00720c */ /* 0x000fe20003f24110 */
[----:B------:R-:W-:-:S04]  /*0370*/  IMAD R9, R8, 0x18, RZ ;  /* 0x0000001808097824 */ /* 0x000fc800078e02ff */
[----:B------:R-:W-:-:S08]  /*0380*/  IMAD.IADD R7, R7, 0x1, R9 ;  /* 0x0000000107077824 */ /* 0x000fd000078e0209 */
[----:B------:R-:W-:Y:S05]  /*0390*/  @!P1 BRA `(.L_x_651) ;  /* 0x00000000002c9947 */ /* 0x000fea0003800000 */
[----:B------:R-:W0:Y:S01]  /*03a0*/  LDC.64 R12, c[0x0][0x390] ;  /* 0x0000e400ff0c7b82 */ /* 0x000e220000000a00 */
[----:B------:R-:W-:Y:S02]  /*03b0*/  PRMT R14, R3, 0x3340, R0 ;  /* 0x00003340030e7816 */ /* 0x000fe40000000000 */
[----:B------:R-:W-:Y:S02]  /*03c0*/  PRMT R17, R5, 0x3340, R2 ;  /* 0x0000334005117816 */ /* 0x000fe40000000002 */
[----:B------:R-:W-:Y:S02]  /*03d0*/  PRMT R16, R4, 0x3340, R11 ;  /* 0x0000334004107816 */ /* 0x000fe4000000000b */
[----:B------:R-:W-:Y:S01]  /*03e0*/  PRMT R19, R15, 0x3340, R10 ;  /* 0x000033400f137816 */ /* 0x000fe2000000000a */
[----:B------:R-:W1:Y:S01]  /*03f0*/  LDC.64 R8, c[0x0][0x398] ;  /* 0x0000e600ff087b82 */ /* 0x000e620000000a00 */
[----:B------:R-:W-:Y:S02]  /*0400*/  PRMT R17, R17, 0x5410, R14 ;  /* 0x0000541011117816 */ /* 0x000fe4000000000e */
[----:B------:R-:W-:-:S05]  /*0410*/  PRMT R16, R19, 0x5410, R16 ;  /* 0x0000541013107816 */ /* 0x000fca0000000010 */
[----:B------:R2:W-:Y:S04]  /*0420*/  STG.E.64 desc[UR8][R6.64+0x10], R16 ;  /* 0x0000101006007986 */ /* 0x0005e8000c101b08 */
[----:B0-----:R2:W-:Y:S04]  /*0430*/  STG.E.64 desc[UR8][R6.64], R12 ;  /* 0x0000000c06007986 */ /* 0x0015e8000c101b08 */
[----:B-1----:R2:W-:Y:S02]  /*0440*/  STG.E.64 desc[UR8][R6.64+0x8], R8 ;  /* 0x0000080806007986 */ /* 0x0025e4000c101b08 */
.L_x_651:
[----:B------:R-:W-:Y:S05]  /*0450*/  BSYNC.RECONVERGENT B0 ;  /* 0x0000000000007941 */ /* 0x000fea0003800200 */
.L_x_650:
[----:B------:R-:W-:Y:S05]  /*0460*/  @!P0 EXIT ;  /* 0x000000000000894d */ /* 0x000fea0003800000 */
[----:B--2---:R-:W0:Y:S01]  /*0470*/  LDC.64 R12, c[0x0][0x390] ;  /* 0x0000e400ff0c7b82 */ /* 0x004e220000000a00 */
[----:B------:R-:W-:Y:S02]  /*0480*/  PRMT R0, R3, 0x3340, R0 ;  /* 0x0000334003007816 */ /* 0x000fe40000000000 */
[----:B------:R-:W-:Y:S02]  /*0490*/  PRMT R5, R5, 0x3340, R2 ;  /* 0x0000334005057816 */ /* 0x000fe40000000002 */
[----:B------:R-:W-:Y:S02]  /*04a0*/  PRMT R4, R4, 0x3340, R11 ;  /* 0x0000334004047816 */ /* 0x000fe4000000000b */
[----:B------:R-:W-:Y:S01]  /*04b0*/  PRMT R15, R15, 0x3340, R10 ;  /* 0x000033400f0f7816 */ /* 0x000fe2000000000a */
[----:B------:R-:W1:Y:S01]  /*04c0*/  LDC.64 R8, c[0x0][0x398] ;  /* 0x0000e600ff087b82 */ /* 0x000e620000000a00 */
[----:B------:R-:W-:Y:S02]  /*04d0*/  PRMT R5, R5, 0x5410, R0 ;  /* 0x0000541005057816 */ /* 0x000fe40000000000 */
[----:B------:R-:W-:-:S05]  /*04e0*/  PRMT R4, R15, 0x5410, R4 ;  /* 0x000054100f047816 */ /* 0x000fca0000000004 */
[----:B------:R-:W-:Y:S04]  /*04f0*/  STG.E.64 desc[UR8][R6.64+0x1810], R4 ;  /* 0x0018100406007986 */ /* 0x000fe8000c101b08 */
[----:B0-----:R-:W-:Y:S04]  /*0500*/  STG.E.64 desc[UR8][R6.64+0x1800], R12 ;  /* 0x0018000c06007986 */ /* 0x001fe8000c101b08 */
[----:B-1----:R-:W-:Y:S01]  /*0510*/  STG.E.64 desc[UR8][R6.64+0x1808], R8 ;  /* 0x0018080806007986 */ /* 0x002fe2000c101b08 */
[----:B------:R-:W-:Y:S05]  /*0520*/  EXIT ;  /* 0x000000000000794d */ /* 0x000fea0003800000 */
.L_x_652:
        /* <DEDUP_REMOVED lines=13> */
.L_x_675:


//--------------------- .text._ZN3cub18CUB_300001_SM_10006detail11EmptyKernelIvEEvv --------------------------
	.section	.text._ZN3cub18CUB_300001_SM_10006detail11EmptyKernelIvEEvv,"ax",@progbits
	.align	128
        .global         _ZN3cub18CUB_300001_SM_10006detail11EmptyKernelIvEEvv
        .type           _ZN3cub18CUB_300001_SM_10006detail11EmptyKernelIvEEvv,@function
        .size           _ZN3cub18CUB_300001_SM_10006detail11EmptyKernelIvEEvv,(.L_x_676 - _ZN3cub18CUB_300001_SM_10006detail11EmptyKernelIvEEvv)
        .other          _ZN3cub18CUB_300001_SM_10006detail11EmptyKernelIvEEvv,@"STO_CUDA_ENTRY STV_DEFAULT"
_ZN3cub18CUB_300001_SM_10006detail11EmptyKernelIvEEvv:
.text._ZN3cub18CUB_300001_SM_10006detail11EmptyKernelIvEEvv:
[----:B------:R-:W-:Y:S01]  /*0000*/  LDC R1, c[0x0][0x37c] ;  /* 0x0000df00ff017b82 */ /* 0x000fe20000000800 */
[----:B------:R-:W-:Y:S05]  /*0010*/  EXIT ;  /* 0x000000000000794d */ /* 0x000fea0003800000 */
.L_x_653:
        /* <DEDUP_REMOVED lines=14> */
.L_x_676:


//--------------------- .nv.shared._ZN3cub18CUB_300001_SM_10006detail10radix_sort29DeviceRadixSortOnesweepKernelINS1_5radix10policy_hubIdNS0_8NullTypeEyE10Policy1000ELNS0_9SortOrderE0EdS6_yiiNS1_21identity_decomposer_tEEEvPT5_SC_PT3_PKSD_PT1_PKSH_PT2_PKSL_T4_iiT6_ --------------------------
	.section	.nv.shared._ZN3cub18CUB_300001_SM_10006detail10radix_sort29DeviceRadixSortOnesweepKernelINS1_5radix10policy_hubIdNS0_8NullTypeEyE10Policy1000ELNS0_9SortOrderE0EdS6_yiiNS1_21identity_decomposer_tEEEvPT5_SC_PT3_PKSD_PT1_PKSH_PT2_PKSL_T4_iiT6_,"aw",@nobits
	.sectionflags	@""
	.align	16
.nv.shared._ZN3cub18CUB_300001_SM_10006detail10radix_sort29DeviceRadixSortOnesweepKernelINS1_5radix10policy_hubIdNS0_8NullTypeEyE10Policy1000ELNS0_9SortOrderE0EdS6_yiiNS1_21identity_decomposer_tEEEvPT5_SC_PT3_PKSD_PT1_PKSH_PT2_PKSL_T4_iiT6_:
	.zero		49152


//--------------------- .nv.shared.reserved.0     --------------------------
	.section	.nv.shared.reserved.0,"aw",@nobits
	.weak		__nv_reservedSMEM_offset_0_alias
	.size		__nv_reservedSMEM_offset_0_alias, 0, 64
	.other		__nv_reservedSMEM_offset_0_alias,@"STO_CUDA_RESERVED_SHARED STV_DEFAULT"
__nv_reservedSMEM_offset_0_alias:
	.zero		0
	.zero		64


//--------------------- .nv.global                --------------------------
	.section	.nv.global,"aw",@nobits
.nv.global:
	.type		_ZN34_INTERNAL_01900e0f_4_k_cu_7a8de2066thrust24THRUST_300001_SM_1000_NS12placeholders2_8E,@object
	.size		_ZN34_INTERNAL_01900e0f_4_k_cu_7a8de2066thrust24THRUST_300001_SM_1000_NS12placeholders2_8E,(_ZN34_INTERNAL_01900e0f_4_k_cu_7a8de2064cuda3std3__436_GLOBAL__N__01900e0f_4_k_cu_7a8de2066ignoreE - _ZN34_INTERNAL_01900e0f_4_k_cu_7a8de2066thrust24THRUST_300001_SM_1000_NS12placeholders2_8E)
_ZN34_INTERNAL_01900e0f_4_k_cu_7a8de2066thrust24THRUST_300001_SM_1000_NS12placeholders2_8E:
	.zero		1
	.type		_ZN34_INTERNAL_01900e0f_4_k_cu_7a8de2064cuda3std3__436_GLOBAL__N__01900e0f_4_k_cu_7a8de2066ignoreE,@object
	.size		_ZN34_INTERNAL_01900e0f_4_k_cu_7a8de2064cuda3std3__436_GLOBAL__N__01900e0f_4_k_cu_7a8de2066ignoreE,(_ZN34_INTERNAL_01900e0f_4_k_cu_7a8de2064cuda3std6ranges3__45__cpo4dataE - _ZN34_INTERNAL_01900e0f_4_k_cu_7a8de2064cuda3std3__436_GLOBAL__N__01900e0f_4_k_cu_7a8de2066ignoreE)
_ZN34_INTERNAL_01900e0f_4_k_cu_7a8de2064cuda3std3__436_GLOBAL__N__01900e0f_4_k_cu_7a8de2066ignoreE:
	.zero		1
	.type		_ZN34_INTERNAL_01900e0f_4_k_cu_7a8de2064cuda3std6ranges3__45__cpo4dataE,@object
	.size		_ZN34_INTERNAL_01900e0f_4_k_cu_7a8de2064cuda3std6ranges3__45__cpo4dataE,(_ZN34_INTERNAL_01900e0f_4_k_cu_7a8de2066thrust24THRUST_300001_SM_1000_NS6system3cpp3parE - _ZN34_INTERNAL_01900e0f_4_k_cu_7a8de2064cuda3std6ranges3__45__cpo4dataE)
_ZN34_INTERNAL_01900e0f_4_k_cu_7a8de2064cuda3std6ranges3__45__cpo4dataE:
	.zero		1
	.type		_ZN34_INTERNAL_01900e0f_4_k_cu_7a8de2066thrust24THRUST_300001_SM_1000_NS6system3cpp3parE,@object
	.size		_ZN34_INTERNAL_01900e0f_4_k_cu_7a8de2066thrust24THRUST_300001_SM_1000_NS6system3cpp3parE,(_ZN34_INTERNAL_01900e0f_4_k_cu_7a8de2064cuda3std3__45__cpo5beginE - _ZN34_INTERNAL_01900e0f_4_k_cu_7a8de2066thrust24THRUST_300001_SM_1000_NS6system3cpp3parE)
_ZN34_INTERNAL_01900e0f_4_k_cu_7a8de2066thrust24THRUST_300001_SM_1000_NS6system3cpp3parE:
	.zero		1
	.type		_ZN34_INTERNAL_01900e0f_4_k_cu_7a8de2064cuda3std3__45__cpo5beginE,@object
	.size		_ZN34_INTERNAL_01900e0f_4_k_cu_7a8de2064cuda3std3__45__cpo5beginE,(_ZN34_INTERNAL_01900e0f_4_k_cu_7a8de2064cuda3std6ranges3__45__cpo5beginE - _ZN34_INTERNAL_01900e0f_4_k_cu_7a8de2064cuda3std3__45__cpo5beginE)
_ZN34_INTERNAL_01900e0f_4_k_cu_7a8de2064cuda3std3__45__cpo5beginE:
	.zero		1
	.type		_ZN34_INTERNAL_01900e0f_4_k_cu_7a8de2064cuda3std6ranges3__45__cpo5beginE,@object
	.size		_ZN34_INTERNAL_01900e0f_4_k_cu_7a8de2064cuda3std6ranges3__45__cpo5beginE,(_ZN34_INTERNAL_01900e0f_4_k_cu_7a8de2066thrust24THRUST_300001_SM_1000_NS6deviceE - _ZN34_INTERNAL_01900e0f_4_k_cu_7a8de2064cuda3std6ranges3__45__cpo5beginE)
_ZN34_INTERNAL_01900e0f_4_k_cu_7a8de2064cuda3std6ranges3__45__cpo5beginE:
	.zero		1
	.type		_ZN34_INTERNAL_01900e0f_4_k_cu_7a8de2066thrust24THRUST_300001_SM_1000_NS6deviceE,@object
	.size		_ZN34_INTERNAL_01900e0f_4_k_cu_7a8de2066thrust24THRUST_300001_SM_1000_NS6deviceE,(_ZN34_INTERNAL_01900e0f_4_k_cu_7a8de2064cuda3std3__47nulloptE - _ZN34_INTERNAL_01900e0f_4_k_cu_7a8de2066thrust24THRUST_300001_SM_1000_NS6deviceE)
_ZN34_INTERNAL_01900e0f_4_k_cu_7a8de2066thrust24THRUST_300001_SM_1000_NS6deviceE:
	.zero		1
	.type		_ZN34_INTERNAL_01900e0f_4_k_cu_7a8de2064cuda3std3__47nulloptE,@object
	.size		_ZN34_INTERNAL_01900e0f_4_k_cu_7a8de2064cuda3std3__47nulloptE,(_ZN34_INTERNAL_01900e0f_4_k_cu_7a8de2064cuda3std6ranges3__45__cpo8distanceE - _ZN34_INTERNAL_01900e0f_4_k_cu_7a8de2064cuda3std3__47nulloptE)
_ZN34_INTERNAL_01900e0f_4_k_cu_7a8de2064cuda3std3__47nulloptE:
	.zero		1
	.type		_ZN34_INTERNAL_01900e0f_4_k_cu_7a8de2064cuda3std6ranges3__45__cpo8distanceE,@object
	.size		_ZN34_INTERNAL_01900e0f_4_k_cu_7a8de2064cuda3std6ranges3__45__cpo8distanceE,(_ZN34_INTERNAL_01900e0f_4_k_cu_7a8de2066thrust24THRUST_300001_SM_1000_NS12placeholders2_4E - _ZN34_INTERNAL_01900e0f_4_k_cu_7a8de2064cuda3std6ranges3__45__cpo8distanceE)
_ZN34_INTERNAL_01900e0f_4_k_cu_7a8de2064cuda3std6ranges3__45__cpo8distanceE:
	.zero		1
	.type		_ZN34_INTERNAL_01900e0f_4_k_cu_7a8de2066thrust24THRUST_300001_SM_1000_NS12placeholders2_4E,@object
	.size		_ZN34_INTERNAL_01900e0f_4_k_cu_7a8de2066thrust24THRUST_300001_SM_1000_NS12placeholders2_4E,(_ZN34_INTERNAL_01900e0f_4_k_cu_7a8de2064cuda3std3__45__cpo6rbeginE - _ZN34_INTERNAL_01900e0f_4_k_cu_7a8de2066thrust24THRUST_300001_SM_1000_NS12placeholders2_4E)
_ZN34_INTERNAL_01900e0f_4_k_cu_7a8de2066thrust24THRUST_300001_SM_1000_NS12placeholders2_4E:
	.zero		1
	.type		_ZN34_INTERNAL_01900e0f_4_k_cu_7a8de2064cuda3std3__45__cpo6rbeginE,@object
	.size		_ZN34_INTERNAL_01900e0f_4_k_cu_7a8de2064cuda3std3__45__cpo6rbeginE,(_ZN34_INTERNAL_01900e0f_4_k_cu_7a8de2064cuda3std6ranges3__45__cpo7advanceE - _ZN34_INTERNAL_01900e0f_4_k_cu_7a8de2064cuda3std3__45__cpo6rbeginE)
_ZN34_INTERNAL_01900e0f_4_k_cu_7a8de2064cuda3std3__45__cpo6rbeginE:
	.zero		1
	.type		_ZN34_INTERNAL_01900e0f_4_k_cu_7a8de2064cuda3std6ranges3__45__cpo7advanceE,@object
	.size		_ZN34_INTERNAL_01900e0f_4_k_cu_7a8de2064cuda3std6ranges3__45__cpo7advanceE,(_ZN34_INTERNAL_01900e0f_4_k_cu_7a8de2066thrust24THRUST_300001_SM_1000_NS12placeholders3_10E - _ZN34_INTERNAL_01900e0f_4_k_cu_7a8de2064cuda3std6ranges3__45__cpo7advanceE)
_ZN34_INTERNAL_01900e0f_4_k_cu_7a8de2064cuda3std6ranges3__45__cpo7advanceE:
	.zero		1
	.type		_ZN34_INTERNAL_01900e0f_4_k_cu_7a8de2066thrust24THRUST_300001_SM_1000_NS12placeholders3_10E,@object
	.size		_ZN34_INTERNAL_01900e0f_4_k_cu_7a8de2066thrust24THRUST_300001_SM_1000_NS12placeholders3_10E,(_ZN34_INTERNAL_01900e0f_4_k_cu_7a8de2064cuda3std3__48in_placeE - _ZN34_INTERNAL_01900e0f_4_k_cu_7a8de2066thrust24THRUST_300001_SM_1000_NS12placeholders3_10E)
_ZN34_INTERNAL_01900e0f_4_k_cu_7a8de2066thrust24THRUST_300001_SM_1000_NS12placeholders3_10E:
	.zero		1
	.type		_ZN34_INTERNAL_01900e0f_4_k_cu_7a8de2064cuda3std3__48in_placeE,@object
	.size		_ZN34_INTERNAL_01900e0f_4_k_cu_7a8de2064cuda3std3__48in_placeE,(_ZN34_INTERNAL_01900e0f_4_k_cu_7a8de2064cuda3std6ranges3__45__cpo4sizeE - _ZN34_INTERNAL_01900e0f_4_k_cu_7a8de2064cuda3std3__48in_placeE)
_ZN34_INTERNAL_01900e0f_4_k_cu_7a8de2064cuda3std3__48in_placeE:
	.zero		1
	.type		_ZN34_INTERNAL_01900e0f_4_k_cu_7a8de2064cuda3std6ranges3__45__cpo4sizeE,@object
	.size		_ZN34_INTERNAL_01900e0f_4_k_cu_7a8de2064cuda3std6ranges3__45__cpo4sizeE,(_ZN34_INTERNAL_01900e0f_4_k_cu_7a8de2066thrust24THRUST_300001_SM_1000_NS12placeholders2_2E - _ZN34_INTERNAL_01900e0f_4_k_cu_7a8de2064cuda3std6ranges3__45__cpo4sizeE)
_ZN34_INTERNAL_01900e0f_4_k_cu_7a8de2064cuda3std6ranges3__45__cpo4sizeE:
	.zero		1
	.type		_ZN34_INTERNAL_01900e0f_4_k_cu_7a8de2066thrust24THRUST_300001_SM_1000_NS12placeholders2_2E,@object
	.size		_ZN34_INTERNAL_01900e0f_4_k_cu_7a8de2066thrust24THRUST_300001_SM_1000_NS12placeholders2_2E,(_ZN34_INTERNAL_01900e0f_4_k_cu_7a8de2064cuda3std3__45__cpo6cbeginE - _ZN34_INTERNAL_01900e0f_4_k_cu_7a8de2066thrust24THRUST_300001_SM_1000_NS12placeholders2_2E)
_ZN34_INTERNAL_01900e0f_4_k_cu_7a8de2066thrust24THRUST_300001_SM_1000_NS12placeholders2_2E:
	.zero		1
	.type		_ZN34_INTERNAL_01900e0f_4_k_cu_7a8de2064cuda3std3__45__cpo6cbeginE,@object
	.size		_ZN34_INTERNAL_01900e0f_4_k_cu_7a8de2064cuda3std3__45__cpo6cbeginE,(_ZN34_INTERNAL_01900e0f_4_k_cu_7a8de2064cuda3std6ranges3__45__cpo6cbeginE - _ZN34_INTERNAL_01900e0f_4_k_cu_7a8de2064cuda3std3__45__cpo6cbeginE)
_ZN34_INTERNAL_01900e0f_4_k_cu_7a8de2064cuda3std3__45__cpo6cbeginE:
	.zero		1
	.type		_ZN34_INTERNAL_01900e0f_4_k_cu_7a8de2064cuda3std6ranges3__45__cpo6cbeginE,@object
	.size		_ZN34_INTERNAL_01900e0f_4_k_cu_7a8de2064cuda3std6ranges3__45__cpo6cbeginE,(_ZN34_INTERNAL_01900e0f_4_k_cu_7a8de2066thrust24THRUST_300001_SM_1000_NS12placeholders2_6E - _ZN34_INTERNAL_01900e0f_4_k_cu_7a8de2064cuda3std6ranges3__45__cpo6cbeginE)
_ZN34_INTERNAL_01900e0f_4_k_cu_7a8de2064cuda3std6ranges3__45__cpo6cbeginE:
	.zero		1
	.type		_ZN34_INTERNAL_01900e0f_4_k_cu_7a8de2066thrust24THRUST_300001_SM_1000_NS12placeholders2_6E,@object
	.size		_ZN34_INTERNAL_01900e0f_4_k_cu_7a8de2066thrust24THRUST_300001_SM_1000_NS12placeholders2_6E,(_ZN34_INTERNAL_01900e0f_4_k_cu_7a8de2064cuda3std3__45__cpo7crbeginE - _ZN34_INTERNAL_01900e0f_4_k_cu_7a8de2066thrust24THRUST_300001_SM_1000_NS12placeholders2_6E)
_ZN34_INTERNAL_01900e0f_4_k_cu_7a8de2066thrust24THRUST_300001_SM_1000_NS12placeholders2_6E:
	.zero		1
	.type		_ZN34_INTERNAL_01900e0f_4_k_cu_7a8de2064cuda3std3__45__cpo7crbeginE,@object
	.size		_ZN34_INTERNAL_01900e0f_4_k_cu_7a8de2064cuda3std3__45__cpo7crbeginE,(_ZN34_INTERNAL_01900e0f_4_k_cu_7a8de2064cuda3std6ranges3__45__cpo4nextE - _ZN34_INTERNAL_01900e0f_4_k_cu_7a8de2064cuda3std3__45__cpo7crbeginE)
_ZN34_INTERNAL_01900e0f_4_k_cu_7a8de2064cuda3std3__45__cpo7crbeginE:
	.zero		1
	.type		_ZN34_INTERNAL_01900e0f_4_k_cu_7a8de2064cuda3std6ranges3__45__cpo4nextE,@object
	.size		_ZN34_INTERNAL_01900e0f_4_k_cu_7a8de2064cuda3std6ranges3__45__cpo4nextE,(_ZN34_INTERNAL_01900e0f_4_k_cu_7a8de2064cuda3std6ranges3__45__cpo4swapE - _ZN34_INTERNAL_01900e0f_4_k_cu_7a8de2064cuda3std6ranges3__45__cpo4nextE)
_ZN34_INTERNAL_01900e0f_4_k_cu_7a8de2064cuda3std6ranges3__45__cpo4nextE:
	.zero		1
	.type		_ZN34_INTERNAL_01900e0f_4_k_cu_7a8de2064cuda3std6ranges3__45__cpo4swapE,@object
	.size		_ZN34_INTERNAL_01900e0f_4_k_cu_7a8de2064cuda3std6ranges3__45__cpo4swapE,(_ZN34_INTERNAL_01900e0f_4_k_cu_7a8de2066thrust24THRUST_300001_SM_1000_NS8cuda_cub10par_nosyncE - _ZN34_INTERNAL_01900e0f_4_k_cu_7a8de2064cuda3std6ranges3__45__cpo4swapE)
_ZN34_INTERNAL_01900e0f_4_k_cu_7a8de2064cuda3std6ranges3__45__cpo4swapE:
	.zero		1
	.type		_ZN34_INTERNAL_01900e0f_4_k_cu_7a8de2066thrust24THRUST_300001_SM_1000_NS8cuda_cub10par_nosyncE,@object
	.size		_ZN34_INTERNAL_01900e0f_4_k_cu_7a8de2066thrust24THRUST_300001_SM_1000_NS8cuda_cub10par_nosyncE,(_ZN34_INTERNAL_01900e0f_4_k_cu_7a8de2066thrust24THRUST_300001_SM_1000_NS3seqE - _ZN34_INTERNAL_01900e0f_4_k_cu_7a8de2066thrust24THRUST_300001_SM_1000_NS8cuda_cub10par_nosyncE)
_ZN34_INTERNAL_01900e0f_4_k_cu_7a8de2066thrust24THRUST_300001_SM_1000_NS8cuda_cub10par_nosyncE:
	.zero		1
	.type		_ZN34_INTERNAL_01900e0f_4_k_cu_7a8de2066thrust24THRUST_300001_SM_1000_NS3seqE,@object
	.size		_ZN34_INTERNAL_01900e0f_4_k_cu_7a8de2066thrust24THRUST_300001_SM_1000_NS3seqE,(_ZN34_INTERNAL_01900e0f_4_k_cu_7a8de2064cuda3std3__420unreachable_sentinelE - _ZN34_INTERNAL_01900e0f_4_k_cu_7a8de2066thrust24THRUST_300001_SM_1000_NS3seqE)
_ZN34_INTERNAL_01900e0f_4_k_cu_7a8de2066thrust24THRUST_300001_SM_1000_NS3seqE:
	.zero		1
	.type		_ZN34_INTERNAL_01900e0f_4_k_cu_7a8de2064cuda3std3__420unreachable_sentinelE,@object
	.size		_ZN34_INTERNAL_01900e0f_4_k_cu_7a8de2064cuda3std3__420unreachable_sentinelE,(_ZN34_INTERNAL_01900e0f_4_k_cu_7a8de2064cuda3std6ranges3__45__cpo5ssizeE - _ZN34_INTERNAL_01900e0f_4_k_cu_7a8de2064cuda3std3__420unreachable_sentinelE)
_ZN34_INTERNAL_01900e0f_4_k_cu_7a8de2064cuda3std3__420unreachable_sentinelE:
	.zero		1
	.type		_ZN34_INTERNAL_01900e0f_4_k_cu_7a8de2064cuda3std6ranges3__45__cpo5ssizeE,@object
	.size		_ZN34_INTERNAL_01900e0f_4_k_cu_7a8de2064cuda3std6ranges3__45__cpo5ssizeE,(_ZN34_INTERNAL_01900e0f_4_k_cu_7a8de2066thrust24THRUST_300001_SM_1000_NS12placeholders2_3E - _ZN34_INTERNAL_01900e0f_4_k_cu_7a8de2064cuda3std6ranges3__45__cpo5ssizeE)
_ZN34_INTERNAL_01900e0f_4_k_cu_7a8de2064cuda3std6ranges3__45__cpo5ssizeE:
	.zero		1
	.type		_ZN34_INTERNAL_01900e0f_4_k_cu_7a8de2066thrust24THRUST_300001_SM_1000_NS12placeholders2_3E,@object
	.size		_ZN34_INTERNAL_01900e0f_4_k_cu_7a8de2066thrust24THRUST_300001_SM_1000_NS12placeholders2_3E,(_ZN34_INTERNAL_01900e0f_4_k_cu_7a8de2064cuda3std3__45__cpo4cendE - _ZN34_INTERNAL_01900e0f_4_k_cu_7a8de2066thrust24THRUST_300001_SM_1000_NS12placeholders2_3E)
_ZN34_INTERNAL_01900e0f_4_k_cu_7a8de2066thrust24THRUST_300001_SM_1000_NS12placeholders2_3E:
	.zero		1
	.type		_ZN34_INTERNAL_01900e0f_4_k_cu_7a8de2064cuda3std3__45__cpo4cendE,@object
	.size		_ZN34_INTERNAL_01900e0f_4_k_cu_7a8de2064cuda3std3__45__cpo4cendE,(_ZN34_INTERNAL_01900e0f_4_k_cu_7a8de2064cuda3std6ranges3__45__cpo4cendE - _ZN34_INTERNAL_01900e0f_4_k_cu_7a8de2064cuda3std3__45__cpo4cendE)
_ZN34_INTERNAL_01900e0f_4_k_cu_7a8de2064cuda3std3__45__cpo4cendE:
	.zero		1
	.type		_ZN34_INTERNAL_01900e0f_4_k_cu_7a8de2064cuda3std6ranges3__45__cpo4cendE,@object
	.size		_ZN34_INTERNAL_01900e0f_4_k_cu_7a8de2064cuda3std6ranges3__45__cpo4cendE,(_ZN34_INTERNAL_01900e0f_4_k_cu_7a8de2066thrust24THRUST_300001_SM_1000_NS12placeholders2_7E - _ZN34_INTERNAL_01900e0f_4_k_cu_7a8de2064cuda3std6ranges3__45__cpo4cendE)
_ZN34_INTERNAL_01900e0f_4_k_cu_7a8de2064cuda3std6ranges3__45__cpo4cendE:
	.zero		1
	.type		_ZN34_INTERNAL_01900e0f_4_k_cu_7a8de2066thrust24THRUST_300001_SM_1000_NS12placeholders2_7E,@object
	.size		_ZN34_INTERNAL_01900e0f_4_k_cu_7a8de2066thrust24THRUST_300001_SM_1000_NS12placeholders2_7E,(_ZN34_INTERNAL_01900e0f_4_k_cu_7a8de2064cuda3std3__45__cpo5crendE - _ZN34_INTERNAL_01900e0f_4_k_cu_7a8de2066thrust24THRUST_300001_SM_1000_NS12placeholders2_7E)
_ZN34_INTERNAL_01900e0f_4_k_cu_7a8de2066thrust24THRUST_300001_SM_1000_NS12placeholders2_7E:
	.zero		1
	.type		_ZN34_INTERNAL_01900e0f_4_k_cu_7a8de2064cuda3std3__45__cpo5crendE,@object
	.size		_ZN34_INTERNAL_01900e0f_4_k_cu_7a8de2064cuda3std3__45__cpo5crendE,(_ZN34_INTERNAL_01900e0f_4_k_cu_7a8de2064cuda3std6ranges3__45__cpo4prevE - _ZN34_INTERNAL_01900e0f_4_k_cu_7a8de2064cuda3std3__45__cpo5crendE)
_ZN34_INTERNAL_01900e0f_4_k_cu_7a8de2064cuda3std3__45__cpo5crendE:
	.zero		1
	.type		_ZN34_INTERNAL_01900e0f_4_k_cu_7a8de2064cuda3std6ranges3__45__cpo4prevE,@object
	.size		_ZN34_INTERNAL_01900e0f_4_k_cu_7a8de2064cuda3std6ranges3__45__cpo4prevE,(_ZN34_INTERNAL_01900e0f_4_k_cu_7a8de2064cuda3std6ranges3__45__cpo9iter_moveE - _ZN34_INTERNAL_01900e0f_4_k_cu_7a8de2064cuda3std6ranges3__45__cpo4prevE)
_ZN34_INTERNAL_01900e0f_4_k_cu_7a8de2064cuda3std6ranges3__45__cpo4prevE:
	.zero		1
	.type		_ZN34_INTERNAL_01900e0f_4_k_cu_7a8de2064cuda3std6ranges3__45__cpo9iter_moveE,@object
	.size		_ZN34_INTERNAL_01900e0f_4_k_cu_7a8de2064cuda3std6ranges3__45__cpo9iter_moveE,(_ZN34_INTERNAL_01900e0f_4_k_cu_7a8de2066thrust24THRUST_300001_SM_1000_NS6system6detail10sequential3seqE - _ZN34_INTERNAL_01900e0f_4_k_cu_7a8de2064cuda3std6ranges3__45__cpo9iter_moveE)
_ZN34_INTERNAL_01900e0f_4_k_cu_7a8de2064cuda3std6ranges3__45__cpo9iter_moveE:
	.zero		1
	.type		_ZN34_INTERNAL_01900e0f_4_k_cu_7a8de2066thrust24THRUST_300001_SM_1000_NS6system6detail10sequential3seqE,@object
	.size		_ZN34_INTERNAL_01900e0f_4_k_cu_7a8de2066thrust24THRUST_300001_SM_1000_NS6system6detail10sequential3seqE,(_ZN34_INTERNAL_01900e0f_4_k_cu_7a8de2066thrust24THRUST_300001_SM_1000_NS12placeholders2_9E - _ZN34_INTERNAL_01900e0f_4_k_cu_7a8de2066thrust24THRUST_300001_SM_1000_NS6system6detail10sequential3seqE)
_ZN34_INTERNAL_01900e0f_4_k_cu_7a8de2066thrust24THRUST_300001_SM_1000_NS6system6detail10sequential3seqE:
	.zero		1
	.type		_ZN34_INTERNAL_01900e0f_4_k_cu_7a8de2066thrust24THRUST_300001_SM_1000_NS12placeholders2_9E,@object
	.size		_ZN34_INTERNAL_01900e0f_4_k_cu_7a8de2066thrust24THRUST_300001_SM_1000_NS12placeholders2_9E,(_ZN34_INTERNAL_01900e0f_4_k_cu_7a8de2064cuda3std3__419piecewise_constructE - _ZN34_INTERNAL_01900e0f_4_k_cu_7a8de2066thrust24THRUST_300001_SM_1000_NS12placeholders2_9E)
_ZN34_INTERNAL_01900e0f_4_k_cu_7a8de2066thrust24THRUST_300001_SM_1000_NS12placeholders2_9E:
	.zero		1
	.type		_ZN34_INTERNAL_01900e0f_4_k_cu_7a8de2064cuda3std3__419piecewise_constructE,@object
	.size		_ZN34_INTERNAL_01900e0f_4_k_cu_7a8de2064cuda3std3__419piecewise_constructE,(_ZN34_INTERNAL_01900e0f_4_k_cu_7a8de2064cuda3std6ranges3__45__cpo5cdataE - _ZN34_INTERNAL_01900e0f_4_k_cu_7a8de2064cuda3std3__419piecewise_constructE)
_ZN34_INTERNAL_01900e0f_4_k_cu_7a8de2064cuda3std3__419piecewise_constructE:
	.zero		1
	.type		_ZN34_INTERNAL_01900e0f_4_k_cu_7a8de2064cuda3std6ranges3__45__cpo5cdataE,@object
	.size		_ZN34_INTERNAL_01900e0f_4_k_cu_7a8de2064cuda3std6ranges3__45__cpo5cdataE,(_ZN34_INTERNAL_01900e0f_4_k_cu_7a8de2066thrust24THRUST_300001_SM_1000_NS12placeholders2_1E - _ZN34_INTERNAL_01900e0f_4_k_cu_7a8de2064cuda3std6ranges3__45__cpo5cdataE)
_ZN34_INTERNAL_01900e0f_4_k_cu_7a8de2064cuda3std6ranges3__45__cpo5cdataE:
	.zero		1
	.type		_ZN34_INTERNAL_01900e0f_4_k_cu_7a8de2066thrust24THRUST_300001_SM_1000_NS12placeholders2_1E,@object
	.size		_ZN34_INTERNAL_01900e0f_4_k_cu_7a8de2066thrust24THRUST_300001_SM_1000_NS12placeholders2_1E,(_ZN34_INTERNAL_01900e0f_4_k_cu_7a8de2064cuda3std3__45__cpo3endE - _ZN34_INTERNAL_01900e0f_4_k_cu_7a8de2066thrust24THRUST_300001_SM_1000_NS12placeholders2_1E)
_ZN34_INTERNAL_01900e0f_4_k_cu_7a8de2066thrust24THRUST_300001_SM_1000_NS12placeholders2_1E:
	.zero		1
	.type		_ZN34_INTERNAL_01900e0f_4_k_cu_7a8de2064cuda3std3__45__cpo3endE,@object
	.size		_ZN34_INTERNAL_01900e0f_4_k_cu_7a8de2064cuda3std3__45__cpo3endE,(_ZN34_INTERNAL_01900e0f_4_k_cu_7a8de2064cuda3std6ranges3__45__cpo3endE - _ZN34_INTERNAL_01900e0f_4_k_cu_7a8de2064cuda3std3__45__cpo3endE)
_ZN34_INTERNAL_01900e0f_4_k_cu_7a8de2064cuda3std3__45__cpo3endE:
	.zero		1
	.type		_ZN34_INTERNAL_01900e0f_4_k_cu_7a8de2064cuda3std6ranges3__45__cpo3endE,@object
	.size		_ZN34_INTERNAL_01900e0f_4_k_cu_7a8de2064cuda3std6ranges3__45__cpo3endE,(_ZN34_INTERNAL_01900e0f_4_k_cu_7a8de2066thrust24THRUST_300001_SM_1000_NS12placeholders2_5E - _ZN34_INTERNAL_01900e0f_4_k_cu_7a8de2064cuda3std6ranges3__45__cpo3endE)
_ZN34_INTERNAL_01900e0f_4_k_cu_7a8de2064cuda3std6ranges3__45__cpo3endE:
	.zero		1
	.type		_ZN34_INTERNAL_01900e0f_4_k_cu_7a8de2066thrust24THRUST_300001_SM_1000_NS12placeholders2_5E,@object
	.size		_ZN34_INTERNAL_01900e0f_4_k_cu_7a8de2066thrust24THRUST_300001_SM_1000_NS12placeholders2_5E,(_ZN34_INTERNAL_01900e0f_4_k_cu_7a8de2064cuda3std3__45__cpo4rendE - _ZN34_INTERNAL_01900e0f_4_k_cu_7a8de2066thrust24THRUST_300001_SM_1000_NS12placeholders2_5E)
_ZN34_INTERNAL_01900e0f_4_k_cu_7a8de2066thrust24THRUST_300001_SM_1000_NS12placeholders2_5E:
	.zero		1
	.type		_ZN34_INTERNAL_01900e0f_4_k_cu_7a8de2064cuda3std3__45__cpo4rendE,@object
	.size		_ZN34_INTERNAL_01900e0f_4_k_cu_7a8de2064cuda3std3__45__cpo4rendE,(_ZN34_INTERNAL_01900e0f_4_k_cu_7a8de2064cuda3std6ranges3__45__cpo9iter_swapE - _ZN34_INTERNAL_01900e0f_4_k_cu_7a8de2064cuda3std3__45__cpo4rendE)
_ZN34_INTERNAL_01900e0f_4_k_cu_7a8de2064cuda3std3__45__cpo4rendE:
	.zero		1
	.type		_ZN34_INTERNAL_01900e0f_4_k_cu_7a8de2064cuda3std6ranges3__45__cpo9iter_swapE,@object
	.size		_ZN34_INTERNAL_01900e0f_4_k_cu_7a8de2064cuda3std6ranges3__45__cpo9iter_swapE,(_ZN34_INTERNAL_01900e0f_4_k_cu_7a8de2064cuda3std3__48unexpectE - _ZN34_INTERNAL_01900e0f_4_k_cu_7a8de2064cuda3std6ranges3__45__cpo9iter_swapE)
_ZN34_INTERNAL_01900e0f_4_k_cu_7a8de2064cuda3std6ranges3__45__cpo9iter_swapE:
	.zero		1
	.type		_ZN34_INTERNAL_01900e0f_4_k_cu_7a8de2064cuda3std3__48unexpectE,@object
	.size		_ZN34_INTERNAL_01900e0f_4_k_cu_7a8de2064cuda3std3__48unexpectE,(_ZN34_INTERNAL_01900e0f_4_k_cu_7a8de2066thrust24THRUST_300001_SM_1000_NS8cuda_cub3parE - _ZN34_INTERNAL_01900e0f_4_k_cu_7a8de2064cuda3std3__48unexpectE)
_ZN34_INTERNAL_01900e0f_4_k_cu_7a8de2064cuda3std3__48unexpectE:
	.zero		1
	.type		_ZN34_INTERNAL_01900e0f_4_k_cu_7a8de2066thrust24THRUST_300001_SM_1000_NS8cuda_cub3parE,@object
	.size		_ZN34_INTERNAL_01900e0f_4_k_cu_7a8de2066thrust24THRUST_300001_SM_1000_NS8cuda_cub3parE,(.L_29 - _ZN34_INTERNAL_01900e0f_4_k_cu_7a8de2066thrust24THRUST_300001_SM_1000_NS8cuda_cub3parE)
_ZN34_INTERNAL_01900e0f_4_k_cu_7a8de2066thrust24THRUST_300001_SM_1000_NS8cuda_cub3parE:
	.zero		1
.L_29:


//--------------------- .nv.shared._ZN3cub18CUB_300001_SM_10006detail10radix_sort33DeviceRadixSortExclusiveSumKernelINS1_5radix10policy_hubIdNS0_8NullTypeEyE10Policy1000EyEEvPT0_ --------------------------
	.section	.nv.shared._ZN3cub18CUB_300001_SM_10006detail10radix_sort33DeviceRadixSortExclusiveSumKernelINS1_5radix10policy_hubIdNS0_8NullTypeEyE10Policy1000EyEEvPT0_,"aw",@nobits
	.sectionflags	@""
	.align	16
.nv.shared._ZN3cub18CUB_300001_SM_10006detail10radix_sort33DeviceRadixSortExclusiveSumKernelINS1_5radix10policy_hubIdNS0_8NullTypeEyE10Policy1000EyEEvPT0_:
	.zero		3360


//--------------------- .nv.shared._ZN3cub18CUB_300001_SM_10006detail10radix_sort30DeviceRadixSortHistogramKernelINS1_5radix10policy_hubIdNS0_8NullTypeEyE10Policy1000ELNS0_9SortOrderE0EdyNS1_21identity_decomposer_tEEEvPT2_PKT1_SB_iiT3_ --------------------------
	.section	.nv.shared._ZN3cub18CUB_300001_SM_10006detail10radix_sort30DeviceRadixSortHistogramKernelINS1_5radix10policy_hubIdNS0_8NullTypeEyE10Policy1000ELNS0_9SortOrderE0EdyNS1_21identity_decomposer_tEEEvPT2_PKT1_SB_iiT3_,"aw",@nobits
	.sectionflags	@""
	.align	4
.nv.shared._ZN3cub18CUB_300001_SM_10006detail10radix_sort30DeviceRadixSortHistogramKernelINS1_5radix10policy_hubIdNS0_8NullTypeEyE10Policy1000ELNS0_9SortOrderE0EdyNS1_21identity_decomposer_tEEEvPT2_PKT1_SB_iiT3_:
	.zero		9216


//--------------------- .nv.shared._ZN3cub18CUB_300001_SM_10006detail10radix_sort31DeviceRadixSortSingleTileKernelINS1_5radix10policy_hubIdNS0_8NullTypeEyE10Policy1000ELNS0_9SortOrderE0EdS6_yNS1_21identity_decomposer_tEEEvPKT1_PSB_PKT2_PSF_T3_iiT4_ --------------------------
	.section	.nv.shared._ZN3cub18CUB_300001_SM_10006detail10radix_sort31DeviceRadixSortSingleTileKernelINS1_5radix10policy_hubIdNS0_8NullTypeEyE10Policy1000ELNS0_9SortOrderE0EdS6_yNS1_21identity_decomposer_tEEEvPKT1_PSB_PKT2_PSF_T3_iiT4_,"aw",@nobits
	.sectionflags	@""
	.align	16
.nv.shared._ZN3cub18CUB_300001_SM_10006detail10radix_sort31DeviceRadixSortSingleTileKernelINS1_5radix10policy_hubIdNS0_8NullTypeEyE10Policy1000ELNS0_9SortOrderE0EdS6_yNS1_21identity_decomposer_tEEEvPKT1_PSB_PKT2_PSF_T3_iiT4_:
	.zero		34880


//--------------------- .nv.shared._ZN3cub18CUB_300001_SM_10006detail10radix_sort29DeviceRadixSortOnesweepKernelINS1_5radix10policy_hubIcNS0_8NullTypeEyE10Policy1000ELNS0_9SortOrderE0EcS6_yiiNS1_21identity_decomposer_tEEEvPT5_SC_PT3_PKSD_PT1_PKSH_PT2_PKSL_T4_iiT6_ --------------------------
	.section	.nv.shared._ZN3cub18CUB_300001_SM_10006detail10radix_sort29DeviceRadixSortOnesweepKernelINS1_5radix10policy_hubIcNS0_8NullTypeEyE10Policy1000ELNS0_9SortOrderE0EcS6_yiiNS1_21identity_decomposer_tEEEvPT5_SC_PT3_PKSD_PT1_PKSH_PT2_PKSL_T4_iiT6_,"aw",@nobits
	.sectionflags	@""
	.align	16
.nv.shared._ZN3cub18CUB_300001_SM_10006detail10radix_sort29DeviceRadixSortOnesweepKernelINS1_5radix10policy_hubIcNS0_8NullTypeEyE10Policy1000ELNS0_9SortOrderE0EcS6_yiiNS1_21identity_decomposer_tEEEvPT5_SC_PT3_PKSD_PT1_PKSH_PT2_PKSL_T4_iiT6_:
	.zero		22688


//--------------------- .nv.shared._ZN3cub18CUB_300001_SM_10006detail10radix_sort33DeviceRadixSortExclusiveSumKernelINS1_5radix10policy_hubIcNS0_8NullTypeEyE10Policy1000EyEEvPT0_ --------------------------
	.section	.nv.shared._ZN3cub18CUB_300001_SM_10006detail10radix_sort33DeviceRadixSortExclusiveSumKernelINS1_5radix10policy_hubIcNS0_8NullTypeEyE10Policy1000EyEEvPT0_,"aw",@nobits
	.sectionflags	@""
	.align	16
.nv.shared._ZN3cub18CUB_300001_SM_10006detail10radix_sort33DeviceRadixSortExclusiveSumKernelINS1_5radix10policy_hubIcNS0_8NullTypeEyE10Policy1000EyEEvPT0_:
	.zero		3360


//--------------------- .nv.shared._ZN3cub18CUB_300001_SM_10006detail10radix_sort30DeviceRadixSortHistogramKernelINS1_5radix10policy_hubIcNS0_8NullTypeEyE10Policy1000ELNS0_9SortOrderE0EcyNS1_21identity_decomposer_tEEEvPT2_PKT1_SB_iiT3_ --------------------------
	.section	.nv.shared._ZN3cub18CUB_300001_SM_10006detail10radix_sort30DeviceRadixSortHistogramKernelINS1_5radix10policy_hubIcNS0_8NullTypeEyE10Policy1000ELNS0_9SortOrderE0EcyNS1_21identity_decomposer_tEEEvPT2_PKT1_SB_iiT3_,"aw",@nobits
	.sectionflags	@""
	.align	4
.nv.shared._ZN3cub18CUB_300001_SM_10006detail10radix_sort30DeviceRadixSortHistogramKernelINS1_5radix10policy_hubIcNS0_8NullTypeEyE10Policy1000ELNS0_9SortOrderE0EcyNS1_21identity_decomposer_tEEEvPT2_PKT1_SB_iiT3_:
	.zero		2048


//--------------------- .nv.shared._ZN3cub18CUB_300001_SM_10006detail10radix_sort31DeviceRadixSortSingleTileKernelINS1_5radix10policy_hubIcNS0_8NullTypeEyE10Policy1000ELNS0_9SortOrderE0EcS6_yNS1_21identity_decomposer_tEEEvPKT1_PSB_PKT2_PSF_T3_iiT4_ --------------------------
	.section	.nv.shared._ZN3cub18CUB_300001_SM_10006detail10radix_sort31DeviceRadixSortSingleTileKernelINS1_5radix10policy_hubIcNS0_8NullTypeEyE10Policy1000ELNS0_9SortOrderE0EcS6_yNS1_21identity_decomposer_tEEEvPKT1_PSB_PKT2_PSF_T3_iiT4_,"aw",@nobits
	.sectionflags	@""
	.align	16
.nv.shared._ZN3cub18CUB_300001_SM_10006detail10radix_sort31DeviceRadixSortSingleTileKernelINS1_5radix10policy_hubIcNS0_8NullTypeEyE10Policy1000ELNS0_9SortOrderE0EcS6_yNS1_21identity_decomposer_tEEEvPKT1_PSB_PKT2_PSF_T3_iiT4_:
	.zero		18496


//--------------------- .nv.shared._ZN3cub18CUB_300001_SM_10006detail10merge_sort26DeviceMergeSortMergeKernelINS2_10policy_hubIN6thrust24THRUST_300001_SM_1000_NS6detail15normal_iteratorINS6_10device_ptrI4TestEEEEE9Policy600ESC_PNS0_8NullTypeESC_SG_mN4cuda3std3__44lessISA_EESA_SF_EEvbT2_T3_T4_PT6_PT7_T5_PSO_SO_NS1_7vsmem_tE --------------------------
	.section	.nv.shared._ZN3cub18CUB_300001_SM_10006detail10merge_sort26DeviceMergeSortMergeKernelINS2_10policy_hubIN6thrust24THRUST_300001_SM_1000_NS6detail15normal_iteratorINS6_10device_ptrI4TestEEEEE9Policy600ESC_PNS0_8NullTypeESC_SG_mN4cuda3std3__44lessISA_EESA_SF_EEvbT2_T3_T4_PT6_PT7_T5_PSO_SO_NS1_7vsmem_tE,"aw",@nobits
	.sectionflags	@""
	.align	16
.nv.shared._ZN3cub18CUB_300001_SM_10006detail10merge_sort26DeviceMergeSortMergeKernelINS2_10policy_hubIN6thrust24THRUST_300001_SM_1000_NS6detail15normal_iteratorINS6_10device_ptrI4TestEEEEE9Policy600ESC_PNS0_8NullTypeESC_SG_mN4cuda3std3__44lessISA_EESA_SF_EEvbT2_T3_T4_PT6_PT7_T5_PSO_SO_NS1_7vsmem_tE:
	.zero		13344


//--------------------- .nv.shared._ZN3cub18CUB_300001_SM_10006detail10merge_sort30DeviceMergeSortBlockSortKernelINS2_10policy_hubIN6thrust24THRUST_300001_SM_1000_NS6detail15normal_iteratorINS6_10device_ptrI4TestEEEEE9Policy600ESC_PNS0_8NullTypeESC_SG_mN4cuda3std3__44lessISA_EESA_SF_EEvbT0_T1_T2_T3_T4_PT6_PT7_T5_NS1_7vsmem_tE --------------------------
	.section	.nv.shared._ZN3cub18CUB_300001_SM_10006detail10merge_sort30DeviceMergeSortBlockSortKernelINS2_10policy_hubIN6thrust24THRUST_300001_SM_1000_NS6detail15normal_iteratorINS6_10device_ptrI4TestEEEEE9Policy600ESC_PNS0_8NullTypeESC_SG_mN4cuda3std3__44lessISA_EESA_SF_EEvbT0_T1_T2_T3_T4_PT6_PT7_T5_NS1_7vsmem_tE,"aw",@nobits
	.sectionflags	@""
	.align	16
.nv.shared._ZN3cub18CUB_300001_SM_10006detail10merge_sort30DeviceMergeSortBlockSortKernelINS2_10policy_hubIN6thrust24THRUST_300001_SM_1000_NS6detail15normal_iteratorINS6_10device_ptrI4TestEEEEE9Policy600ESC_PNS0_8NullTypeESC_SG_mN4cuda3std3__44lessISA_EESA_SF_EEvbT0_T1_T2_T3_T4_PT6_PT7_T5_NS1_7vsmem_tE:
	.zero		13344


//--------------------- .nv.shared._ZN3cub18CUB_300001_SM_10006detail10merge_sort26DeviceMergeSortMergeKernelINS2_10policy_hubIN6thrust24THRUST_300001_SM_1000_NS6detail15normal_iteratorINS6_10device_ptrI4TestEEEEE9Policy600ESC_PNS0_8NullTypeESC_SG_jN4cuda3std3__44lessISA_EESA_SF_EEvbT2_T3_T4_PT6_PT7_T5_PSO_SO_NS1_7vsmem_tE --------------------------
	.section	.nv.shared._ZN3cub18CUB_300001_SM_10006detail10merge_sort26DeviceMergeSortMergeKernelINS2_10policy_hubIN6thrust24THRUST_300001_SM_1000_NS6detail15normal_iteratorINS6_10device_ptrI4TestEEEEE9Policy600ESC_PNS0_8NullTypeESC_SG_jN4cuda3std3__44lessISA_EESA_SF_EEvbT2_T3_T4_PT6_PT7_T5_PSO_SO_NS1_7vsmem_tE,"aw",@nobits
	.sectionflags	@""
	.align	16
.nv.shared._ZN3cub18CUB_300001_SM_10006detail10merge_sort26DeviceMergeSortMergeKernelINS2_10policy_hubIN6thrust24THRUST_300001_SM_1000_NS6detail15normal_iteratorINS6_10device_ptrI4TestEEEEE9Policy600ESC_PNS0_8NullTypeESC_SG_jN4cuda3std3__44lessISA_EESA_SF_EEvbT2_T3_T4_PT6_PT7_T5_PSO_SO_NS1_7vsmem_tE:
	.zero		13344


//--------------------- .nv.shared._ZN3cub18CUB_300001_SM_10006detail10merge_sort30DeviceMergeSortBlockSortKernelINS2_10policy_hubIN6thrust24THRUST_300001_SM_1000_NS6detail15normal_iteratorINS6_10device_ptrI4TestEEEEE9Policy600ESC_PNS0_8NullTypeESC_SG_jN4cuda3std3__44lessISA_EESA_SF_EEvbT0_T1_T2_T3_T4_PT6_PT7_T5_NS1_7vsmem_tE --------------------------
	.section	.nv.shared._ZN3cub18CUB_300001_SM_10006detail10merge_sort30DeviceMergeSortBlockSortKernelINS2_10policy_hubIN6thrust24THRUST_300001_SM_1000_NS6detail15normal_iteratorINS6_10device_ptrI4TestEEEEE9Policy600ESC_PNS0_8NullTypeESC_SG_jN4cuda3std3__44lessISA_EESA_SF_EEvbT0_T1_T2_T3_T4_PT6_PT7_T5_NS1_7vsmem_tE,"aw",@nobits
	.sectionflags	@""
	.align	16
.nv.shared._ZN3cub18CUB_300001_SM_10006detail10merge_sort30DeviceMergeSortBlockSortKernelINS2_10policy_hubIN6thrust24THRUST_300001_SM_1000_NS6detail15normal_iteratorINS6_10device_ptrI4TestEEEEE9Policy600ESC_PNS0_8NullTypeESC_SG_jN4cuda3std3__44lessISA_EESA_SF_EEvbT0_T1_T2_T3_T4_PT6_PT7_T5_NS1_7vsmem_tE:
	.zero		13344


//--------------------- .nv.constant0._ZN3cub18CUB_300001_SM_10006detail10radix_sort29DeviceRadixSortOnesweepKernelINS1_5radix10policy_hubIdNS0_8NullTypeEyE10Policy1000ELNS0_9SortOrderE0EdS6_yiiNS1_21identity_decomposer_tEEEvPT5_SC_PT3_PKSD_PT1_PKSH_PT2_PKSL_T4_iiT6_ --------------------------
	.section	.nv.constant0._ZN3cub18CUB_300001_SM_10006detail10radix_sort29DeviceRadixSortOnesweepKernelINS1_5radix10policy_hubIdNS0_8NullTypeEyE10Policy1000ELNS0_9SortOrderE0EdS6_yiiNS1_21identity_decomposer_tEEEvPT5_SC_PT3_PKSD_PT1_PKSH_PT2_PKSL_T4_iiT6_,"a",@progbits
	.sectionflags	@""
	.align	4
.nv.constant0._ZN3cub18CUB_300001_SM_10006detail10radix_sort29DeviceRadixSortOnesweepKernelINS1_5radix10policy_hubIdNS0_8NullTypeEyE10Policy1000ELNS0_9SortOrderE0EdS6_yiiNS1_21identity_decomposer_tEEEvPT5_SC_PT3_PKSD_PT1_PKSH_PT2_PKSL_T4_iiT6_:
	.zero		973


//--------------------- .nv.constant0._ZN3cub18CUB_300001_SM_10006detail10radix_sort33DeviceRadixSortExclusiveSumKernelINS1_5radix10policy_hubIdNS0_8NullTypeEyE10Policy1000EyEEvPT0_ --------------------------
	.section	.nv.constant0._ZN3cub18CUB_300001_SM_10006detail10radix_sort33DeviceRadixSortExclusiveSumKernelINS1_5radix10policy_hubIdNS0_8NullTypeEyE10Policy1000EyEEvPT0_,"a",@progbits
	.sectionflags	@""
	.align	4
.nv.constant0._ZN3cub18CUB_300001_SM_10006detail10radix_sort33DeviceRadixSortExclusiveSumKernelINS1_5radix10policy_hubIdNS0_8NullTypeEyE10Policy1000EyEEvPT0_:
	.zero		904


//--------------------- .nv.constant0._ZN3cub18CUB_300001_SM_10006detail10radix_sort30DeviceRadixSortHistogramKernelINS1_5radix10policy_hubIdNS0_8NullTypeEyE10Policy1000ELNS0_9SortOrderE0EdyNS1_21identity_decomposer_tEEEvPT2_PKT1_SB_iiT3_ --------------------------
	.section	.nv.constant0._ZN3cub18CUB_300001_SM_10006detail10radix_sort30DeviceRadixSortHistogramKernelINS1_5radix10policy_hubIdNS0_8NullTypeEyE10Policy1000ELNS0_9SortOrderE0EdyNS1_21identity_decomposer_tEEEvPT2_PKT1_SB_iiT3_,"a",@progbits
	.sectionflags	@""
	.align	4
.nv.constant0._ZN3cub18CUB_300001_SM_10006detail10radix_sort30DeviceRadixSortHistogramKernelINS1_5radix10policy_hubIdNS0_8NullTypeEyE10Policy1000ELNS0_9SortOrderE0EdyNS1_21identity_decomposer_tEEEvPT2_PKT1_SB_iiT3_:
	.zero		929


//--------------------- .nv.constant0._ZN3cub18CUB_300001_SM_10006detail10radix_sort31DeviceRadixSortSingleTileKernelINS1_5radix10policy_hubIdNS0_8NullTypeEyE10Policy1000ELNS0_9SortOrderE0EdS6_yNS1_21identity_decomposer_tEEEvPKT1_PSB_PKT2_PSF_T3_iiT4_ --------------------------
	.section	.nv.constant0._ZN3cub18CUB_300001_SM_10006detail10radix_sort31DeviceRadixSortSingleTileKernelINS1_5radix10policy_hubIdNS0_8NullTypeEyE10Policy1000ELNS0_9SortOrderE0EdS6_yNS1_21identity_decomposer_tEEEvPKT1_PSB_PKT2_PSF_T3_iiT4_,"a",@progbits
	.sectionflags	@""
	.align	4
.nv.constant0._ZN3cub18CUB_300001_SM_10006detail10radix_sort31DeviceRadixSortSingleTileKernelINS1_5radix10policy_hubIdNS0_8NullTypeEyE10Policy1000ELNS0_9SortOrderE0EdS6_yNS1_21identity_decomposer_tEEEvPKT1_PSB_PKT2_PSF_T3_iiT4_:
	.zero		945


//--------------------- .nv.constant0._ZN3cub18CUB_300001_SM_10006detail10radix_sort29DeviceRadixSortOnesweepKernelINS1_5radix10policy_hubIcNS0_8NullTypeEyE10Policy1000ELNS0_9SortOrderE0EcS6_yiiNS1_21identity_decomposer_tEEEvPT5_SC_PT3_PKSD_PT1_PKSH_PT2_PKSL_T4_iiT6_ --------------------------
	.section	.nv.constant0._ZN3cub18CUB_300001_SM_10006detail10radix_sort29DeviceRadixSortOnesweepKernelINS1_5radix10policy_hubIcNS0_8NullTypeEyE10Policy1000ELNS0_9SortOrderE0EcS6_yiiNS1_21identity_decomposer_tEEEvPT5_SC_PT3_PKSD_PT1_PKSH_PT2_PKSL_T4_iiT6_,"a",@progbits
	.sectionflags	@""
	.align	4
.nv.constant0._ZN3cub18CUB_300001_SM_10006detail10radix_sort29DeviceRadixSortOnesweepKernelINS1_5radix10policy_hubIcNS0_8NullTypeEyE10Policy1000ELNS0_9SortOrderE0EcS6_yiiNS1_21identity_decomposer_tEEEvPT5_SC_PT3_PKSD_PT1_PKSH_PT2_PKSL_T4_iiT6_:
	.zero		973


//--------------------- .nv.constant0._ZN3cub18CUB_300001_SM_10006detail10radix_sort33DeviceRadixSortExclusiveSumKernelINS1_5radix10policy_hubIcNS0_8NullTypeEyE10Policy1000EyEEvPT0_ --------------------------
	.section	.nv.constant0._ZN3cub18CUB_300001_SM_10006detail10radix_sort33DeviceRadixSortExclusiveSumKernelINS1_5radix10policy_hubIcNS0_8NullTypeEyE10Policy1000EyEEvPT0_,"a",@progbits
	.sectionflags	@""
	.align	4
.nv.constant0._ZN3cub18CUB_300001_SM_10006detail10radix_sort33DeviceRadixSortExclusiveSumKernelINS1_5radix10policy_hubIcNS0_8NullTypeEyE10Policy1000EyEEvPT0_:
	.zero		904


//--------------------- .nv.constant0._ZN3cub18CUB_300001_SM_10006detail10radix_sort30DeviceRadixSortHistogramKernelINS1_5radix10policy_hubIcNS0_8NullTypeEyE10Policy1000ELNS0_9SortOrderE0EcyNS1_21identity_decomposer_tEEEvPT2_PKT1_SB_iiT3_ --------------------------
	.section	.nv.constant0._ZN3cub18CUB_300001_SM_10006detail10radix_sort30DeviceRadixSortHistogramKernelINS1_5radix10policy_hubIcNS0_8NullTypeEyE10Policy1000ELNS0_9SortOrderE0EcyNS1_21identity_decomposer_tEEEvPT2_PKT1_SB_iiT3_,"a",@progbits
	.sectionflags	@""
	.align	4
.nv.constant0._ZN3cub18CUB_300001_SM_10006detail10radix_sort30DeviceRadixSortHistogramKernelINS1_5radix10policy_hubIcNS0_8NullTypeEyE10Policy1000ELNS0_9SortOrderE0EcyNS1_21identity_decomposer_tEEEvPT2_PKT1_SB_iiT3_:
	.zero		929


//--------------------- .nv.constant0._ZN3cub18CUB_300001_SM_10006detail10radix_sort31DeviceRadixSortSingleTileKernelINS1_5radix10policy_hubIcNS0_8NullTypeEyE10Policy1000ELNS0_9SortOrderE0EcS6_yNS1_21identity_decomposer_tEEEvPKT1_PSB_PKT2_PSF_T3_iiT4_ --------------------------
	.section	.nv.constant0._ZN3cub18CUB_300001_SM_10006detail10radix_sort31DeviceRadixSortSingleTileKernelINS1_5radix10policy_hubIcNS0_8NullTypeEyE10Policy1000ELNS0_9SortOrderE0EcS6_yNS1_21identity_decomposer_tEEEvPKT1_PSB_PKT2_PSF_T3_iiT4_,"a",@progbits
	.sectionflags	@""
	.align	4
.nv.constant0._ZN3cub18CUB_300001_SM_10006detail10radix_sort31DeviceRadixSortSingleTileKernelINS1_5radix10policy_hubIcNS0_8NullTypeEyE10Policy1000ELNS0_9SortOrderE0EcS6_yNS1_21identity_decomposer_tEEEvPKT1_PSB_PKT2_PSF_T3_iiT4_:
	.zero		945


//--------------------- .nv.constant0._ZN3cub18CUB_300001_SM_10006detail10merge_sort26DeviceMergeSortMergeKernelINS2_10policy_hubIN6thrust24THRUST_300001_SM_1000_NS6detail15normal_iteratorINS6_10device_ptrI4TestEEEEE9Policy600ESC_PNS0_8NullTypeESC_SG_mN4cuda3std3__44lessISA_EESA_SF_EEvbT2_T3_T4_PT6_PT7_T5_PSO_SO_NS1_7vsmem_tE --------------------------
	.section	.nv.constant0._ZN3cub18CUB_300001_SM_10006detail10merge_sort26DeviceMergeSortMergeKernelINS2_10policy_hubIN6thrust24THRUST_300001_SM_1000_NS6detail15normal_iteratorINS6_10device_ptrI4TestEEEEE9Policy600ESC_PNS0_8NullTypeESC_SG_mN4cuda3std3__44lessISA_EESA_SF_EEvbT2_T3_T4_PT6_PT7_T5_PSO_SO_NS1_7vsmem_tE,"a",@progbits
	.sectionflags	@""
	.align	4
.nv.constant0._ZN3cub18CUB_300001_SM_10006detail10merge_sort26DeviceMergeSortMergeKernelINS2_10policy_hubIN6thrust24THRUST_300001_SM_1000_NS6detail15normal_iteratorINS6_10device_ptrI4TestEEEEE9Policy600ESC_PNS0_8NullTypeESC_SG_mN4cuda3std3__44lessISA_EESA_SF_EEvbT2_T3_T4_PT6_PT7_T5_PSO_SO_NS1_7vsmem_tE:
	.zero		976


//--------------------- .nv.constant0._ZN3cub18CUB_300001_SM_10006detail10merge_sort30DeviceMergeSortPartitionKernelIN6thrust24THRUST_300001_SM_1000_NS6detail15normal_iteratorINS5_10device_ptrI4TestEEEEmN4cuda3std3__44lessIS9_EES9_EEvbT_PT2_T0_SK_PSK_T1_SK_i --------------------------
	.section	.nv.constant0._ZN3cub18CUB_300001_SM_10006detail10merge_sort30DeviceMergeSortPartitionKernelIN6thrust24THRUST_300001_SM_1000_NS6detail15normal_iteratorINS5_10device_ptrI4TestEEEEmN4cuda3std3__44lessIS9_EES9_EEvbT_PT2_T0_SK_PSK_T1_SK_i,"a",@progbits
	.sectionflags	@""
	.align	4
.nv.constant0._ZN3cub18CUB_300001_SM_10006detail10merge_sort30DeviceMergeSortPartitionKernelIN6thrust24THRUST_300001_SM_1000_NS6detail15normal_iteratorINS5_10device_ptrI4TestEEEEmN4cuda3std3__44lessIS9_EES9_EEvbT_PT2_T0_SK_PSK_T1_SK_i:
	.zero		964


//--------------------- .nv.constant0._ZN3cub18CUB_300001_SM_10006detail10merge_sort30DeviceMergeSortBlockSortKernelINS2_10policy_hubIN6thrust24THRUST_300001_SM_1000_NS6detail15normal_iteratorINS6_10device_ptrI4TestEEEEE9Policy600ESC_PNS0_8NullTypeESC_SG_mN4cuda3std3__44lessISA_EESA_SF_EEvbT0_T1_T2_T3_T4_PT6_PT7_T5_NS1_7vsmem_tE --------------------------
	.section	.nv.constant0._ZN3cub18CUB_300001_SM_10006detail10merge_sort30DeviceMergeSortBlockSortKernelINS2_10policy_hubIN6thrust24THRUST_300001_SM_1000_NS6detail15normal_iteratorINS6_10device_ptrI4TestEEEEE9Policy600ESC_PNS0_8NullTypeESC_SG_mN4cuda3std3__44lessISA_EESA_SF_EEvbT0_T1_T2_T3_T4_PT6_PT7_T5_NS1_7vsmem_tE,"a",@progbits
	.sectionflags	@""
	.align	4
.nv.constant0._ZN3cub18CUB_300001_SM_10006detail10merge_sort30DeviceMergeSortBlockSortKernelINS2_10policy_hubIN6thrust24THRUST_300001_SM_1000_NS6detail15normal_iteratorINS6_10device_ptrI4TestEEEEE9Policy600ESC_PNS0_8NullTypeESC_SG_mN4cuda3std3__44lessISA_EESA_SF_EEvbT0_T1_T2_T3_T4_PT6_PT7_T5_NS1_7vsmem_tE:
	.zero		976


//--------------------- .nv.constant0._ZN3cub18CUB_300001_SM_10006detail10merge_sort26DeviceMergeSortMergeKernelINS2_10policy_hubIN6thrust24THRUST_300001_SM_1000_NS6detail15normal_iteratorINS6_10device_ptrI4TestEEEEE9Policy600ESC_PNS0_8NullTypeESC_SG_jN4cuda3std3__44lessISA_EESA_SF_EEvbT2_T3_T4_PT6_PT7_T5_PSO_SO_NS1_7vsmem_tE --------------------------
	.section	.nv.constant0._ZN3cub18CUB_300001_SM_10006detail10merge_sort26DeviceMergeSortMergeKernelINS2_10policy_hubIN6thrust24THRUST_300001_SM_1000_NS6detail15normal_iteratorINS6_10device_ptrI4TestEEEEE9Policy600ESC_PNS0_8NullTypeESC_SG_jN4cuda3std3__44lessISA_EESA_SF_EEvbT2_T3_T4_PT6_PT7_T5_PSO_SO_NS1_7vsmem_tE,"a",@progbits
	.sectionflags	@""
	.align	4
.nv.constant0._ZN3cub18CUB_300001_SM_10006detail10merge_sort26DeviceMergeSortMergeKernelINS2_10policy_hubIN6thrust24THRUST_300001_SM_1000_NS6detail15normal_iteratorINS6_10device_ptrI4TestEEEEE9Policy600ESC_PNS0_8NullTypeESC_SG_jN4cuda3std3__44lessISA_EESA_SF_EEvbT2_T3_T4_PT6_PT7_T5_PSO_SO_NS1_7vsmem_tE:
	.zero		976


//--------------------- .nv.constant0._ZN3cub18CUB_300001_SM_10006detail10merge_sort30DeviceMergeSortPartitionKernelIN6thrust24THRUST_300001_SM_1000_NS6detail15normal_iteratorINS5_10device_ptrI4TestEEEEjN4cuda3std3__44lessIS9_EES9_EEvbT_PT2_T0_SK_PSK_T1_SK_i --------------------------
	.section	.nv.constant0._ZN3cub18CUB_300001_SM_10006detail10merge_sort30DeviceMergeSortPartitionKernelIN6thrust24THRUST_300001_SM_1000_NS6detail15normal_iteratorINS5_10device_ptrI4TestEEEEjN4cuda3std3__44lessIS9_EES9_EEvbT_PT2_T0_SK_PSK_T1_SK_i,"a",@progbits
	.sectionflags	@""
	.align	4
.nv.constant0._ZN3cub18CUB_300001_SM_10006detail10merge_sort30DeviceMergeSortPartitionKernelIN6thrust24THRUST_300001_SM_1000_NS6detail15normal_iteratorINS5_10device_ptrI4TestEEEEjN4cuda3std3__44lessIS9_EES9_EEvbT_PT2_T0_SK_PSK_T1_SK_i:
	.zero		948


//--------------------- .nv.constant0._ZN3cub18CUB_300001_SM_10006detail10merge_sort30DeviceMergeSortBlockSortKernelINS2_10policy_hubIN6thrust24THRUST_300001_SM_1000_NS6detail15normal_iteratorINS6_10device_ptrI4TestEEEEE9Policy600ESC_PNS0_8NullTypeESC_SG_jN4cuda3std3__44lessISA_EESA_SF_EEvbT0_T1_T2_T3_T4_PT6_PT7_T5_NS1_7vsmem_tE --------------------------
	.section	.nv.constant0._ZN3cub18CUB_300001_SM_10006detail10merge_sort30DeviceMergeSortBlockSortKernelINS2_10policy_hubIN6thrust24THRUST_300001_SM_1000_NS6detail15normal_iteratorINS6_10device_ptrI4TestEEEEE9Policy600ESC_PNS0_8NullTypeESC_SG_jN4cuda3std3__44lessISA_EESA_SF_EEvbT0_T1_T2_T3_T4_PT6_PT7_T5_NS1_7vsmem_tE,"a",@progbits
	.sectionflags	@""
	.align	4
.nv.constant0._ZN3cub18CUB_300001_SM_10006detail10merge_sort30DeviceMergeSortBlockSortKernelINS2_10policy_hubIN6thrust24THRUST_300001_SM_1000_NS6detail15normal_iteratorINS6_10device_ptrI4TestEEEEE9Policy600ESC_PNS0_8NullTypeESC_SG_jN4cuda3std3__44lessISA_EESA_SF_EEvbT0_T1_T2_T3_T4_PT6_PT7_T5_NS1_7vsmem_tE:
	.zero		976


//--------------------- .nv.constant0._ZN3cub18CUB_300001_SM_10006detail9transform16transform_kernelINS2_10policy_hubILb1EN4cuda3std3__45tupleIJN6thrust24THRUST_300001_SM_1000_NS7pointerIcNSA_8cuda_cub3tagENSA_11use_defaultESE_EEEEEE10policy1000ElNS7_10__identityENSA_6detail15normal_iteratorINSA_10device_ptrIdEEEEJPcEEEvT0_iT1_T2_DpNS2_10kernel_argIT3_EE --------------------------
	.section	.nv.constant0._ZN3cub18CUB_300001_SM_10006detail9transform16transform_kernelINS2_10policy_hubILb1EN4cuda3std3__45tupleIJN6thrust24THRUST_300001_SM_1000_NS7pointerIcNSA_8cuda_cub3tagENSA_11use_defaultESE_EEEEEE10policy1000ElNS7_10__identityENSA_6detail15normal_iteratorINSA_10device_ptrIdEEEEJPcEEEvT0_iT1_T2_DpNS2_10kernel_argIT3_EE,"a",@progbits
	.sectionflags	@""
	.align	4
.nv.constant0._ZN3cub18CUB_300001_SM_10006detail9transform16transform_kernelINS2_10policy_hubILb1EN4cuda3std3__45tupleIJN6thrust24THRUST_300001_SM_1000_NS7pointerIcNSA_8cuda_cub3tagENSA_11use_defaultESE_EEEEEE10policy1000ElNS7_10__identityENSA_6detail15normal_iteratorINSA_10device_ptrIdEEEEJPcEEEvT0_iT1_T2_DpNS2_10kernel_argIT3_EE:
	.zero		936


//--------------------- .nv.constant0._ZN3cub18CUB_300001_SM_10006detail9transform16transform_kernelINS2_10policy_hubILb1EN4cuda3std3__45tupleIJN6thrust24THRUST_300001_SM_1000_NS7pointerIcNSA_8cuda_cub3tagENSA_11use_defaultESE_EEEEEE10policy1000EiNS7_10__identityENSA_6detail15normal_iteratorINSA_10device_ptrIdEEEEJPcEEEvT0_iT1_T2_DpNS2_10kernel_argIT3_EE --------------------------
	.section	.nv.constant0._ZN3cub18CUB_300001_SM_10006detail9transform16transform_kernelINS2_10policy_hubILb1EN4cuda3std3__45tupleIJN6thrust24THRUST_300001_SM_1000_NS7pointerIcNSA_8cuda_cub3tagENSA_11use_defaultESE_EEEEEE10policy1000EiNS7_10__identityENSA_6detail15normal_iteratorINSA_10device_ptrIdEEEEJPcEEEvT0_iT1_T2_DpNS2_10kernel_argIT3_EE,"a",@progbits
	.sectionflags	@""
	.align	4
.nv.constant0._ZN3cub18CUB_300001_SM_10006detail9transform16transform_kernelINS2_10policy_hubILb1EN4cuda3std3__45tupleIJN6thrust24THRUST_300001_SM_1000_NS7pointerIcNSA_8cuda_cub3tagENSA_11use_defaultESE_EEEEEE10policy1000EiNS7_10__identityENSA_6detail15normal_iteratorINSA_10device_ptrIdEEEEJPcEEEvT0_iT1_T2_DpNS2_10kernel_argIT3_EE:
	.zero		936


//--------------------- .nv.constant0._ZN3cub18CUB_300001_SM_10006detail9transform16transform_kernelINS2_10policy_hubILb1EN4cuda3std3__45tupleIJN6thrust24THRUST_300001_SM_1000_NS7pointerIcNSA_8cuda_cub3tagENSA_11use_defaultESE_EEEEEE10policy1000ElNS7_10__identityENSA_10device_ptrIdEEJPcEEEvT0_iT1_T2_DpNS2_10kernel_argIT3_EE --------------------------
	.section	.nv.constant0._ZN3cub18CUB_300001_SM_10006detail9transform16transform_kernelINS2_10policy_hubILb1EN4cuda3std3__45tupleIJN6thrust24THRUST_300001_SM_1000_NS7pointerIcNSA_8cuda_cub3tagENSA_11use_defaultESE_EEEEEE10policy1000ElNS7_10__identityENSA_10device_ptrIdEEJPcEEEvT0_iT1_T2_DpNS2_10kernel_argIT3_EE,"a",@progbits
	.sectionflags	@""
	.align	4
.nv.constant0._ZN3cub18CUB_300001_SM_10006detail9transform16transform_kernelINS2_10policy_hubILb1EN4cuda3std3__45tupleIJN6thrust24THRUST_300001_SM_1000_NS7pointerIcNSA_8cuda_cub3tagENSA_11use_defaultESE_EEEEEE10policy1000ElNS7_10__identityENSA_10device_ptrIdEEJPcEEEvT0_iT1_T2_DpNS2_10kernel_argIT3_EE:
	.zero		936


//--------------------- .nv.constant0._ZN3cub18CUB_300001_SM_10006detail9transform16transform_kernelINS2_10policy_hubILb1EN4cuda3std3__45tupleIJN6thrust24THRUST_300001_SM_1000_NS7pointerIcNSA_8cuda_cub3tagENSA_11use_defaultESE_EEEEEE10policy1000EiNS7_10__identityENSA_10device_ptrIdEEJPcEEEvT0_iT1_T2_DpNS2_10kernel_argIT3_EE --------------------------
	.section	.nv.constant0._ZN3cub18CUB_300001_SM_10006detail9transform16transform_kernelINS2_10policy_hubILb1EN4cuda3std3__45tupleIJN6thrust24THRUST_300001_SM_1000_NS7pointerIcNSA_8cuda_cub3tagENSA_11use_defaultESE_EEEEEE10policy1000EiNS7_10__identityENSA_10device_ptrIdEEJPcEEEvT0_iT1_T2_DpNS2_10kernel_argIT3_EE,"a",@progbits
	.sectionflags	@""
	.align	4
.nv.constant0._ZN3cub18CUB_300001_SM_10006detail9transform16transform_kernelINS2_10policy_hubILb1EN4cuda3std3__45tupleIJN6thrust24THRUST_300001_SM_1000_NS7pointerIcNSA_8cuda_cub3tagENSA_11use_defaultESE_EEEEEE10policy1000EiNS7_10__identityENSA_10device_ptrIdEEJPcEEEvT0_iT1_T2_DpNS2_10kernel_argIT3_EE:
	.zero		936


//--------------------- .nv.constant0._ZN3cub18CUB_300001_SM_10006detail8for_each13static_kernelINS2_12policy_hub_t12policy_500_tElN6thrust24THRUST_300001_SM_1000_NS8cuda_cub20__uninitialized_copy7functorINS7_6detail15normal_iteratorINS7_10device_ptrIdEEEENS7_7pointerIdNS8_3tagENS7_11use_defaultESI_EEEEEEvT0_T1_ --------------------------
	.section	.nv.constant0._ZN3cub18CUB_300001_SM_10006detail8for_each13static_kernelINS2_12policy_hub_t12policy_500_tElN6thrust24THRUST_300001_SM_1000_NS8cuda_cub20__uninitialized_copy7functorINS7_6detail15normal_iteratorINS7_10device_ptrIdEEEENS7_7pointerIdNS8_3tagENS7_11use_defaultESI_EEEEEEvT0_T1_,"a",@progbits
	.sectionflags	@""
	.align	4
.nv.constant0._ZN3cub18CUB_300001_SM_10006detail8for_each13static_kernelINS2_12policy_hub_t12policy_500_tElN6thrust24THRUST_300001_SM_1000_NS8cuda_cub20__uninitialized_copy7functorINS7_6detail15normal_iteratorINS7_10device_ptrIdEEEENS7_7pointerIdNS8_3tagENS7_11use_defaultESI_EEEEEEvT0_T1_:
	.zero		920


//--------------------- .nv.constant0._ZN3cub18CUB_300001_SM_10006detail8for_each13static_kernelINS2_12policy_hub_t12policy_500_tEmN6thrust24THRUST_300001_SM_1000_NS8cuda_cub20__uninitialized_fill7functorINS7_10device_ptrIcEEcEEEEvT0_T1_ --------------------------
	.section	.nv.constant0._ZN3cub18CUB_300001_SM_10006detail8for_each13static_kernelINS2_12policy_hub_t12policy_500_tEmN6thrust24THRUST_300001_SM_1000_NS8cuda_cub20__uninitialized_fill7functorINS7_10device_ptrIcEEcEEEEvT0_T1_,"a",@progbits
	.sectionflags	@""
	.align	4
.nv.constant0._ZN3cub18CUB_300001_SM_10006detail8for_each13static_kernelINS2_12policy_hub_t12policy_500_tEmN6thrust24THRUST_300001_SM_1000_NS8cuda_cub20__uninitialized_fill7functorINS7_10device_ptrIcEEcEEEEvT0_T1_:
	.zero		920


//--------------------- .nv.constant0._ZN3cub18CUB_300001_SM_10006detail8for_each13static_kernelINS2_12policy_hub_t12policy_500_tEmN6thrust24THRUST_300001_SM_1000_NS8cuda_cub20__uninitialized_fill7functorINS7_10device_ptrIdEEdEEEEvT0_T1_ --------------------------
	.section	.nv.constant0._ZN3cub18CUB_300001_SM_10006detail8for_each13static_kernelINS2_12policy_hub_t12policy_500_tEmN6thrust24THRUST_300001_SM_1000_NS8cuda_cub20__uninitialized_fill7functorINS7_10device_ptrIdEEdEEEEvT0_T1_,"a",@progbits
	.sectionflags	@""
	.align	4
.nv.constant0._ZN3cub18CUB_300001_SM_10006detail8for_each13static_kernelINS2_12policy_hub_t12policy_500_tEmN6thrust24THRUST_300001_SM_1000_NS8cuda_cub20__uninitialized_fill7functorINS7_10device_ptrIdEEdEEEEvT0_T1_:
	.zero		920


//--------------------- .nv.constant0._ZN3cub18CUB_300001_SM_10006detail8for_each13static_kernelINS2_12policy_hub_t12policy_500_tEmN6thrust24THRUST_300001_SM_1000_NS8cuda_cub20__uninitialized_fill7functorINS7_10device_ptrI4TestEESC_EEEEvT0_T1_ --------------------------
	.section	.nv.constant0._ZN3cub18CUB_300001_SM_10006detail8for_each13static_kernelINS2_12policy_hub_t12policy_500_tEmN6thrust24THRUST_300001_SM_1000_NS8cuda_cub20__uninitialized_fill7functorINS7_10device_ptrI4TestEESC_EEEEvT0_T1_,"a",@progbits
	.sectionflags	@""
	.align	4
.nv.constant0._ZN3cub18CUB_300001_SM_10006detail8for_each13static_kernelINS2_12policy_hub_t12policy_500_tEmN6thrust24THRUST_300001_SM_1000_NS8cuda_cub20__uninitialized_fill7functorINS7_10device_ptrI4TestEESC_EEEEvT0_T1_:
	.zero		936


//--------------------- .nv.constant0._ZN3cub18CUB_300001_SM_10006detail11EmptyKernelIvEEvv --------------------------
	.section	.nv.constant0._ZN3cub18CUB_300001_SM_10006detail11EmptyKernelIvEEvv,"a",@progbits
	.sectionflags	@""
	.align	4
.nv.constant0._ZN3cub18CUB_300001_SM_10006detail11EmptyKernelIvEEvv:
	.zero		896


//--------------------- SYMBOLS --------------------------

	.type		.nv.reservedSmem.offset0,@object
	.size		.nv.reservedSmem.offset0,0x4
	.type		.nv.reservedSmem.cap,@object
	.size		.nv.reservedSmem.cap,0x4
